//
// Generated by NVIDIA NVVM Compiler
//
// Compiler Build ID: CL-36424714
// Cuda compilation tools, release 13.0, V13.0.88
// Based on NVVM 20.0.0
//

.version 9.0
.target sm_100
.address_size 64

	// .globl	_ZN3cub18CUB_300001_SM_10006detail11EmptyKernelIvEEvv
// _ZZN3cub18CUB_300001_SM_10006detail6select23DeviceSelectSweepKernelINS2_10policy_hubIN4cuda3std3__44pairIfiEENS0_8NullTypeEiLb0ELNS0_10SelectImplE0EE10Policy1000EN6thrust24THRUST_300001_SM_1000_NS10device_ptrIS9_EEPSA_SH_PlNS0_13ScanTileStateIiLb1EEE7is_trueSA_iNS2_19streaming_context_tIlLb1EEELSB_0EEEvT0_T1_T2_T3_T4_T5_T6_T7_iT8_NS1_7vsmem_tEE19static_temp_storage has been demoted
.global .align 1 .b8 _ZN34_INTERNAL_b257de64_4_k_cu_f3b3385b4cuda3std3__45__cpo5beginE[1];
.global .align 1 .b8 _ZN34_INTERNAL_b257de64_4_k_cu_f3b3385b4cuda3std3__45__cpo3endE[1];
.global .align 1 .b8 _ZN34_INTERNAL_b257de64_4_k_cu_f3b3385b4cuda3std3__45__cpo6cbeginE[1];
.global .align 1 .b8 _ZN34_INTERNAL_b257de64_4_k_cu_f3b3385b4cuda3std3__45__cpo4cendE[1];
.global .align 1 .b8 _ZN34_INTERNAL_b257de64_4_k_cu_f3b3385b4cuda3std3__45__cpo6rbeginE[1];
.global .align 1 .b8 _ZN34_INTERNAL_b257de64_4_k_cu_f3b3385b4cuda3std3__45__cpo4rendE[1];
.global .align 1 .b8 _ZN34_INTERNAL_b257de64_4_k_cu_f3b3385b4cuda3std3__45__cpo7crbeginE[1];
.global .align 1 .b8 _ZN34_INTERNAL_b257de64_4_k_cu_f3b3385b4cuda3std3__45__cpo5crendE[1];
.global .align 1 .b8 _ZN34_INTERNAL_b257de64_4_k_cu_f3b3385b4cuda3std3__436_GLOBAL__N__b257de64_4_k_cu_f3b3385b6ignoreE[1];
.global .align 1 .b8 _ZN34_INTERNAL_b257de64_4_k_cu_f3b3385b4cuda3std3__419piecewise_constructE[1];
.global .align 1 .b8 _ZN34_INTERNAL_b257de64_4_k_cu_f3b3385b4cuda3std3__48in_placeE[1];
.global .align 1 .b8 _ZN34_INTERNAL_b257de64_4_k_cu_f3b3385b4cuda3std3__420unreachable_sentinelE[1];
.global .align 1 .b8 _ZN34_INTERNAL_b257de64_4_k_cu_f3b3385b4cuda3std3__47nulloptE[1];
.global .align 1 .b8 _ZN34_INTERNAL_b257de64_4_k_cu_f3b3385b4cuda3std3__48unexpectE[1];
.global .align 1 .b8 _ZN34_INTERNAL_b257de64_4_k_cu_f3b3385b4cuda3std6ranges3__45__cpo4swapE[1];
.global .align 1 .b8 _ZN34_INTERNAL_b257de64_4_k_cu_f3b3385b4cuda3std6ranges3__45__cpo9iter_moveE[1];
.global .align 1 .b8 _ZN34_INTERNAL_b257de64_4_k_cu_f3b3385b4cuda3std6ranges3__45__cpo5beginE[1];
.global .align 1 .b8 _ZN34_INTERNAL_b257de64_4_k_cu_f3b3385b4cuda3std6ranges3__45__cpo3endE[1];
.global .align 1 .b8 _ZN34_INTERNAL_b257de64_4_k_cu_f3b3385b4cuda3std6ranges3__45__cpo6cbeginE[1];
.global .align 1 .b8 _ZN34_INTERNAL_b257de64_4_k_cu_f3b3385b4cuda3std6ranges3__45__cpo4cendE[1];
.global .align 1 .b8 _ZN34_INTERNAL_b257de64_4_k_cu_f3b3385b4cuda3std6ranges3__45__cpo7advanceE[1];
.global .align 1 .b8 _ZN34_INTERNAL_b257de64_4_k_cu_f3b3385b4cuda3std6ranges3__45__cpo9iter_swapE[1];
.global .align 1 .b8 _ZN34_INTERNAL_b257de64_4_k_cu_f3b3385b4cuda3std6ranges3__45__cpo4nextE[1];
.global .align 1 .b8 _ZN34_INTERNAL_b257de64_4_k_cu_f3b3385b4cuda3std6ranges3__45__cpo4prevE[1];
.global .align 1 .b8 _ZN34_INTERNAL_b257de64_4_k_cu_f3b3385b4cuda3std6ranges3__45__cpo4dataE[1];
.global .align 1 .b8 _ZN34_INTERNAL_b257de64_4_k_cu_f3b3385b4cuda3std6ranges3__45__cpo5cdataE[1];
.global .align 1 .b8 _ZN34_INTERNAL_b257de64_4_k_cu_f3b3385b4cuda3std6ranges3__45__cpo4sizeE[1];
.global .align 1 .b8 _ZN34_INTERNAL_b257de64_4_k_cu_f3b3385b4cuda3std6ranges3__45__cpo5ssizeE[1];
.global .align 1 .b8 _ZN34_INTERNAL_b257de64_4_k_cu_f3b3385b4cuda3std6ranges3__45__cpo8distanceE[1];
.global .align 1 .b8 _ZN34_INTERNAL_b257de64_4_k_cu_f3b3385b6thrust24THRUST_300001_SM_1000_NS8cuda_cub3parE[1];
.global .align 1 .b8 _ZN34_INTERNAL_b257de64_4_k_cu_f3b3385b6thrust24THRUST_300001_SM_1000_NS8cuda_cub10par_nosyncE[1];
.global .align 1 .b8 _ZN34_INTERNAL_b257de64_4_k_cu_f3b3385b6thrust24THRUST_300001_SM_1000_NS6system6detail10sequential3seqE[1];
.global .align 1 .b8 _ZN34_INTERNAL_b257de64_4_k_cu_f3b3385b6thrust24THRUST_300001_SM_1000_NS6system3cpp3parE[1];
.global .align 1 .b8 _ZN34_INTERNAL_b257de64_4_k_cu_f3b3385b6thrust24THRUST_300001_SM_1000_NS12placeholders2_1E[1];
.global .align 1 .b8 _ZN34_INTERNAL_b257de64_4_k_cu_f3b3385b6thrust24THRUST_300001_SM_1000_NS12placeholders2_2E[1];
.global .align 1 .b8 _ZN34_INTERNAL_b257de64_4_k_cu_f3b3385b6thrust24THRUST_300001_SM_1000_NS12placeholders2_3E[1];
.global .align 1 .b8 _ZN34_INTERNAL_b257de64_4_k_cu_f3b3385b6thrust24THRUST_300001_SM_1000_NS12placeholders2_4E[1];
.global .align 1 .b8 _ZN34_INTERNAL_b257de64_4_k_cu_f3b3385b6thrust24THRUST_300001_SM_1000_NS12placeholders2_5E[1];
.global .align 1 .b8 _ZN34_INTERNAL_b257de64_4_k_cu_f3b3385b6thrust24THRUST_300001_SM_1000_NS12placeholders2_6E[1];
.global .align 1 .b8 _ZN34_INTERNAL_b257de64_4_k_cu_f3b3385b6thrust24THRUST_300001_SM_1000_NS12placeholders2_7E[1];
.global .align 1 .b8 _ZN34_INTERNAL_b257de64_4_k_cu_f3b3385b6thrust24THRUST_300001_SM_1000_NS12placeholders2_8E[1];
.global .align 1 .b8 _ZN34_INTERNAL_b257de64_4_k_cu_f3b3385b6thrust24THRUST_300001_SM_1000_NS12placeholders2_9E[1];
.global .align 1 .b8 _ZN34_INTERNAL_b257de64_4_k_cu_f3b3385b6thrust24THRUST_300001_SM_1000_NS12placeholders3_10E[1];
.global .align 1 .b8 _ZN34_INTERNAL_b257de64_4_k_cu_f3b3385b6thrust24THRUST_300001_SM_1000_NS3seqE[1];
.global .align 1 .b8 _ZN34_INTERNAL_b257de64_4_k_cu_f3b3385b6thrust24THRUST_300001_SM_1000_NS6deviceE[1];

.visible .entry _ZN3cub18CUB_300001_SM_10006detail11EmptyKernelIvEEvv()
{


	ret;

}
	// .globl	_ZN3cub18CUB_300001_SM_10006detail9transform16transform_kernelINS2_10policy_hubILb1EN4cuda3std3__45tupleIJN6thrust24THRUST_300001_SM_1000_NS10device_ptrIfEENSA_17counting_iteratorIiNSA_11use_defaultESE_SE_EEEEEE10policy1000Ei13saxpy_functorNSB_INS7_4pairIfiEEEEJPfSF_EEEvT0_iT1_T2_DpNS2_10kernel_argIT3_EE
.visible .entry _ZN3cub18CUB_300001_SM_10006detail9transform16transform_kernelINS2_10policy_hubILb1EN4cuda3std3__45tupleIJN6thrust24THRUST_300001_SM_1000_NS10device_ptrIfEENSA_17counting_iteratorIiNSA_11use_defaultESE_SE_EEEEEE10policy1000Ei13saxpy_functorNSB_INS7_4pairIfiEEEEJPfSF_EEEvT0_iT1_T2_DpNS2_10kernel_argIT3_EE(
	.param .u32 _ZN3cub18CUB_300001_SM_10006detail9transform16transform_kernelINS2_10policy_hubILb1EN4cuda3std3__45tupleIJN6thrust24THRUST_300001_SM_1000_NS10device_ptrIfEENSA_17counting_iteratorIiNSA_11use_defaultESE_SE_EEEEEE10policy1000Ei13saxpy_functorNSB_INS7_4pairIfiEEEEJPfSF_EEEvT0_iT1_T2_DpNS2_10kernel_argIT3_EE_param_0,
	.param .u32 _ZN3cub18CUB_300001_SM_10006detail9transform16transform_kernelINS2_10policy_hubILb1EN4cuda3std3__45tupleIJN6thrust24THRUST_300001_SM_1000_NS10device_ptrIfEENSA_17counting_iteratorIiNSA_11use_defaultESE_SE_EEEEEE10policy1000Ei13saxpy_functorNSB_INS7_4pairIfiEEEEJPfSF_EEEvT0_iT1_T2_DpNS2_10kernel_argIT3_EE_param_1,
	.param .align 4 .b8 _ZN3cub18CUB_300001_SM_10006detail9transform16transform_kernelINS2_10policy_hubILb1EN4cuda3std3__45tupleIJN6thrust24THRUST_300001_SM_1000_NS10device_ptrIfEENSA_17counting_iteratorIiNSA_11use_defaultESE_SE_EEEEEE10policy1000Ei13saxpy_functorNSB_INS7_4pairIfiEEEEJPfSF_EEEvT0_iT1_T2_DpNS2_10kernel_argIT3_EE_param_2[4],
	.param .align 8 .b8 _ZN3cub18CUB_300001_SM_10006detail9transform16transform_kernelINS2_10policy_hubILb1EN4cuda3std3__45tupleIJN6thrust24THRUST_300001_SM_1000_NS10device_ptrIfEENSA_17counting_iteratorIiNSA_11use_defaultESE_SE_EEEEEE10policy1000Ei13saxpy_functorNSB_INS7_4pairIfiEEEEJPfSF_EEEvT0_iT1_T2_DpNS2_10kernel_argIT3_EE_param_3[8],
	.param .align 8 .b8 _ZN3cub18CUB_300001_SM_10006detail9transform16transform_kernelINS2_10policy_hubILb1EN4cuda3std3__45tupleIJN6thrust24THRUST_300001_SM_1000_NS10device_ptrIfEENSA_17counting_iteratorIiNSA_11use_defaultESE_SE_EEEEEE10policy1000Ei13saxpy_functorNSB_INS7_4pairIfiEEEEJPfSF_EEEvT0_iT1_T2_DpNS2_10kernel_argIT3_EE_param_4[16],
	.param .align 8 .b8 _ZN3cub18CUB_300001_SM_10006detail9transform16transform_kernelINS2_10policy_hubILb1EN4cuda3std3__45tupleIJN6thrust24THRUST_300001_SM_1000_NS10device_ptrIfEENSA_17counting_iteratorIiNSA_11use_defaultESE_SE_EEEEEE10policy1000Ei13saxpy_functorNSB_INS7_4pairIfiEEEEJPfSF_EEEvT0_iT1_T2_DpNS2_10kernel_argIT3_EE_param_5[16]
)
.maxntid 128
{
	.reg .pred 	%p<37>;
	.reg .b32 	%r<140>;
	.reg .b32 	%f<45>;
	.reg .b64 	%rd<102>;

	ld.param.u32 	%r1, [_ZN3cub18CUB_300001_SM_10006detail9transform16transform_kernelINS2_10policy_hubILb1EN4cuda3std3__45tupleIJN6thrust24THRUST_300001_SM_1000_NS10device_ptrIfEENSA_17counting_iteratorIiNSA_11use_defaultESE_SE_EEEEEE10policy1000Ei13saxpy_functorNSB_INS7_4pairIfiEEEEJPfSF_EEEvT0_iT1_T2_DpNS2_10kernel_argIT3_EE_param_5];
	ld.param.u32 	%r58, [_ZN3cub18CUB_300001_SM_10006detail9transform16transform_kernelINS2_10policy_hubILb1EN4cuda3std3__45tupleIJN6thrust24THRUST_300001_SM_1000_NS10device_ptrIfEENSA_17counting_iteratorIiNSA_11use_defaultESE_SE_EEEEEE10policy1000Ei13saxpy_functorNSB_INS7_4pairIfiEEEEJPfSF_EEEvT0_iT1_T2_DpNS2_10kernel_argIT3_EE_param_0];
	ld.param.u64 	%rd12, [_ZN3cub18CUB_300001_SM_10006detail9transform16transform_kernelINS2_10policy_hubILb1EN4cuda3std3__45tupleIJN6thrust24THRUST_300001_SM_1000_NS10device_ptrIfEENSA_17counting_iteratorIiNSA_11use_defaultESE_SE_EEEEEE10policy1000Ei13saxpy_functorNSB_INS7_4pairIfiEEEEJPfSF_EEEvT0_iT1_T2_DpNS2_10kernel_argIT3_EE_param_4];
	ld.param.u64 	%rd13, [_ZN3cub18CUB_300001_SM_10006detail9transform16transform_kernelINS2_10policy_hubILb1EN4cuda3std3__45tupleIJN6thrust24THRUST_300001_SM_1000_NS10device_ptrIfEENSA_17counting_iteratorIiNSA_11use_defaultESE_SE_EEEEEE10policy1000Ei13saxpy_functorNSB_INS7_4pairIfiEEEEJPfSF_EEEvT0_iT1_T2_DpNS2_10kernel_argIT3_EE_param_3];
	ld.param.u32 	%r57, [_ZN3cub18CUB_300001_SM_10006detail9transform16transform_kernelINS2_10policy_hubILb1EN4cuda3std3__45tupleIJN6thrust24THRUST_300001_SM_1000_NS10device_ptrIfEENSA_17counting_iteratorIiNSA_11use_defaultESE_SE_EEEEEE10policy1000Ei13saxpy_functorNSB_INS7_4pairIfiEEEEJPfSF_EEEvT0_iT1_T2_DpNS2_10kernel_argIT3_EE_param_1];
	cvta.to.global.u64 	%rd1, %rd13;
	cvta.to.global.u64 	%rd2, %rd12;
	shl.b32 	%r2, %r57, 7;
	mov.u32 	%r59, %ctaid.x;
	mul.lo.s32 	%r3, %r2, %r59;
	sub.s32 	%r4, %r58, %r3;
	min.s32 	%r5, %r2, %r4;
	add.s32 	%r6, %r1, %r3;
	shl.b32 	%r7, %r5, 2;
	mov.u32 	%r8, %tid.x;
	shl.b32 	%r128, %r8, 7;
	setp.ge.s32 	%p1, %r128, %r7;
	@%p1 bra 	$L__BB1_3;
	mul.wide.u32 	%rd14, %r8, 128;
	add.s64 	%rd15, %rd2, %rd14;
	mul.wide.s32 	%rd16, %r3, 4;
	add.s64 	%rd101, %rd15, %rd16;
$L__BB1_2:
	.pragma "nounroll";
	// begin inline asm
	prefetch.global.L2 [%rd101];
	// end inline asm
	add.s32 	%r128, %r128, 16384;
	add.s64 	%rd101, %rd101, 16384;
	setp.lt.s32 	%p2, %r128, %r7;
	@%p2 bra 	$L__BB1_2;
$L__BB1_3:
	mul.wide.s32 	%rd18, %r3, 4;
	add.s64 	%rd6, %rd2, %rd18;
	mul.wide.s32 	%rd19, %r3, 8;
	add.s64 	%rd7, %rd1, %rd19;
	setp.gt.s32 	%p3, %r2, %r4;
	@%p3 bra 	$L__BB1_17;
	setp.lt.s32 	%p4, %r57, 1;
	@%p4 bra 	$L__BB1_58;
	and.b32  	%r12, %r57, 15;
	setp.lt.u32 	%p5, %r57, 16;
	mov.b32 	%r134, 0;
	@%p5 bra 	$L__BB1_8;
	and.b32  	%r134, %r57, 2147483632;
	mov.b32 	%r129, 0;
$L__BB1_7:
	.pragma "nounroll";
	shl.b32 	%r62, %r129, 7;
	add.s32 	%r63, %r62, %r8;
	mul.wide.u32 	%rd20, %r63, 4;
	add.s64 	%rd21, %rd6, %rd20;
	add.s32 	%r64, %r63, %r6;
	ld.global.f32 	%f1, [%rd21];
	mul.wide.u32 	%rd22, %r63, 8;
	add.s64 	%rd23, %rd7, %rd22;
	st.global.f32 	[%rd23], %f1;
	st.global.u32 	[%rd23+4], %r64;
	add.s32 	%r65, %r64, 128;
	ld.global.f32 	%f2, [%rd21+512];
	st.global.f32 	[%rd23+1024], %f2;
	st.global.u32 	[%rd23+1028], %r65;
	add.s32 	%r66, %r64, 256;
	ld.global.f32 	%f3, [%rd21+1024];
	st.global.f32 	[%rd23+2048], %f3;
	st.global.u32 	[%rd23+2052], %r66;
	add.s32 	%r67, %r63, 384;
	mul.wide.u32 	%rd24, %r67, 4;
	add.s64 	%rd25, %rd6, %rd24;
	add.s32 	%r68, %r64, 384;
	ld.global.f32 	%f4, [%rd25];
	mul.wide.u32 	%rd26, %r67, 8;
	add.s64 	%rd27, %rd7, %rd26;
	st.global.f32 	[%rd27], %f4;
	st.global.u32 	[%rd27+4], %r68;
	add.s32 	%r69, %r63, 512;
	mul.wide.u32 	%rd28, %r69, 4;
	add.s64 	%rd29, %rd6, %rd28;
	add.s32 	%r70, %r64, 512;
	ld.global.f32 	%f5, [%rd29];
	mul.wide.u32 	%rd30, %r69, 8;
	add.s64 	%rd31, %rd7, %rd30;
	st.global.f32 	[%rd31], %f5;
	st.global.u32 	[%rd31+4], %r70;
	add.s32 	%r71, %r63, 640;
	mul.wide.u32 	%rd32, %r71, 4;
	add.s64 	%rd33, %rd6, %rd32;
	add.s32 	%r72, %r64, 640;
	ld.global.f32 	%f6, [%rd33];
	mul.wide.u32 	%rd34, %r71, 8;
	add.s64 	%rd35, %rd7, %rd34;
	st.global.f32 	[%rd35], %f6;
	st.global.u32 	[%rd35+4], %r72;
	add.s32 	%r73, %r63, 768;
	mul.wide.u32 	%rd36, %r73, 4;
	add.s64 	%rd37, %rd6, %rd36;
	add.s32 	%r74, %r64, 768;
	ld.global.f32 	%f7, [%rd37];
	mul.wide.u32 	%rd38, %r73, 8;
	add.s64 	%rd39, %rd7, %rd38;
	st.global.f32 	[%rd39], %f7;
	st.global.u32 	[%rd39+4], %r74;
	add.s32 	%r75, %r63, 896;
	mul.wide.u32 	%rd40, %r75, 4;
	add.s64 	%rd41, %rd6, %rd40;
	add.s32 	%r76, %r64, 896;
	ld.global.f32 	%f8, [%rd41];
	mul.wide.u32 	%rd42, %r75, 8;
	add.s64 	%rd43, %rd7, %rd42;
	st.global.f32 	[%rd43], %f8;
	st.global.u32 	[%rd43+4], %r76;
	add.s32 	%r77, %r63, 1024;
	mul.wide.u32 	%rd44, %r77, 4;
	add.s64 	%rd45, %rd6, %rd44;
	add.s32 	%r78, %r64, 1024;
	ld.global.f32 	%f9, [%rd45];
	mul.wide.u32 	%rd46, %r77, 8;
	add.s64 	%rd47, %rd7, %rd46;
	st.global.f32 	[%rd47], %f9;
	st.global.u32 	[%rd47+4], %r78;
	add.s32 	%r79, %r63, 1152;
	mul.wide.s32 	%rd48, %r79, 4;
	add.s64 	%rd49, %rd6, %rd48;
	add.s32 	%r80, %r64, 1152;
	ld.global.f32 	%f10, [%rd49];
	mul.wide.s32 	%rd50, %r79, 8;
	add.s64 	%rd51, %rd7, %rd50;
	st.global.f32 	[%rd51], %f10;
	st.global.u32 	[%rd51+4], %r80;
	add.s32 	%r81, %r64, 1280;
	ld.global.f32 	%f11, [%rd49+512];
	st.global.f32 	[%rd51+1024], %f11;
	st.global.u32 	[%rd51+1028], %r81;
	add.s32 	%r82, %r64, 1408;
	ld.global.f32 	%f12, [%rd49+1024];
	st.global.f32 	[%rd51+2048], %f12;
	st.global.u32 	[%rd51+2052], %r82;
	add.s32 	%r83, %r64, 1536;
	ld.global.f32 	%f13, [%rd49+1536];
	st.global.f32 	[%rd51+3072], %f13;
	st.global.u32 	[%rd51+3076], %r83;
	add.s32 	%r84, %r64, 1664;
	ld.global.f32 	%f14, [%rd49+2048];
	st.global.f32 	[%rd51+4096], %f14;
	st.global.u32 	[%rd51+4100], %r84;
	add.s32 	%r85, %r64, 1792;
	ld.global.f32 	%f15, [%rd49+2560];
	st.global.f32 	[%rd51+5120], %f15;
	st.global.u32 	[%rd51+5124], %r85;
	add.s32 	%r86, %r64, 1920;
	ld.global.f32 	%f16, [%rd49+3072];
	st.global.f32 	[%rd51+6144], %f16;
	st.global.u32 	[%rd51+6148], %r86;
	add.s32 	%r129, %r129, 16;
	setp.eq.s32 	%p6, %r129, %r134;
	@%p6 bra 	$L__BB1_8;
	bra.uni 	$L__BB1_7;
$L__BB1_8:
	setp.eq.s32 	%p7, %r12, 0;
	@%p7 bra 	$L__BB1_58;
	and.b32  	%r42, %r57, 7;
	setp.lt.u32 	%p8, %r12, 8;
	@%p8 bra 	$L__BB1_11;
	shl.b32 	%r87, %r134, 7;
	add.s32 	%r88, %r87, %r8;
	mul.wide.s32 	%rd52, %r88, 4;
	add.s64 	%rd53, %rd6, %rd52;
	add.s32 	%r89, %r88, %r6;
	ld.global.f32 	%f17, [%rd53];
	mul.wide.s32 	%rd54, %r88, 8;
	add.s64 	%rd55, %rd7, %rd54;
	st.global.f32 	[%rd55], %f17;
	st.global.u32 	[%rd55+4], %r89;
	add.s32 	%r90, %r89, 128;
	ld.global.f32 	%f18, [%rd53+512];
	st.global.f32 	[%rd55+1024], %f18;
	st.global.u32 	[%rd55+1028], %r90;
	add.s32 	%r91, %r89, 256;
	ld.global.f32 	%f19, [%rd53+1024];
	st.global.f32 	[%rd55+2048], %f19;
	st.global.u32 	[%rd55+2052], %r91;
	add.s32 	%r92, %r89, 384;
	ld.global.f32 	%f20, [%rd53+1536];
	st.global.f32 	[%rd55+3072], %f20;
	st.global.u32 	[%rd55+3076], %r92;
	add.s32 	%r93, %r89, 512;
	ld.global.f32 	%f21, [%rd53+2048];
	st.global.f32 	[%rd55+4096], %f21;
	st.global.u32 	[%rd55+4100], %r93;
	add.s32 	%r94, %r89, 640;
	ld.global.f32 	%f22, [%rd53+2560];
	st.global.f32 	[%rd55+5120], %f22;
	st.global.u32 	[%rd55+5124], %r94;
	add.s32 	%r95, %r89, 768;
	ld.global.f32 	%f23, [%rd53+3072];
	st.global.f32 	[%rd55+6144], %f23;
	st.global.u32 	[%rd55+6148], %r95;
	add.s32 	%r96, %r89, 896;
	ld.global.f32 	%f24, [%rd53+3584];
	st.global.f32 	[%rd55+7168], %f24;
	st.global.u32 	[%rd55+7172], %r96;
	add.s32 	%r134, %r134, 8;
$L__BB1_11:
	setp.eq.s32 	%p9, %r42, 0;
	@%p9 bra 	$L__BB1_58;
	and.b32  	%r45, %r57, 3;
	setp.lt.u32 	%p10, %r42, 4;
	@%p10 bra 	$L__BB1_14;
	shl.b32 	%r97, %r134, 7;
	add.s32 	%r98, %r97, %r8;
	mul.wide.s32 	%rd56, %r98, 4;
	add.s64 	%rd57, %rd6, %rd56;
	add.s32 	%r99, %r98, %r6;
	ld.global.f32 	%f25, [%rd57];
	mul.wide.s32 	%rd58, %r98, 8;
	add.s64 	%rd59, %rd7, %rd58;
	st.global.f32 	[%rd59], %f25;
	st.global.u32 	[%rd59+4], %r99;
	add.s32 	%r100, %r99, 128;
	ld.global.f32 	%f26, [%rd57+512];
	st.global.f32 	[%rd59+1024], %f26;
	st.global.u32 	[%rd59+1028], %r100;
	add.s32 	%r101, %r99, 256;
	ld.global.f32 	%f27, [%rd57+1024];
	st.global.f32 	[%rd59+2048], %f27;
	st.global.u32 	[%rd59+2052], %r101;
	add.s32 	%r102, %r99, 384;
	ld.global.f32 	%f28, [%rd57+1536];
	st.global.f32 	[%rd59+3072], %f28;
	st.global.u32 	[%rd59+3076], %r102;
	add.s32 	%r134, %r134, 4;
$L__BB1_14:
	setp.eq.s32 	%p11, %r45, 0;
	@%p11 bra 	$L__BB1_58;
	add.s32 	%r103, %r1, %r8;
	add.s32 	%r104, %r103, %r3;
	shl.b32 	%r105, %r134, 7;
	add.s32 	%r139, %r104, %r105;
	add.s64 	%rd61, %rd19, %rd1;
	add.s64 	%rd10, %rd61, 4;
	add.s32 	%r138, %r8, %r105;
	neg.s32 	%r137, %r45;
$L__BB1_16:
	.pragma "nounroll";
	mul.wide.s32 	%rd63, %r138, 8;
	add.s64 	%rd64, %rd10, %rd63;
	mul.wide.s32 	%rd65, %r138, 4;
	add.s64 	%rd66, %rd6, %rd65;
	ld.global.f32 	%f29, [%rd66];
	st.global.f32 	[%rd64+-4], %f29;
	st.global.u32 	[%rd64], %r139;
	add.s32 	%r139, %r139, 128;
	add.s32 	%r138, %r138, 128;
	add.s32 	%r137, %r137, 1;
	setp.ne.s32 	%p12, %r137, 0;
	@%p12 bra 	$L__BB1_16;
	bra.uni 	$L__BB1_58;
$L__BB1_17:
	setp.lt.s32 	%p13, %r57, 1;
	@%p13 bra 	$L__BB1_58;
	and.b32  	%r14, %r57, 7;
	setp.lt.u32 	%p14, %r57, 8;
	mov.b32 	%r131, 0;
	@%p14 bra 	$L__BB1_37;
	and.b32  	%r131, %r57, 2147483640;
	mov.b32 	%r130, 0;
$L__BB1_20:
	.pragma "nounroll";
	shl.b32 	%r108, %r130, 7;
	add.s32 	%r19, %r108, %r8;
	setp.ge.s32 	%p15, %r19, %r5;
	@%p15 bra 	$L__BB1_22;
	mul.wide.u32 	%rd67, %r19, 4;
	add.s64 	%rd68, %rd6, %rd67;
	add.s32 	%r109, %r19, %r6;
	ld.global.f32 	%f30, [%rd68];
	mul.wide.u32 	%rd69, %r19, 8;
	add.s64 	%rd70, %rd7, %rd69;
	st.global.f32 	[%rd70], %f30;
	st.global.u32 	[%rd70+4], %r109;
$L__BB1_22:
	add.s32 	%r20, %r19, 128;
	setp.ge.s32 	%p16, %r20, %r5;
	mul.wide.s32 	%rd71, %r20, 4;
	add.s64 	%rd8, %rd6, %rd71;
	mul.wide.s32 	%rd72, %r20, 8;
	add.s64 	%rd9, %rd7, %rd72;
	@%p16 bra 	$L__BB1_24;
	add.s32 	%r110, %r20, %r6;
	ld.global.f32 	%f31, [%rd8];
	st.global.f32 	[%rd9], %f31;
	st.global.u32 	[%rd9+4], %r110;
$L__BB1_24:
	add.s32 	%r21, %r19, 256;
	setp.ge.s32 	%p17, %r21, %r5;
	@%p17 bra 	$L__BB1_26;
	add.s32 	%r111, %r21, %r6;
	ld.global.f32 	%f32, [%rd8+512];
	st.global.f32 	[%rd9+1024], %f32;
	st.global.u32 	[%rd9+1028], %r111;
$L__BB1_26:
	add.s32 	%r22, %r19, 384;
	setp.ge.s32 	%p18, %r22, %r5;
	@%p18 bra 	$L__BB1_28;
	add.s32 	%r112, %r22, %r6;
	ld.global.f32 	%f33, [%rd8+1024];
	st.global.f32 	[%rd9+2048], %f33;
	st.global.u32 	[%rd9+2052], %r112;
$L__BB1_28:
	add.s32 	%r23, %r19, 512;
	setp.ge.s32 	%p19, %r23, %r5;
	@%p19 bra 	$L__BB1_30;
	add.s32 	%r113, %r23, %r6;
	ld.global.f32 	%f34, [%rd8+1536];
	st.global.f32 	[%rd9+3072], %f34;
	st.global.u32 	[%rd9+3076], %r113;
$L__BB1_30:
	add.s32 	%r24, %r19, 640;
	setp.ge.s32 	%p20, %r24, %r5;
	@%p20 bra 	$L__BB1_32;
	add.s32 	%r114, %r24, %r6;
	ld.global.f32 	%f35, [%rd8+2048];
	st.global.f32 	[%rd9+4096], %f35;
	st.global.u32 	[%rd9+4100], %r114;
$L__BB1_32:
	add.s32 	%r25, %r19, 768;
	setp.ge.s32 	%p21, %r25, %r5;
	@%p21 bra 	$L__BB1_34;
	add.s32 	%r115, %r25, %r6;
	ld.global.f32 	%f36, [%rd8+2560];
	st.global.f32 	[%rd9+5120], %f36;
	st.global.u32 	[%rd9+5124], %r115;
$L__BB1_34:
	add.s32 	%r26, %r19, 896;
	setp.ge.s32 	%p22, %r26, %r5;
	@%p22 bra 	$L__BB1_36;
	add.s32 	%r116, %r26, %r6;
	ld.global.f32 	%f37, [%rd8+3072];
	st.global.f32 	[%rd9+6144], %f37;
	st.global.u32 	[%rd9+6148], %r116;
$L__BB1_36:
	add.s32 	%r130, %r130, 8;
	setp.ne.s32 	%p23, %r130, %r131;
	@%p23 bra 	$L__BB1_20;
$L__BB1_37:
	setp.eq.s32 	%p24, %r14, 0;
	@%p24 bra 	$L__BB1_58;
	and.b32  	%r29, %r57, 3;
	setp.lt.u32 	%p25, %r14, 4;
	@%p25 bra 	$L__BB1_48;
	shl.b32 	%r117, %r131, 7;
	add.s32 	%r30, %r117, %r8;
	setp.ge.s32 	%p26, %r30, %r5;
	@%p26 bra 	$L__BB1_41;
	mul.wide.s32 	%rd73, %r30, 4;
	add.s64 	%rd74, %rd6, %rd73;
	add.s32 	%r118, %r30, %r6;
	ld.global.f32 	%f38, [%rd74];
	mul.wide.s32 	%rd75, %r30, 8;
	add.s64 	%rd76, %rd7, %rd75;
	st.global.f32 	[%rd76], %f38;
	st.global.u32 	[%rd76+4], %r118;
$L__BB1_41:
	add.s32 	%r31, %r30, 128;
	setp.ge.s32 	%p27, %r31, %r5;
	@%p27 bra 	$L__BB1_43;
	mul.wide.s32 	%rd77, %r31, 4;
	add.s64 	%rd78, %rd6, %rd77;
	add.s32 	%r119, %r31, %r6;
	ld.global.f32 	%f39, [%rd78];
	mul.wide.s32 	%rd79, %r31, 8;
	add.s64 	%rd80, %rd7, %rd79;
	st.global.f32 	[%rd80], %f39;
	st.global.u32 	[%rd80+4], %r119;
$L__BB1_43:
	add.s32 	%r32, %r30, 256;
	setp.ge.s32 	%p28, %r32, %r5;
	@%p28 bra 	$L__BB1_45;
	mul.wide.s32 	%rd81, %r32, 4;
	add.s64 	%rd82, %rd6, %rd81;
	add.s32 	%r120, %r32, %r6;
	ld.global.f32 	%f40, [%rd82];
	mul.wide.s32 	%rd83, %r32, 8;
	add.s64 	%rd84, %rd7, %rd83;
	st.global.f32 	[%rd84], %f40;
	st.global.u32 	[%rd84+4], %r120;
$L__BB1_45:
	add.s32 	%r33, %r30, 384;
	setp.ge.s32 	%p29, %r33, %r5;
	@%p29 bra 	$L__BB1_47;
	mul.wide.s32 	%rd85, %r33, 4;
	add.s64 	%rd86, %rd6, %rd85;
	add.s32 	%r121, %r33, %r6;
	ld.global.f32 	%f41, [%rd86];
	mul.wide.s32 	%rd87, %r33, 8;
	add.s64 	%rd88, %rd7, %rd87;
	st.global.f32 	[%rd88], %f41;
	st.global.u32 	[%rd88+4], %r121;
$L__BB1_47:
	add.s32 	%r131, %r131, 4;
$L__BB1_48:
	setp.eq.s32 	%p30, %r29, 0;
	@%p30 bra 	$L__BB1_58;
	setp.eq.s32 	%p31, %r29, 1;
	@%p31 bra 	$L__BB1_55;
	shl.b32 	%r122, %r131, 7;
	add.s32 	%r36, %r122, %r8;
	setp.ge.s32 	%p32, %r36, %r5;
	@%p32 bra 	$L__BB1_52;
	mul.wide.s32 	%rd89, %r36, 4;
	add.s64 	%rd90, %rd6, %rd89;
	add.s32 	%r123, %r36, %r6;
	ld.global.f32 	%f42, [%rd90];
	mul.wide.s32 	%rd91, %r36, 8;
	add.s64 	%rd92, %rd7, %rd91;
	st.global.f32 	[%rd92], %f42;
	st.global.u32 	[%rd92+4], %r123;
$L__BB1_52:
	add.s32 	%r37, %r36, 128;
	setp.ge.s32 	%p33, %r37, %r5;
	@%p33 bra 	$L__BB1_54;
	mul.wide.s32 	%rd93, %r37, 4;
	add.s64 	%rd94, %rd6, %rd93;
	add.s32 	%r124, %r37, %r6;
	ld.global.f32 	%f43, [%rd94];
	mul.wide.s32 	%rd95, %r37, 8;
	add.s64 	%rd96, %rd7, %rd95;
	st.global.f32 	[%rd96], %f43;
	st.global.u32 	[%rd96+4], %r124;
$L__BB1_54:
	add.s32 	%r131, %r131, 2;
$L__BB1_55:
	and.b32  	%r125, %r57, 1;
	setp.eq.b32 	%p34, %r125, 1;
	not.pred 	%p35, %p34;
	@%p35 bra 	$L__BB1_58;
	shl.b32 	%r126, %r131, 7;
	add.s32 	%r40, %r126, %r8;
	setp.ge.s32 	%p36, %r40, %r5;
	@%p36 bra 	$L__BB1_58;
	mul.wide.s32 	%rd97, %r40, 4;
	add.s64 	%rd98, %rd6, %rd97;
	add.s32 	%r127, %r40, %r6;
	ld.global.f32 	%f44, [%rd98];
	mul.wide.s32 	%rd99, %r40, 8;
	add.s64 	%rd100, %rd7, %rd99;
	st.global.f32 	[%rd100], %f44;
	st.global.u32 	[%rd100+4], %r127;
$L__BB1_58:
	ret;

}
	// .globl	_ZN3cub18CUB_300001_SM_10006detail9transform16transform_kernelINS2_10policy_hubILb1EN4cuda3std3__45tupleIJN6thrust24THRUST_300001_SM_1000_NS10device_ptrIfEENSA_17counting_iteratorIiNSA_11use_defaultESE_SE_EEEEEE10policy1000El13saxpy_functorNSB_INS7_4pairIfiEEEEJPfSF_EEEvT0_iT1_T2_DpNS2_10kernel_argIT3_EE
.visible .entry _ZN3cub18CUB_300001_SM_10006detail9transform16transform_kernelINS2_10policy_hubILb1EN4cuda3std3__45tupleIJN6thrust24THRUST_300001_SM_1000_NS10device_ptrIfEENSA_17counting_iteratorIiNSA_11use_defaultESE_SE_EEEEEE10policy1000El13saxpy_functorNSB_INS7_4pairIfiEEEEJPfSF_EEEvT0_iT1_T2_DpNS2_10kernel_argIT3_EE(
	.param .u64 _ZN3cub18CUB_300001_SM_10006detail9transform16transform_kernelINS2_10policy_hubILb1EN4cuda3std3__45tupleIJN6thrust24THRUST_300001_SM_1000_NS10device_ptrIfEENSA_17counting_iteratorIiNSA_11use_defaultESE_SE_EEEEEE10policy1000El13saxpy_functorNSB_INS7_4pairIfiEEEEJPfSF_EEEvT0_iT1_T2_DpNS2_10kernel_argIT3_EE_param_0,
	.param .u32 _ZN3cub18CUB_300001_SM_10006detail9transform16transform_kernelINS2_10policy_hubILb1EN4cuda3std3__45tupleIJN6thrust24THRUST_300001_SM_1000_NS10device_ptrIfEENSA_17counting_iteratorIiNSA_11use_defaultESE_SE_EEEEEE10policy1000El13saxpy_functorNSB_INS7_4pairIfiEEEEJPfSF_EEEvT0_iT1_T2_DpNS2_10kernel_argIT3_EE_param_1,
	.param .align 4 .b8 _ZN3cub18CUB_300001_SM_10006detail9transform16transform_kernelINS2_10policy_hubILb1EN4cuda3std3__45tupleIJN6thrust24THRUST_300001_SM_1000_NS10device_ptrIfEENSA_17counting_iteratorIiNSA_11use_defaultESE_SE_EEEEEE10policy1000El13saxpy_functorNSB_INS7_4pairIfiEEEEJPfSF_EEEvT0_iT1_T2_DpNS2_10kernel_argIT3_EE_param_2[4],
	.param .align 8 .b8 _ZN3cub18CUB_300001_SM_10006detail9transform16transform_kernelINS2_10policy_hubILb1EN4cuda3std3__45tupleIJN6thrust24THRUST_300001_SM_1000_NS10device_ptrIfEENSA_17counting_iteratorIiNSA_11use_defaultESE_SE_EEEEEE10policy1000El13saxpy_functorNSB_INS7_4pairIfiEEEEJPfSF_EEEvT0_iT1_T2_DpNS2_10kernel_argIT3_EE_param_3[8],
	.param .align 8 .b8 _ZN3cub18CUB_300001_SM_10006detail9transform16transform_kernelINS2_10policy_hubILb1EN4cuda3std3__45tupleIJN6thrust24THRUST_300001_SM_1000_NS10device_ptrIfEENSA_17counting_iteratorIiNSA_11use_defaultESE_SE_EEEEEE10policy1000El13saxpy_functorNSB_INS7_4pairIfiEEEEJPfSF_EEEvT0_iT1_T2_DpNS2_10kernel_argIT3_EE_param_4[16],
	.param .align 8 .b8 _ZN3cub18CUB_300001_SM_10006detail9transform16transform_kernelINS2_10policy_hubILb1EN4cuda3std3__45tupleIJN6thrust24THRUST_300001_SM_1000_NS10device_ptrIfEENSA_17counting_iteratorIiNSA_11use_defaultESE_SE_EEEEEE10policy1000El13saxpy_functorNSB_INS7_4pairIfiEEEEJPfSF_EEEvT0_iT1_T2_DpNS2_10kernel_argIT3_EE_param_5[16]
)
.maxntid 128
{
	.reg .pred 	%p<37>;
	.reg .b32 	%r<138>;
	.reg .b32 	%f<45>;
	.reg .b64 	%rd<108>;

	ld.param.u32 	%r1, [_ZN3cub18CUB_300001_SM_10006detail9transform16transform_kernelINS2_10policy_hubILb1EN4cuda3std3__45tupleIJN6thrust24THRUST_300001_SM_1000_NS10device_ptrIfEENSA_17counting_iteratorIiNSA_11use_defaultESE_SE_EEEEEE10policy1000El13saxpy_functorNSB_INS7_4pairIfiEEEEJPfSF_EEEvT0_iT1_T2_DpNS2_10kernel_argIT3_EE_param_5];
	ld.param.u64 	%rd13, [_ZN3cub18CUB_300001_SM_10006detail9transform16transform_kernelINS2_10policy_hubILb1EN4cuda3std3__45tupleIJN6thrust24THRUST_300001_SM_1000_NS10device_ptrIfEENSA_17counting_iteratorIiNSA_11use_defaultESE_SE_EEEEEE10policy1000El13saxpy_functorNSB_INS7_4pairIfiEEEEJPfSF_EEEvT0_iT1_T2_DpNS2_10kernel_argIT3_EE_param_0];
	ld.param.u64 	%rd14, [_ZN3cub18CUB_300001_SM_10006detail9transform16transform_kernelINS2_10policy_hubILb1EN4cuda3std3__45tupleIJN6thrust24THRUST_300001_SM_1000_NS10device_ptrIfEENSA_17counting_iteratorIiNSA_11use_defaultESE_SE_EEEEEE10policy1000El13saxpy_functorNSB_INS7_4pairIfiEEEEJPfSF_EEEvT0_iT1_T2_DpNS2_10kernel_argIT3_EE_param_4];
	ld.param.u64 	%rd15, [_ZN3cub18CUB_300001_SM_10006detail9transform16transform_kernelINS2_10policy_hubILb1EN4cuda3std3__45tupleIJN6thrust24THRUST_300001_SM_1000_NS10device_ptrIfEENSA_17counting_iteratorIiNSA_11use_defaultESE_SE_EEEEEE10policy1000El13saxpy_functorNSB_INS7_4pairIfiEEEEJPfSF_EEEvT0_iT1_T2_DpNS2_10kernel_argIT3_EE_param_3];
	ld.param.u32 	%r56, [_ZN3cub18CUB_300001_SM_10006detail9transform16transform_kernelINS2_10policy_hubILb1EN4cuda3std3__45tupleIJN6thrust24THRUST_300001_SM_1000_NS10device_ptrIfEENSA_17counting_iteratorIiNSA_11use_defaultESE_SE_EEEEEE10policy1000El13saxpy_functorNSB_INS7_4pairIfiEEEEJPfSF_EEEvT0_iT1_T2_DpNS2_10kernel_argIT3_EE_param_1];
	cvta.to.global.u64 	%rd1, %rd15;
	cvta.to.global.u64 	%rd2, %rd14;
	shl.b32 	%r2, %r56, 7;
	mov.u32 	%r57, %ctaid.x;
	cvt.u64.u32 	%rd16, %r57;
	cvt.s64.s32 	%rd17, %r2;
	mul.lo.s64 	%rd3, %rd17, %rd16;
	sub.s64 	%rd18, %rd13, %rd3;
	min.s64 	%rd19, %rd18, %rd17;
	cvt.u32.u64 	%r3, %rd19;
	cvt.u32.u64 	%r4, %rd3;
	add.s32 	%r5, %r1, %r4;
	shl.b32 	%r6, %r3, 2;
	mov.u32 	%r7, %tid.x;
	shl.b32 	%r126, %r7, 7;
	setp.ge.s32 	%p1, %r126, %r6;
	@%p1 bra 	$L__BB2_3;
	shl.b64 	%rd20, %rd3, 2;
	add.s64 	%rd21, %rd2, %rd20;
	mul.wide.u32 	%rd22, %r7, 128;
	add.s64 	%rd107, %rd21, %rd22;
$L__BB2_2:
	.pragma "nounroll";
	// begin inline asm
	prefetch.global.L2 [%rd107];
	// end inline asm
	add.s32 	%r126, %r126, 16384;
	add.s64 	%rd107, %rd107, 16384;
	setp.lt.s32 	%p2, %r126, %r6;
	@%p2 bra 	$L__BB2_2;
$L__BB2_3:
	shl.b64 	%rd24, %rd3, 2;
	add.s64 	%rd7, %rd2, %rd24;
	shl.b64 	%rd25, %rd3, 3;
	add.s64 	%rd8, %rd1, %rd25;
	setp.eq.s32 	%p3, %r2, %r3;
	@%p3 bra 	$L__BB2_45;
	setp.lt.s32 	%p4, %r56, 1;
	@%p4 bra 	$L__BB2_58;
	and.b32  	%r11, %r56, 7;
	setp.lt.u32 	%p5, %r56, 8;
	mov.b32 	%r135, 0;
	@%p5 bra 	$L__BB2_24;
	and.b32  	%r135, %r56, 2147483640;
	mov.b32 	%r128, 0;
$L__BB2_7:
	.pragma "nounroll";
	shl.b32 	%r60, %r128, 7;
	add.s32 	%r18, %r60, %r7;
	setp.ge.s32 	%p6, %r18, %r3;
	@%p6 bra 	$L__BB2_9;
	mul.wide.u32 	%rd26, %r18, 4;
	add.s64 	%rd27, %rd7, %rd26;
	add.s32 	%r61, %r18, %r5;
	ld.global.f32 	%f1, [%rd27];
	mul.wide.u32 	%rd28, %r18, 8;
	add.s64 	%rd29, %rd8, %rd28;
	st.global.f32 	[%rd29], %f1;
	st.global.u32 	[%rd29+4], %r61;
$L__BB2_9:
	add.s32 	%r19, %r18, 128;
	setp.ge.s32 	%p7, %r19, %r3;
	mul.wide.s32 	%rd30, %r19, 4;
	add.s64 	%rd9, %rd7, %rd30;
	mul.wide.s32 	%rd31, %r19, 8;
	add.s64 	%rd10, %rd8, %rd31;
	@%p7 bra 	$L__BB2_11;
	add.s32 	%r62, %r19, %r5;
	ld.global.f32 	%f2, [%rd9];
	st.global.f32 	[%rd10], %f2;
	st.global.u32 	[%rd10+4], %r62;
$L__BB2_11:
	add.s32 	%r20, %r18, 256;
	setp.ge.s32 	%p8, %r20, %r3;
	@%p8 bra 	$L__BB2_13;
	add.s32 	%r63, %r20, %r5;
	ld.global.f32 	%f3, [%rd9+512];
	st.global.f32 	[%rd10+1024], %f3;
	st.global.u32 	[%rd10+1028], %r63;
$L__BB2_13:
	add.s32 	%r21, %r18, 384;
	setp.ge.s32 	%p9, %r21, %r3;
	@%p9 bra 	$L__BB2_15;
	add.s32 	%r64, %r21, %r5;
	ld.global.f32 	%f4, [%rd9+1024];
	st.global.f32 	[%rd10+2048], %f4;
	st.global.u32 	[%rd10+2052], %r64;
$L__BB2_15:
	add.s32 	%r22, %r18, 512;
	setp.ge.s32 	%p10, %r22, %r3;
	@%p10 bra 	$L__BB2_17;
	add.s32 	%r65, %r22, %r5;
	ld.global.f32 	%f5, [%rd9+1536];
	st.global.f32 	[%rd10+3072], %f5;
	st.global.u32 	[%rd10+3076], %r65;
$L__BB2_17:
	add.s32 	%r23, %r18, 640;
	setp.ge.s32 	%p11, %r23, %r3;
	@%p11 bra 	$L__BB2_19;
	add.s32 	%r66, %r23, %r5;
	ld.global.f32 	%f6, [%rd9+2048];
	st.global.f32 	[%rd10+4096], %f6;
	st.global.u32 	[%rd10+4100], %r66;
$L__BB2_19:
	add.s32 	%r24, %r18, 768;
	setp.ge.s32 	%p12, %r24, %r3;
	@%p12 bra 	$L__BB2_21;
	add.s32 	%r67, %r24, %r5;
	ld.global.f32 	%f7, [%rd9+2560];
	st.global.f32 	[%rd10+5120], %f7;
	st.global.u32 	[%rd10+5124], %r67;
$L__BB2_21:
	add.s32 	%r25, %r18, 896;
	setp.ge.s32 	%p13, %r25, %r3;
	@%p13 bra 	$L__BB2_23;
	add.s32 	%r68, %r25, %r5;
	ld.global.f32 	%f8, [%rd9+3072];
	st.global.f32 	[%rd10+6144], %f8;
	st.global.u32 	[%rd10+6148], %r68;
$L__BB2_23:
	add.s32 	%r128, %r128, 8;
	setp.eq.s32 	%p14, %r128, %r135;
	@%p14 bra 	$L__BB2_24;
	bra.uni 	$L__BB2_7;
$L__BB2_24:
	setp.eq.s32 	%p15, %r11, 0;
	@%p15 bra 	$L__BB2_58;
	and.b32  	%r44, %r56, 3;
	setp.lt.u32 	%p16, %r11, 4;
	@%p16 bra 	$L__BB2_35;
	shl.b32 	%r69, %r135, 7;
	add.s32 	%r45, %r69, %r7;
	setp.ge.s32 	%p17, %r45, %r3;
	@%p17 bra 	$L__BB2_28;
	mul.wide.s32 	%rd32, %r45, 4;
	add.s64 	%rd33, %rd7, %rd32;
	add.s32 	%r70, %r45, %r5;
	ld.global.f32 	%f9, [%rd33];
	mul.wide.s32 	%rd34, %r45, 8;
	add.s64 	%rd35, %rd8, %rd34;
	st.global.f32 	[%rd35], %f9;
	st.global.u32 	[%rd35+4], %r70;
$L__BB2_28:
	add.s32 	%r46, %r45, 128;
	setp.ge.s32 	%p18, %r46, %r3;
	@%p18 bra 	$L__BB2_30;
	mul.wide.s32 	%rd36, %r46, 4;
	add.s64 	%rd37, %rd7, %rd36;
	add.s32 	%r71, %r46, %r5;
	ld.global.f32 	%f10, [%rd37];
	mul.wide.s32 	%rd38, %r46, 8;
	add.s64 	%rd39, %rd8, %rd38;
	st.global.f32 	[%rd39], %f10;
	st.global.u32 	[%rd39+4], %r71;
$L__BB2_30:
	add.s32 	%r47, %r45, 256;
	setp.ge.s32 	%p19, %r47, %r3;
	@%p19 bra 	$L__BB2_32;
	mul.wide.s32 	%rd40, %r47, 4;
	add.s64 	%rd41, %rd7, %rd40;
	add.s32 	%r72, %r47, %r5;
	ld.global.f32 	%f11, [%rd41];
	mul.wide.s32 	%rd42, %r47, 8;
	add.s64 	%rd43, %rd8, %rd42;
	st.global.f32 	[%rd43], %f11;
	st.global.u32 	[%rd43+4], %r72;
$L__BB2_32:
	add.s32 	%r48, %r45, 384;
	setp.ge.s32 	%p20, %r48, %r3;
	@%p20 bra 	$L__BB2_34;
	mul.wide.s32 	%rd44, %r48, 4;
	add.s64 	%rd45, %rd7, %rd44;
	add.s32 	%r73, %r48, %r5;
	ld.global.f32 	%f12, [%rd45];
	mul.wide.s32 	%rd46, %r48, 8;
	add.s64 	%rd47, %rd8, %rd46;
	st.global.f32 	[%rd47], %f12;
	st.global.u32 	[%rd47+4], %r73;
$L__BB2_34:
	add.s32 	%r135, %r135, 4;
$L__BB2_35:
	setp.eq.s32 	%p21, %r44, 0;
	@%p21 bra 	$L__BB2_58;
	setp.eq.s32 	%p22, %r44, 1;
	@%p22 bra 	$L__BB2_42;
	shl.b32 	%r74, %r135, 7;
	add.s32 	%r51, %r74, %r7;
	setp.ge.s32 	%p23, %r51, %r3;
	@%p23 bra 	$L__BB2_39;
	mul.wide.s32 	%rd48, %r51, 4;
	add.s64 	%rd49, %rd7, %rd48;
	add.s32 	%r75, %r51, %r5;
	ld.global.f32 	%f13, [%rd49];
	mul.wide.s32 	%rd50, %r51, 8;
	add.s64 	%rd51, %rd8, %rd50;
	st.global.f32 	[%rd51], %f13;
	st.global.u32 	[%rd51+4], %r75;
$L__BB2_39:
	add.s32 	%r52, %r51, 128;
	setp.ge.s32 	%p24, %r52, %r3;
	@%p24 bra 	$L__BB2_41;
	mul.wide.s32 	%rd52, %r52, 4;
	add.s64 	%rd53, %rd7, %rd52;
	add.s32 	%r76, %r52, %r5;
	ld.global.f32 	%f14, [%rd53];
	mul.wide.s32 	%rd54, %r52, 8;
	add.s64 	%rd55, %rd8, %rd54;
	st.global.f32 	[%rd55], %f14;
	st.global.u32 	[%rd55+4], %r76;
$L__BB2_41:
	add.s32 	%r135, %r135, 2;
$L__BB2_42:
	and.b32  	%r77, %r56, 1;
	setp.eq.b32 	%p25, %r77, 1;
	not.pred 	%p26, %p25;
	@%p26 bra 	$L__BB2_58;
	shl.b32 	%r78, %r135, 7;
	add.s32 	%r55, %r78, %r7;
	setp.ge.s32 	%p27, %r55, %r3;
	@%p27 bra 	$L__BB2_58;
	mul.wide.s32 	%rd56, %r55, 4;
	add.s64 	%rd57, %rd7, %rd56;
	add.s32 	%r79, %r55, %r5;
	ld.global.f32 	%f15, [%rd57];
	mul.wide.s32 	%rd58, %r55, 8;
	add.s64 	%rd59, %rd8, %rd58;
	st.global.f32 	[%rd59], %f15;
	st.global.u32 	[%rd59+4], %r79;
	bra.uni 	$L__BB2_58;
$L__BB2_45:
	setp.lt.s32 	%p28, %r56, 1;
	@%p28 bra 	$L__BB2_58;
	and.b32  	%r13, %r56, 15;
	setp.lt.u32 	%p29, %r56, 16;
	mov.b32 	%r130, 0;
	@%p29 bra 	$L__BB2_49;
	and.b32  	%r130, %r56, 2147483632;
	mov.b32 	%r127, 0;
$L__BB2_48:
	.pragma "nounroll";
	shl.b32 	%r82, %r127, 7;
	add.s32 	%r83, %r82, %r7;
	mul.wide.u32 	%rd60, %r83, 4;
	add.s64 	%rd61, %rd7, %rd60;
	add.s32 	%r84, %r83, %r5;
	ld.global.f32 	%f16, [%rd61];
	mul.wide.u32 	%rd62, %r83, 8;
	add.s64 	%rd63, %rd8, %rd62;
	st.global.f32 	[%rd63], %f16;
	st.global.u32 	[%rd63+4], %r84;
	add.s32 	%r85, %r84, 128;
	ld.global.f32 	%f17, [%rd61+512];
	st.global.f32 	[%rd63+1024], %f17;
	st.global.u32 	[%rd63+1028], %r85;
	add.s32 	%r86, %r84, 256;
	ld.global.f32 	%f18, [%rd61+1024];
	st.global.f32 	[%rd63+2048], %f18;
	st.global.u32 	[%rd63+2052], %r86;
	add.s32 	%r87, %r83, 384;
	mul.wide.u32 	%rd64, %r87, 4;
	add.s64 	%rd65, %rd7, %rd64;
	add.s32 	%r88, %r84, 384;
	ld.global.f32 	%f19, [%rd65];
	mul.wide.u32 	%rd66, %r87, 8;
	add.s64 	%rd67, %rd8, %rd66;
	st.global.f32 	[%rd67], %f19;
	st.global.u32 	[%rd67+4], %r88;
	add.s32 	%r89, %r83, 512;
	mul.wide.u32 	%rd68, %r89, 4;
	add.s64 	%rd69, %rd7, %rd68;
	add.s32 	%r90, %r84, 512;
	ld.global.f32 	%f20, [%rd69];
	mul.wide.u32 	%rd70, %r89, 8;
	add.s64 	%rd71, %rd8, %rd70;
	st.global.f32 	[%rd71], %f20;
	st.global.u32 	[%rd71+4], %r90;
	add.s32 	%r91, %r83, 640;
	mul.wide.u32 	%rd72, %r91, 4;
	add.s64 	%rd73, %rd7, %rd72;
	add.s32 	%r92, %r84, 640;
	ld.global.f32 	%f21, [%rd73];
	mul.wide.u32 	%rd74, %r91, 8;
	add.s64 	%rd75, %rd8, %rd74;
	st.global.f32 	[%rd75], %f21;
	st.global.u32 	[%rd75+4], %r92;
	add.s32 	%r93, %r83, 768;
	mul.wide.u32 	%rd76, %r93, 4;
	add.s64 	%rd77, %rd7, %rd76;
	add.s32 	%r94, %r84, 768;
	ld.global.f32 	%f22, [%rd77];
	mul.wide.u32 	%rd78, %r93, 8;
	add.s64 	%rd79, %rd8, %rd78;
	st.global.f32 	[%rd79], %f22;
	st.global.u32 	[%rd79+4], %r94;
	add.s32 	%r95, %r83, 896;
	mul.wide.u32 	%rd80, %r95, 4;
	add.s64 	%rd81, %rd7, %rd80;
	add.s32 	%r96, %r84, 896;
	ld.global.f32 	%f23, [%rd81];
	mul.wide.u32 	%rd82, %r95, 8;
	add.s64 	%rd83, %rd8, %rd82;
	st.global.f32 	[%rd83], %f23;
	st.global.u32 	[%rd83+4], %r96;
	add.s32 	%r97, %r83, 1024;
	mul.wide.u32 	%rd84, %r97, 4;
	add.s64 	%rd85, %rd7, %rd84;
	add.s32 	%r98, %r84, 1024;
	ld.global.f32 	%f24, [%rd85];
	mul.wide.u32 	%rd86, %r97, 8;
	add.s64 	%rd87, %rd8, %rd86;
	st.global.f32 	[%rd87], %f24;
	st.global.u32 	[%rd87+4], %r98;
	add.s32 	%r99, %r83, 1152;
	mul.wide.s32 	%rd88, %r99, 4;
	add.s64 	%rd89, %rd7, %rd88;
	add.s32 	%r100, %r84, 1152;
	ld.global.f32 	%f25, [%rd89];
	mul.wide.s32 	%rd90, %r99, 8;
	add.s64 	%rd91, %rd8, %rd90;
	st.global.f32 	[%rd91], %f25;
	st.global.u32 	[%rd91+4], %r100;
	add.s32 	%r101, %r84, 1280;
	ld.global.f32 	%f26, [%rd89+512];
	st.global.f32 	[%rd91+1024], %f26;
	st.global.u32 	[%rd91+1028], %r101;
	add.s32 	%r102, %r84, 1408;
	ld.global.f32 	%f27, [%rd89+1024];
	st.global.f32 	[%rd91+2048], %f27;
	st.global.u32 	[%rd91+2052], %r102;
	add.s32 	%r103, %r84, 1536;
	ld.global.f32 	%f28, [%rd89+1536];
	st.global.f32 	[%rd91+3072], %f28;
	st.global.u32 	[%rd91+3076], %r103;
	add.s32 	%r104, %r84, 1664;
	ld.global.f32 	%f29, [%rd89+2048];
	st.global.f32 	[%rd91+4096], %f29;
	st.global.u32 	[%rd91+4100], %r104;
	add.s32 	%r105, %r84, 1792;
	ld.global.f32 	%f30, [%rd89+2560];
	st.global.f32 	[%rd91+5120], %f30;
	st.global.u32 	[%rd91+5124], %r105;
	add.s32 	%r106, %r84, 1920;
	ld.global.f32 	%f31, [%rd89+3072];
	st.global.f32 	[%rd91+6144], %f31;
	st.global.u32 	[%rd91+6148], %r106;
	add.s32 	%r127, %r127, 16;
	setp.eq.s32 	%p30, %r127, %r130;
	@%p30 bra 	$L__BB2_49;
	bra.uni 	$L__BB2_48;
$L__BB2_49:
	setp.eq.s32 	%p31, %r13, 0;
	@%p31 bra 	$L__BB2_58;
	and.b32  	%r28, %r56, 7;
	setp.lt.u32 	%p32, %r13, 8;
	@%p32 bra 	$L__BB2_52;
	shl.b32 	%r107, %r130, 7;
	add.s32 	%r108, %r107, %r7;
	mul.wide.s32 	%rd92, %r108, 4;
	add.s64 	%rd93, %rd7, %rd92;
	add.s32 	%r109, %r108, %r5;
	ld.global.f32 	%f32, [%rd93];
	mul.wide.s32 	%rd94, %r108, 8;
	add.s64 	%rd95, %rd8, %rd94;
	st.global.f32 	[%rd95], %f32;
	st.global.u32 	[%rd95+4], %r109;
	add.s32 	%r110, %r109, 128;
	ld.global.f32 	%f33, [%rd93+512];
	st.global.f32 	[%rd95+1024], %f33;
	st.global.u32 	[%rd95+1028], %r110;
	add.s32 	%r111, %r109, 256;
	ld.global.f32 	%f34, [%rd93+1024];
	st.global.f32 	[%rd95+2048], %f34;
	st.global.u32 	[%rd95+2052], %r111;
	add.s32 	%r112, %r109, 384;
	ld.global.f32 	%f35, [%rd93+1536];
	st.global.f32 	[%rd95+3072], %f35;
	st.global.u32 	[%rd95+3076], %r112;
	add.s32 	%r113, %r109, 512;
	ld.global.f32 	%f36, [%rd93+2048];
	st.global.f32 	[%rd95+4096], %f36;
	st.global.u32 	[%rd95+4100], %r113;
	add.s32 	%r114, %r109, 640;
	ld.global.f32 	%f37, [%rd93+2560];
	st.global.f32 	[%rd95+5120], %f37;
	st.global.u32 	[%rd95+5124], %r114;
	add.s32 	%r115, %r109, 768;
	ld.global.f32 	%f38, [%rd93+3072];
	st.global.f32 	[%rd95+6144], %f38;
	st.global.u32 	[%rd95+6148], %r115;
	add.s32 	%r116, %r109, 896;
	ld.global.f32 	%f39, [%rd93+3584];
	st.global.f32 	[%rd95+7168], %f39;
	st.global.u32 	[%rd95+7172], %r116;
	add.s32 	%r130, %r130, 8;
$L__BB2_52:
	setp.eq.s32 	%p33, %r28, 0;
	@%p33 bra 	$L__BB2_58;
	and.b32  	%r31, %r56, 3;
	setp.lt.u32 	%p34, %r28, 4;
	@%p34 bra 	$L__BB2_55;
	shl.b32 	%r117, %r130, 7;
	add.s32 	%r118, %r117, %r7;
	mul.wide.s32 	%rd96, %r118, 4;
	add.s64 	%rd97, %rd7, %rd96;
	add.s32 	%r119, %r118, %r5;
	ld.global.f32 	%f40, [%rd97];
	mul.wide.s32 	%rd98, %r118, 8;
	add.s64 	%rd99, %rd8, %rd98;
	st.global.f32 	[%rd99], %f40;
	st.global.u32 	[%rd99+4], %r119;
	add.s32 	%r120, %r119, 128;
	ld.global.f32 	%f41, [%rd97+512];
	st.global.f32 	[%rd99+1024], %f41;
	st.global.u32 	[%rd99+1028], %r120;
	add.s32 	%r121, %r119, 256;
	ld.global.f32 	%f42, [%rd97+1024];
	st.global.f32 	[%rd99+2048], %f42;
	st.global.u32 	[%rd99+2052], %r121;
	add.s32 	%r122, %r119, 384;
	ld.global.f32 	%f43, [%rd97+1536];
	st.global.f32 	[%rd99+3072], %f43;
	st.global.u32 	[%rd99+3076], %r122;
	add.s32 	%r130, %r130, 4;
$L__BB2_55:
	setp.eq.s32 	%p35, %r31, 0;
	@%p35 bra 	$L__BB2_58;
	add.s32 	%r123, %r1, %r7;
	add.s32 	%r124, %r123, %r4;
	shl.b32 	%r125, %r130, 7;
	add.s32 	%r134, %r124, %r125;
	add.s64 	%rd101, %rd25, %rd1;
	add.s64 	%rd11, %rd101, 4;
	add.s32 	%r133, %r7, %r125;
	neg.s32 	%r132, %r31;
$L__BB2_57:
	.pragma "nounroll";
	mul.wide.s32 	%rd103, %r133, 8;
	add.s64 	%rd104, %rd11, %rd103;
	mul.wide.s32 	%rd105, %r133, 4;
	add.s64 	%rd106, %rd7, %rd105;
	ld.global.f32 	%f44, [%rd106];
	st.global.f32 	[%rd104+-4], %f44;
	st.global.u32 	[%rd104], %r134;
	add.s32 	%r134, %r134, 128;
	add.s32 	%r133, %r133, 128;
	add.s32 	%r132, %r132, 1;
	setp.eq.s32 	%p36, %r132, 0;
	@%p36 bra 	$L__BB2_58;
	bra.uni 	$L__BB2_57;
$L__BB2_58:
	ret;

}
	// .globl	_ZN3cub18CUB_300001_SM_10006detail4scan23DeviceCompactInitKernelINS0_13ScanTileStateIiLb1EEEPlEEvT_iT0_
.visible .entry _ZN3cub18CUB_300001_SM_10006detail4scan23DeviceCompactInitKernelINS0_13ScanTileStateIiLb1EEEPlEEvT_iT0_(
	.param .align 8 .b8 _ZN3cub18CUB_300001_SM_10006detail4scan23DeviceCompactInitKernelINS0_13ScanTileStateIiLb1EEEPlEEvT_iT0__param_0[8],
	.param .u32 _ZN3cub18CUB_300001_SM_10006detail4scan23DeviceCompactInitKernelINS0_13ScanTileStateIiLb1EEEPlEEvT_iT0__param_1,
	.param .u64 .ptr .align 1 _ZN3cub18CUB_300001_SM_10006detail4scan23DeviceCompactInitKernelINS0_13ScanTileStateIiLb1EEEPlEEvT_iT0__param_2
)
{
	.reg .pred 	%p<6>;
	.reg .b32 	%r<11>;
	.reg .b64 	%rd<10>;

	ld.param.u64 	%rd3, [_ZN3cub18CUB_300001_SM_10006detail4scan23DeviceCompactInitKernelINS0_13ScanTileStateIiLb1EEEPlEEvT_iT0__param_0];
	ld.param.u32 	%r4, [_ZN3cub18CUB_300001_SM_10006detail4scan23DeviceCompactInitKernelINS0_13ScanTileStateIiLb1EEEPlEEvT_iT0__param_1];
	ld.param.u64 	%rd2, [_ZN3cub18CUB_300001_SM_10006detail4scan23DeviceCompactInitKernelINS0_13ScanTileStateIiLb1EEEPlEEvT_iT0__param_2];
	cvta.to.global.u64 	%rd1, %rd3;
	mov.u32 	%r1, %ctaid.x;
	mov.u32 	%r5, %ntid.x;
	mov.u32 	%r2, %tid.x;
	mad.lo.s32 	%r3, %r1, %r5, %r2;
	setp.ge.s32 	%p1, %r3, %r4;
	@%p1 bra 	$L__BB3_2;
	mul.wide.s32 	%rd4, %r3, 8;
	add.s64 	%rd5, %rd1, %rd4;
	mov.b32 	%r6, 0;
	mov.b32 	%r7, 99;
	st.global.v2.u32 	[%rd5+256], {%r7, %r6};
$L__BB3_2:
	setp.ne.s32 	%p2, %r1, 0;
	setp.gt.u32 	%p3, %r2, 31;
	or.pred  	%p4, %p2, %p3;
	@%p4 bra 	$L__BB3_4;
	mul.wide.u32 	%rd6, %r2, 8;
	add.s64 	%rd7, %rd1, %rd6;
	mov.b32 	%r9, 0;
	st.global.v2.u32 	[%rd7], {%r9, %r9};
$L__BB3_4:
	or.b32  	%r10, %r1, %r2;
	setp.ne.s32 	%p5, %r10, 0;
	@%p5 bra 	$L__BB3_6;
	cvta.to.global.u64 	%rd8, %rd2;
	mov.b64 	%rd9, 0;
	st.global.u64 	[%rd8], %rd9;
$L__BB3_6:
	ret;

}
	// .globl	_ZN3cub18CUB_300001_SM_10006detail6select23DeviceSelectSweepKernelINS2_10policy_hubIN4cuda3std3__44pairIfiEENS0_8NullTypeEiLb0ELNS0_10SelectImplE0EE10Policy1000EN6thrust24THRUST_300001_SM_1000_NS10device_ptrIS9_EEPSA_SH_PlNS0_13ScanTileStateIiLb1EEE7is_trueSA_iNS2_19streaming_context_tIlLb1EEELSB_0EEEvT0_T1_T2_T3_T4_T5_T6_T7_iT8_NS1_7vsmem_tE
.visible .entry _ZN3cub18CUB_300001_SM_10006detail6select23DeviceSelectSweepKernelINS2_10policy_hubIN4cuda3std3__44pairIfiEENS0_8NullTypeEiLb0ELNS0_10SelectImplE0EE10Policy1000EN6thrust24THRUST_300001_SM_1000_NS10device_ptrIS9_EEPSA_SH_PlNS0_13ScanTileStateIiLb1EEE7is_trueSA_iNS2_19streaming_context_tIlLb1EEELSB_0EEEvT0_T1_T2_T3_T4_T5_T6_T7_iT8_NS1_7vsmem_tE(
	.param .align 8 .b8 _ZN3cub18CUB_300001_SM_10006detail6select23DeviceSelectSweepKernelINS2_10policy_hubIN4cuda3std3__44pairIfiEENS0_8NullTypeEiLb0ELNS0_10SelectImplE0EE10Policy1000EN6thrust24THRUST_300001_SM_1000_NS10device_ptrIS9_EEPSA_SH_PlNS0_13ScanTileStateIiLb1EEE7is_trueSA_iNS2_19streaming_context_tIlLb1EEELSB_0EEEvT0_T1_T2_T3_T4_T5_T6_T7_iT8_NS1_7vsmem_tE_param_0[8],
	.param .u64 .ptr .align 1 _ZN3cub18CUB_300001_SM_10006detail6select23DeviceSelectSweepKernelINS2_10policy_hubIN4cuda3std3__44pairIfiEENS0_8NullTypeEiLb0ELNS0_10SelectImplE0EE10Policy1000EN6thrust24THRUST_300001_SM_1000_NS10device_ptrIS9_EEPSA_SH_PlNS0_13ScanTileStateIiLb1EEE7is_trueSA_iNS2_19streaming_context_tIlLb1EEELSB_0EEEvT0_T1_T2_T3_T4_T5_T6_T7_iT8_NS1_7vsmem_tE_param_1,
	.param .align 8 .b8 _ZN3cub18CUB_300001_SM_10006detail6select23DeviceSelectSweepKernelINS2_10policy_hubIN4cuda3std3__44pairIfiEENS0_8NullTypeEiLb0ELNS0_10SelectImplE0EE10Policy1000EN6thrust24THRUST_300001_SM_1000_NS10device_ptrIS9_EEPSA_SH_PlNS0_13ScanTileStateIiLb1EEE7is_trueSA_iNS2_19streaming_context_tIlLb1EEELSB_0EEEvT0_T1_T2_T3_T4_T5_T6_T7_iT8_NS1_7vsmem_tE_param_2[8],
	.param .u64 .ptr .align 1 _ZN3cub18CUB_300001_SM_10006detail6select23DeviceSelectSweepKernelINS2_10policy_hubIN4cuda3std3__44pairIfiEENS0_8NullTypeEiLb0ELNS0_10SelectImplE0EE10Policy1000EN6thrust24THRUST_300001_SM_1000_NS10device_ptrIS9_EEPSA_SH_PlNS0_13ScanTileStateIiLb1EEE7is_trueSA_iNS2_19streaming_context_tIlLb1EEELSB_0EEEvT0_T1_T2_T3_T4_T5_T6_T7_iT8_NS1_7vsmem_tE_param_3,
	.param .align 8 .b8 _ZN3cub18CUB_300001_SM_10006detail6select23DeviceSelectSweepKernelINS2_10policy_hubIN4cuda3std3__44pairIfiEENS0_8NullTypeEiLb0ELNS0_10SelectImplE0EE10Policy1000EN6thrust24THRUST_300001_SM_1000_NS10device_ptrIS9_EEPSA_SH_PlNS0_13ScanTileStateIiLb1EEE7is_trueSA_iNS2_19streaming_context_tIlLb1EEELSB_0EEEvT0_T1_T2_T3_T4_T5_T6_T7_iT8_NS1_7vsmem_tE_param_4[8],
	.param .align 4 .b8 _ZN3cub18CUB_300001_SM_10006detail6select23DeviceSelectSweepKernelINS2_10policy_hubIN4cuda3std3__44pairIfiEENS0_8NullTypeEiLb0ELNS0_10SelectImplE0EE10Policy1000EN6thrust24THRUST_300001_SM_1000_NS10device_ptrIS9_EEPSA_SH_PlNS0_13ScanTileStateIiLb1EEE7is_trueSA_iNS2_19streaming_context_tIlLb1EEELSB_0EEEvT0_T1_T2_T3_T4_T5_T6_T7_iT8_NS1_7vsmem_tE_param_5[4],
	.param .align 1 .b8 _ZN3cub18CUB_300001_SM_10006detail6select23DeviceSelectSweepKernelINS2_10policy_hubIN4cuda3std3__44pairIfiEENS0_8NullTypeEiLb0ELNS0_10SelectImplE0EE10Policy1000EN6thrust24THRUST_300001_SM_1000_NS10device_ptrIS9_EEPSA_SH_PlNS0_13ScanTileStateIiLb1EEE7is_trueSA_iNS2_19streaming_context_tIlLb1EEELSB_0EEEvT0_T1_T2_T3_T4_T5_T6_T7_iT8_NS1_7vsmem_tE_param_6[1],
	.param .u32 _ZN3cub18CUB_300001_SM_10006detail6select23DeviceSelectSweepKernelINS2_10policy_hubIN4cuda3std3__44pairIfiEENS0_8NullTypeEiLb0ELNS0_10SelectImplE0EE10Policy1000EN6thrust24THRUST_300001_SM_1000_NS10device_ptrIS9_EEPSA_SH_PlNS0_13ScanTileStateIiLb1EEE7is_trueSA_iNS2_19streaming_context_tIlLb1EEELSB_0EEEvT0_T1_T2_T3_T4_T5_T6_T7_iT8_NS1_7vsmem_tE_param_7,
	.param .u32 _ZN3cub18CUB_300001_SM_10006detail6select23DeviceSelectSweepKernelINS2_10policy_hubIN4cuda3std3__44pairIfiEENS0_8NullTypeEiLb0ELNS0_10SelectImplE0EE10Policy1000EN6thrust24THRUST_300001_SM_1000_NS10device_ptrIS9_EEPSA_SH_PlNS0_13ScanTileStateIiLb1EEE7is_trueSA_iNS2_19streaming_context_tIlLb1EEELSB_0EEEvT0_T1_T2_T3_T4_T5_T6_T7_iT8_NS1_7vsmem_tE_param_8,
	.param .align 8 .b8 _ZN3cub18CUB_300001_SM_10006detail6select23DeviceSelectSweepKernelINS2_10policy_hubIN4cuda3std3__44pairIfiEENS0_8NullTypeEiLb0ELNS0_10SelectImplE0EE10Policy1000EN6thrust24THRUST_300001_SM_1000_NS10device_ptrIS9_EEPSA_SH_PlNS0_13ScanTileStateIiLb1EEE7is_trueSA_iNS2_19streaming_context_tIlLb1EEELSB_0EEEvT0_T1_T2_T3_T4_T5_T6_T7_iT8_NS1_7vsmem_tE_param_9[40],
	.param .align 8 .b8 _ZN3cub18CUB_300001_SM_10006detail6select23DeviceSelectSweepKernelINS2_10policy_hubIN4cuda3std3__44pairIfiEENS0_8NullTypeEiLb0ELNS0_10SelectImplE0EE10Policy1000EN6thrust24THRUST_300001_SM_1000_NS10device_ptrIS9_EEPSA_SH_PlNS0_13ScanTileStateIiLb1EEE7is_trueSA_iNS2_19streaming_context_tIlLb1EEELSB_0EEEvT0_T1_T2_T3_T4_T5_T6_T7_iT8_NS1_7vsmem_tE_param_10[8]
)
.maxntid 128
{
	.reg .pred 	%p<267>;
	.reg .b16 	%rs<56>;
	.reg .b32 	%r<902>;
	.reg .b32 	%f<52>;
	.reg .b64 	%rd<435>;
	// demoted variable
	.shared .align 16 .b8 _ZZN3cub18CUB_300001_SM_10006detail6select23DeviceSelectSweepKernelINS2_10policy_hubIN4cuda3std3__44pairIfiEENS0_8NullTypeEiLb0ELNS0_10SelectImplE0EE10Policy1000EN6thrust24THRUST_300001_SM_1000_NS10device_ptrIS9_EEPSA_SH_PlNS0_13ScanTileStateIiLb1EEE7is_trueSA_iNS2_19streaming_context_tIlLb1EEELSB_0EEEvT0_T1_T2_T3_T4_T5_T6_T7_iT8_NS1_7vsmem_tEE19static_temp_storage[5120];
	ld.param.u64 	%rd2, [_ZN3cub18CUB_300001_SM_10006detail6select23DeviceSelectSweepKernelINS2_10policy_hubIN4cuda3std3__44pairIfiEENS0_8NullTypeEiLb0ELNS0_10SelectImplE0EE10Policy1000EN6thrust24THRUST_300001_SM_1000_NS10device_ptrIS9_EEPSA_SH_PlNS0_13ScanTileStateIiLb1EEE7is_trueSA_iNS2_19streaming_context_tIlLb1EEELSB_0EEEvT0_T1_T2_T3_T4_T5_T6_T7_iT8_NS1_7vsmem_tE_param_4];
	ld.param.f32 	%f1, [_ZN3cub18CUB_300001_SM_10006detail6select23DeviceSelectSweepKernelINS2_10policy_hubIN4cuda3std3__44pairIfiEENS0_8NullTypeEiLb0ELNS0_10SelectImplE0EE10Policy1000EN6thrust24THRUST_300001_SM_1000_NS10device_ptrIS9_EEPSA_SH_PlNS0_13ScanTileStateIiLb1EEE7is_trueSA_iNS2_19streaming_context_tIlLb1EEELSB_0EEEvT0_T1_T2_T3_T4_T5_T6_T7_iT8_NS1_7vsmem_tE_param_5];
	ld.param.u64 	%rd130, [_ZN3cub18CUB_300001_SM_10006detail6select23DeviceSelectSweepKernelINS2_10policy_hubIN4cuda3std3__44pairIfiEENS0_8NullTypeEiLb0ELNS0_10SelectImplE0EE10Policy1000EN6thrust24THRUST_300001_SM_1000_NS10device_ptrIS9_EEPSA_SH_PlNS0_13ScanTileStateIiLb1EEE7is_trueSA_iNS2_19streaming_context_tIlLb1EEELSB_0EEEvT0_T1_T2_T3_T4_T5_T6_T7_iT8_NS1_7vsmem_tE_param_2];
	ld.param.u64 	%rd131, [_ZN3cub18CUB_300001_SM_10006detail6select23DeviceSelectSweepKernelINS2_10policy_hubIN4cuda3std3__44pairIfiEENS0_8NullTypeEiLb0ELNS0_10SelectImplE0EE10Policy1000EN6thrust24THRUST_300001_SM_1000_NS10device_ptrIS9_EEPSA_SH_PlNS0_13ScanTileStateIiLb1EEE7is_trueSA_iNS2_19streaming_context_tIlLb1EEELSB_0EEEvT0_T1_T2_T3_T4_T5_T6_T7_iT8_NS1_7vsmem_tE_param_0];
	ld.param.u32 	%r248, [_ZN3cub18CUB_300001_SM_10006detail6select23DeviceSelectSweepKernelINS2_10policy_hubIN4cuda3std3__44pairIfiEENS0_8NullTypeEiLb0ELNS0_10SelectImplE0EE10Policy1000EN6thrust24THRUST_300001_SM_1000_NS10device_ptrIS9_EEPSA_SH_PlNS0_13ScanTileStateIiLb1EEE7is_trueSA_iNS2_19streaming_context_tIlLb1EEELSB_0EEEvT0_T1_T2_T3_T4_T5_T6_T7_iT8_NS1_7vsmem_tE_param_8];
	mov.b64 	%rd129, _ZN3cub18CUB_300001_SM_10006detail6select23DeviceSelectSweepKernelINS2_10policy_hubIN4cuda3std3__44pairIfiEENS0_8NullTypeEiLb0ELNS0_10SelectImplE0EE10Policy1000EN6thrust24THRUST_300001_SM_1000_NS10device_ptrIS9_EEPSA_SH_PlNS0_13ScanTileStateIiLb1EEE7is_trueSA_iNS2_19streaming_context_tIlLb1EEELSB_0EEEvT0_T1_T2_T3_T4_T5_T6_T7_iT8_NS1_7vsmem_tE_param_9;
	mov.u64 	%rd1, %rd129;
	cvta.to.global.u64 	%rd3, %rd131;
	cvta.to.global.u64 	%rd4, %rd130;
	mov.u32 	%r249, %ctaid.x;
	mov.u32 	%r250, %nctaid.y;
	mov.u32 	%r251, %ctaid.y;
	mad.lo.s32 	%r1, %r249, %r250, %r251;
	mul.lo.s32 	%r2, %r1, 640;
	add.s32 	%r252, %r248, -1;
	setp.ge.s32 	%p11, %r1, %r252;
	@%p11 bra 	$L__BB4_129;
	setp.ne.s32 	%p160, %r1, 0;
	@%p160 bra 	$L__BB4_54;
	ld.param.u8 	%rs45, [%rd1];
	setp.eq.s16 	%p229, %rs45, 0;
	ld.param.u64 	%rd332, [%rd1+16];
	selp.b64 	%rd333, %rd332, 0, %p229;
	cvt.u64.u32 	%rd334, %r2;
	add.s64 	%rd335, %rd333, %rd334;
	mov.u32 	%r853, %tid.x;
	mul.lo.s32 	%r788, %r853, 5;
	cvt.u64.u32 	%rd336, %r788;
	add.s64 	%rd337, %rd335, %rd336;
	shl.b64 	%rd338, %rd337, 3;
	add.s64 	%rd339, %rd3, %rd338;
	ld.global.f32 	%f2, [%rd339];
	ld.global.u32 	%r4, [%rd339+4];
	ld.global.f32 	%f3, [%rd339+8];
	ld.global.u32 	%r5, [%rd339+12];
	ld.global.f32 	%f4, [%rd339+16];
	ld.global.u32 	%r6, [%rd339+20];
	ld.global.f32 	%f5, [%rd339+24];
	ld.global.u32 	%r7, [%rd339+28];
	ld.global.f32 	%f6, [%rd339+32];
	ld.global.u32 	%r8, [%rd339+36];
	setp.ge.f32 	%p230, %f2, %f1;
	selp.u32 	%r9, 1, 0, %p230;
	setp.ge.f32 	%p231, %f3, %f1;
	selp.u32 	%r789, 1, 0, %p231;
	setp.ge.f32 	%p232, %f4, %f1;
	selp.u32 	%r790, 1, 0, %p232;
	setp.ge.f32 	%p233, %f5, %f1;
	selp.u32 	%r791, 1, 0, %p233;
	setp.ge.f32 	%p234, %f6, %f1;
	selp.u32 	%r792, 1, 0, %p234;
	bar.sync 	0;
	add.s32 	%r10, %r789, %r9;
	add.s32 	%r11, %r10, %r790;
	add.s32 	%r12, %r11, %r791;
	add.s32 	%r762, %r12, %r792;
	shr.u32 	%r14, %r853, 5;
	// begin inline asm
	mov.u32 %r757, %laneid;
	// end inline asm
	mov.b32 	%r760, 1;
	mov.b32 	%r785, 0;
	mov.b32 	%r787, -1;
	// begin inline asm
	{  .reg .s32 r0;  .reg .pred p;  shfl.sync.up.b32 r0|p, %r762, %r760, %r785, %r787;  @p add.s32 r0, r0, %r762;  mov.s32 %r758, r0;}
	// end inline asm
	mov.b32 	%r766, 2;
	// begin inline asm
	{  .reg .s32 r0;  .reg .pred p;  shfl.sync.up.b32 r0|p, %r758, %r766, %r785, %r787;  @p add.s32 r0, r0, %r758;  mov.s32 %r764, r0;}
	// end inline asm
	mov.b32 	%r772, 4;
	// begin inline asm
	{  .reg .s32 r0;  .reg .pred p;  shfl.sync.up.b32 r0|p, %r764, %r772, %r785, %r787;  @p add.s32 r0, r0, %r764;  mov.s32 %r770, r0;}
	// end inline asm
	mov.b32 	%r778, 8;
	// begin inline asm
	{  .reg .s32 r0;  .reg .pred p;  shfl.sync.up.b32 r0|p, %r770, %r778, %r785, %r787;  @p add.s32 r0, r0, %r770;  mov.s32 %r776, r0;}
	// end inline asm
	mov.b32 	%r784, 16;
	// begin inline asm
	{  .reg .s32 r0;  .reg .pred p;  shfl.sync.up.b32 r0|p, %r776, %r784, %r785, %r787;  @p add.s32 r0, r0, %r776;  mov.s32 %r782, r0;}
	// end inline asm
	setp.ne.s32 	%p235, %r757, 31;
	@%p235 bra 	$L__BB4_4;
	shl.b32 	%r793, %r14, 2;
	mov.u32 	%r794, _ZZN3cub18CUB_300001_SM_10006detail6select23DeviceSelectSweepKernelINS2_10policy_hubIN4cuda3std3__44pairIfiEENS0_8NullTypeEiLb0ELNS0_10SelectImplE0EE10Policy1000EN6thrust24THRUST_300001_SM_1000_NS10device_ptrIS9_EEPSA_SH_PlNS0_13ScanTileStateIiLb1EEE7is_trueSA_iNS2_19streaming_context_tIlLb1EEELSB_0EEEvT0_T1_T2_T3_T4_T5_T6_T7_iT8_NS1_7vsmem_tEE19static_temp_storage;
	add.s32 	%r795, %r794, %r793;
	st.shared.u32 	[%r795], %r782;
$L__BB4_4:
	bar.sync 	0;
	ld.shared.v4.u32 	{%r17, %r18, %r19, %r20}, [_ZZN3cub18CUB_300001_SM_10006detail6select23DeviceSelectSweepKernelINS2_10policy_hubIN4cuda3std3__44pairIfiEENS0_8NullTypeEiLb0ELNS0_10SelectImplE0EE10Policy1000EN6thrust24THRUST_300001_SM_1000_NS10device_ptrIS9_EEPSA_SH_PlNS0_13ScanTileStateIiLb1EEE7is_trueSA_iNS2_19streaming_context_tIlLb1EEELSB_0EEEvT0_T1_T2_T3_T4_T5_T6_T7_iT8_NS1_7vsmem_tEE19static_temp_storage];
	add.s32 	%r796, %r18, %r17;
	setp.eq.s32 	%p236, %r14, 2;
	selp.b32 	%r797, %r796, %r17, %p236;
	add.s32 	%r798, %r796, %r19;
	setp.eq.s32 	%p237, %r14, 3;
	selp.b32 	%r799, %r798, %r797, %p237;
	add.s32 	%r21, %r798, %r20;
	setp.lt.u32 	%p238, %r853, 32;
	selp.b32 	%r800, 0, %r799, %p238;
	setp.eq.s32 	%p239, %r757, 0;
	sub.s32 	%r801, %r782, %r762;
	selp.b32 	%r802, 0, %r801, %p239;
	add.s32 	%r22, %r800, %r802;
	add.s32 	%r23, %r22, %r9;
	add.s32 	%r24, %r10, %r22;
	add.s32 	%r25, %r11, %r22;
	add.s32 	%r26, %r12, %r22;
	setp.ne.s32 	%p240, %r853, 0;
	@%p240 bra 	$L__BB4_6;
	add.s64 	%rd340, %rd2, 256;
	mov.b32 	%r803, 101;
	// begin inline asm
	st.relaxed.gpu.v2.u32 [%rd340], {%r803, %r21};
	// end inline asm
$L__BB4_6:
	setp.gt.s32 	%p241, %r21, 128;
	@%p241 bra 	$L__BB4_27;
	setp.ge.f32 	%p242, %f2, %f1;
	ld.param.u8 	%rs1, [%rd1];
	ld.param.u64 	%rd341, [%rd1+24];
	cvta.to.global.u64 	%rd5, %rd341;
	@%p242 bra 	$L__BB4_8;
	bra.uni 	$L__BB4_11;
$L__BB4_8:
	setp.ne.s16 	%p243, %rs1, 0;
	mov.b64 	%rd396, 0;
	@%p243 bra 	$L__BB4_10;
	ld.global.u64 	%rd396, [%rd5];
$L__BB4_10:
	cvt.s64.s32 	%rd343, %r22;
	add.s64 	%rd344, %rd396, %rd343;
	shl.b64 	%rd345, %rd344, 3;
	add.s64 	%rd346, %rd4, %rd345;
	st.global.f32 	[%rd346], %f2;
	st.global.u32 	[%rd346+4], %r4;
$L__BB4_11:
	setp.ltu.f32 	%p244, %f3, %f1;
	@%p244 bra 	$L__BB4_15;
	setp.ne.s16 	%p245, %rs1, 0;
	mov.b64 	%rd397, 0;
	@%p245 bra 	$L__BB4_14;
	ld.global.u64 	%rd397, [%rd5];
$L__BB4_14:
	cvt.s64.s32 	%rd348, %r23;
	add.s64 	%rd349, %rd397, %rd348;
	shl.b64 	%rd350, %rd349, 3;
	add.s64 	%rd351, %rd4, %rd350;
	st.global.f32 	[%rd351], %f3;
	st.global.u32 	[%rd351+4], %r5;
$L__BB4_15:
	setp.ltu.f32 	%p246, %f4, %f1;
	@%p246 bra 	$L__BB4_19;
	setp.ne.s16 	%p247, %rs1, 0;
	mov.b64 	%rd398, 0;
	@%p247 bra 	$L__BB4_18;
	ld.global.u64 	%rd398, [%rd5];
$L__BB4_18:
	cvt.s64.s32 	%rd353, %r24;
	add.s64 	%rd354, %rd398, %rd353;
	shl.b64 	%rd355, %rd354, 3;
	add.s64 	%rd356, %rd4, %rd355;
	st.global.f32 	[%rd356], %f4;
	st.global.u32 	[%rd356+4], %r6;
$L__BB4_19:
	setp.ltu.f32 	%p248, %f5, %f1;
	@%p248 bra 	$L__BB4_23;
	setp.ne.s16 	%p249, %rs1, 0;
	mov.b64 	%rd399, 0;
	@%p249 bra 	$L__BB4_22;
	ld.global.u64 	%rd399, [%rd5];
$L__BB4_22:
	cvt.s64.s32 	%rd358, %r25;
	add.s64 	%rd359, %rd399, %rd358;
	shl.b64 	%rd360, %rd359, 3;
	add.s64 	%rd361, %rd4, %rd360;
	st.global.f32 	[%rd361], %f5;
	st.global.u32 	[%rd361+4], %r7;
$L__BB4_23:
	setp.ltu.f32 	%p250, %f6, %f1;
	@%p250 bra 	$L__BB4_283;
	setp.ne.s16 	%p251, %rs1, 0;
	mov.b64 	%rd400, 0;
	@%p251 bra 	$L__BB4_26;
	ld.global.u64 	%rd400, [%rd5];
$L__BB4_26:
	cvt.s64.s32 	%rd363, %r26;
	add.s64 	%rd364, %rd400, %rd363;
	shl.b64 	%rd365, %rd364, 3;
	add.s64 	%rd366, %rd4, %rd365;
	st.global.f32 	[%rd366], %f6;
	st.global.u32 	[%rd366+4], %r8;
	bra.uni 	$L__BB4_283;
$L__BB4_27:
	setp.ltu.f32 	%p252, %f2, %f1;
	bar.sync 	0;
	@%p252 bra 	$L__BB4_29;
	shl.b32 	%r805, %r22, 3;
	mov.u32 	%r806, _ZZN3cub18CUB_300001_SM_10006detail6select23DeviceSelectSweepKernelINS2_10policy_hubIN4cuda3std3__44pairIfiEENS0_8NullTypeEiLb0ELNS0_10SelectImplE0EE10Policy1000EN6thrust24THRUST_300001_SM_1000_NS10device_ptrIS9_EEPSA_SH_PlNS0_13ScanTileStateIiLb1EEE7is_trueSA_iNS2_19streaming_context_tIlLb1EEELSB_0EEEvT0_T1_T2_T3_T4_T5_T6_T7_iT8_NS1_7vsmem_tEE19static_temp_storage;
	add.s32 	%r807, %r806, %r805;
	mov.b32 	%r808, %f2;
	st.shared.v2.u32 	[%r807], {%r808, %r4};
$L__BB4_29:
	setp.ltu.f32 	%p253, %f3, %f1;
	@%p253 bra 	$L__BB4_31;
	shl.b32 	%r809, %r23, 3;
	mov.u32 	%r810, _ZZN3cub18CUB_300001_SM_10006detail6select23DeviceSelectSweepKernelINS2_10policy_hubIN4cuda3std3__44pairIfiEENS0_8NullTypeEiLb0ELNS0_10SelectImplE0EE10Policy1000EN6thrust24THRUST_300001_SM_1000_NS10device_ptrIS9_EEPSA_SH_PlNS0_13ScanTileStateIiLb1EEE7is_trueSA_iNS2_19streaming_context_tIlLb1EEELSB_0EEEvT0_T1_T2_T3_T4_T5_T6_T7_iT8_NS1_7vsmem_tEE19static_temp_storage;
	add.s32 	%r811, %r810, %r809;
	mov.b32 	%r812, %f3;
	st.shared.v2.u32 	[%r811], {%r812, %r5};
$L__BB4_31:
	setp.ltu.f32 	%p254, %f4, %f1;
	@%p254 bra 	$L__BB4_33;
	shl.b32 	%r813, %r24, 3;
	mov.u32 	%r814, _ZZN3cub18CUB_300001_SM_10006detail6select23DeviceSelectSweepKernelINS2_10policy_hubIN4cuda3std3__44pairIfiEENS0_8NullTypeEiLb0ELNS0_10SelectImplE0EE10Policy1000EN6thrust24THRUST_300001_SM_1000_NS10device_ptrIS9_EEPSA_SH_PlNS0_13ScanTileStateIiLb1EEE7is_trueSA_iNS2_19streaming_context_tIlLb1EEELSB_0EEEvT0_T1_T2_T3_T4_T5_T6_T7_iT8_NS1_7vsmem_tEE19static_temp_storage;
	add.s32 	%r815, %r814, %r813;
	mov.b32 	%r816, %f4;
	st.shared.v2.u32 	[%r815], {%r816, %r6};
$L__BB4_33:
	setp.ltu.f32 	%p255, %f5, %f1;
	@%p255 bra 	$L__BB4_35;
	shl.b32 	%r817, %r25, 3;
	mov.u32 	%r818, _ZZN3cub18CUB_300001_SM_10006detail6select23DeviceSelectSweepKernelINS2_10policy_hubIN4cuda3std3__44pairIfiEENS0_8NullTypeEiLb0ELNS0_10SelectImplE0EE10Policy1000EN6thrust24THRUST_300001_SM_1000_NS10device_ptrIS9_EEPSA_SH_PlNS0_13ScanTileStateIiLb1EEE7is_trueSA_iNS2_19streaming_context_tIlLb1EEELSB_0EEEvT0_T1_T2_T3_T4_T5_T6_T7_iT8_NS1_7vsmem_tEE19static_temp_storage;
	add.s32 	%r819, %r818, %r817;
	mov.b32 	%r820, %f5;
	st.shared.v2.u32 	[%r819], {%r820, %r7};
$L__BB4_35:
	setp.ltu.f32 	%p256, %f6, %f1;
	@%p256 bra 	$L__BB4_37;
	shl.b32 	%r821, %r26, 3;
	mov.u32 	%r822, _ZZN3cub18CUB_300001_SM_10006detail6select23DeviceSelectSweepKernelINS2_10policy_hubIN4cuda3std3__44pairIfiEENS0_8NullTypeEiLb0ELNS0_10SelectImplE0EE10Policy1000EN6thrust24THRUST_300001_SM_1000_NS10device_ptrIS9_EEPSA_SH_PlNS0_13ScanTileStateIiLb1EEE7is_trueSA_iNS2_19streaming_context_tIlLb1EEELSB_0EEEvT0_T1_T2_T3_T4_T5_T6_T7_iT8_NS1_7vsmem_tEE19static_temp_storage;
	add.s32 	%r823, %r822, %r821;
	mov.b32 	%r824, %f6;
	st.shared.v2.u32 	[%r823], {%r824, %r8};
$L__BB4_37:
	bar.sync 	0;
	setp.ge.u32 	%p257, %r853, %r21;
	@%p257 bra 	$L__BB4_283;
	ld.param.u8 	%rs2, [%rd1];
	ld.param.u64 	%rd367, [%rd1+24];
	cvta.to.global.u64 	%rd6, %rd367;
	add.s32 	%r825, %r18, %r19;
	add.s32 	%r826, %r825, %r20;
	add.s32 	%r827, %r826, %r17;
	not.b32 	%r828, %r853;
	add.s32 	%r27, %r827, %r828;
	and.b32  	%r829, %r27, 384;
	setp.eq.s32 	%p258, %r829, 384;
	@%p258 bra 	$L__BB4_43;
	cvt.u64.u32 	%rd389, %r853;
	shl.b32 	%r830, %r853, 3;
	mov.u32 	%r831, _ZZN3cub18CUB_300001_SM_10006detail6select23DeviceSelectSweepKernelINS2_10policy_hubIN4cuda3std3__44pairIfiEENS0_8NullTypeEiLb0ELNS0_10SelectImplE0EE10Policy1000EN6thrust24THRUST_300001_SM_1000_NS10device_ptrIS9_EEPSA_SH_PlNS0_13ScanTileStateIiLb1EEE7is_trueSA_iNS2_19streaming_context_tIlLb1EEELSB_0EEEvT0_T1_T2_T3_T4_T5_T6_T7_iT8_NS1_7vsmem_tEE19static_temp_storage;
	add.s32 	%r852, %r831, %r830;
	shr.u32 	%r832, %r27, 7;
	add.s32 	%r833, %r832, 1;
	and.b32  	%r834, %r833, 3;
	neg.s32 	%r851, %r834;
$L__BB4_40:
	.pragma "nounroll";
	setp.ne.s16 	%p259, %rs2, 0;
	mov.b64 	%rd390, 0;
	@%p259 bra 	$L__BB4_42;
	ld.global.u64 	%rd390, [%rd6];
$L__BB4_42:
	add.s64 	%rd369, %rd390, %rd389;
	shl.b64 	%rd370, %rd369, 3;
	add.s64 	%rd371, %rd4, %rd370;
	ld.shared.v2.u32 	{%r835, %r836}, [%r852];
	st.global.u32 	[%rd371], %r835;
	st.global.u32 	[%rd371+4], %r836;
	add.s64 	%rd389, %rd389, 128;
	cvt.u32.u64 	%r853, %rd389;
	add.s32 	%r852, %r852, 1024;
	add.s32 	%r851, %r851, 1;
	setp.ne.s32 	%p260, %r851, 0;
	@%p260 bra 	$L__BB4_40;
$L__BB4_43:
	setp.lt.u32 	%p261, %r27, 384;
	@%p261 bra 	$L__BB4_283;
	add.s64 	%rd12, %rd4, 3076;
	mul.wide.u32 	%rd391, %r853, 8;
	shl.b32 	%r837, %r853, 3;
	mov.u32 	%r838, _ZZN3cub18CUB_300001_SM_10006detail6select23DeviceSelectSweepKernelINS2_10policy_hubIN4cuda3std3__44pairIfiEENS0_8NullTypeEiLb0ELNS0_10SelectImplE0EE10Policy1000EN6thrust24THRUST_300001_SM_1000_NS10device_ptrIS9_EEPSA_SH_PlNS0_13ScanTileStateIiLb1EEE7is_trueSA_iNS2_19streaming_context_tIlLb1EEELSB_0EEEvT0_T1_T2_T3_T4_T5_T6_T7_iT8_NS1_7vsmem_tEE19static_temp_storage;
	add.s32 	%r839, %r837, %r838;
	add.s32 	%r854, %r839, 2048;
$L__BB4_45:
	setp.ne.s16 	%p262, %rs2, 0;
	mov.b64 	%rd392, 0;
	@%p262 bra 	$L__BB4_47;
	ld.global.u64 	%rd392, [%rd6];
$L__BB4_47:
	setp.ne.s16 	%p263, %rs2, 0;
	shl.b64 	%rd374, %rd392, 3;
	add.s64 	%rd375, %rd391, %rd374;
	add.s64 	%rd376, %rd12, %rd375;
	ld.shared.v2.u32 	{%r840, %r841}, [%r854+-2048];
	st.global.u32 	[%rd376+-3076], %r840;
	st.global.u32 	[%rd376+-3072], %r841;
	mov.b64 	%rd393, 0;
	@%p263 bra 	$L__BB4_49;
	ld.global.u64 	%rd393, [%rd6];
$L__BB4_49:
	setp.ne.s16 	%p264, %rs2, 0;
	shl.b64 	%rd378, %rd393, 3;
	add.s64 	%rd379, %rd391, %rd378;
	add.s64 	%rd380, %rd12, %rd379;
	ld.shared.v2.u32 	{%r842, %r843}, [%r854+-1024];
	st.global.u32 	[%rd380+-2052], %r842;
	st.global.u32 	[%rd380+-2048], %r843;
	mov.b64 	%rd394, 0;
	@%p264 bra 	$L__BB4_51;
	ld.global.u64 	%rd394, [%rd6];
$L__BB4_51:
	setp.ne.s16 	%p265, %rs2, 0;
	shl.b64 	%rd382, %rd394, 3;
	add.s64 	%rd383, %rd391, %rd382;
	add.s64 	%rd384, %rd12, %rd383;
	ld.shared.v2.u32 	{%r844, %r845}, [%r854];
	st.global.u32 	[%rd384+-1028], %r844;
	st.global.u32 	[%rd384+-1024], %r845;
	mov.b64 	%rd395, 0;
	@%p265 bra 	$L__BB4_53;
	ld.global.u64 	%rd395, [%rd6];
$L__BB4_53:
	shl.b64 	%rd385, %rd395, 3;
	add.s64 	%rd386, %rd391, %rd385;
	add.s64 	%rd387, %rd12, %rd386;
	ld.shared.v2.u32 	{%r846, %r847}, [%r854+1024];
	st.global.u32 	[%rd387+-4], %r846;
	st.global.u32 	[%rd387], %r847;
	add.s32 	%r853, %r853, 512;
	add.s64 	%rd391, %rd391, 4096;
	add.s32 	%r854, %r854, 4096;
	setp.lt.s32 	%p266, %r853, %r21;
	@%p266 bra 	$L__BB4_45;
	bra.uni 	$L__BB4_283;
$L__BB4_54:
	ld.param.u8 	%rs34, [%rd1];
	setp.eq.s16 	%p161, %rs34, 0;
	ld.param.u64 	%rd265, [%rd1+16];
	selp.b64 	%rd266, %rd265, 0, %p161;
	cvt.s64.s32 	%rd267, %r2;
	add.s64 	%rd268, %rd266, %rd267;
	mov.u32 	%r867, %tid.x;
	mul.lo.s32 	%r593, %r867, 5;
	cvt.u64.u32 	%rd269, %r593;
	add.s64 	%rd270, %rd268, %rd269;
	shl.b64 	%rd271, %rd270, 3;
	add.s64 	%rd272, %rd3, %rd271;
	ld.global.f32 	%f7, [%rd272];
	ld.global.u32 	%r42, [%rd272+4];
	ld.global.f32 	%f8, [%rd272+8];
	ld.global.u32 	%r43, [%rd272+12];
	ld.global.f32 	%f9, [%rd272+16];
	ld.global.u32 	%r44, [%rd272+20];
	ld.global.f32 	%f10, [%rd272+24];
	ld.global.u32 	%r45, [%rd272+28];
	ld.global.f32 	%f11, [%rd272+32];
	ld.global.u32 	%r46, [%rd272+36];
	setp.ge.f32 	%p162, %f7, %f1;
	selp.u32 	%r47, 1, 0, %p162;
	setp.ge.f32 	%p163, %f8, %f1;
	selp.u32 	%r594, 1, 0, %p163;
	setp.ge.f32 	%p164, %f9, %f1;
	selp.u32 	%r595, 1, 0, %p164;
	setp.ge.f32 	%p165, %f10, %f1;
	selp.u32 	%r596, 1, 0, %p165;
	setp.ge.f32 	%p166, %f11, %f1;
	selp.u32 	%r597, 1, 0, %p166;
	bar.sync 	0;
	add.s32 	%r48, %r594, %r47;
	add.s32 	%r49, %r48, %r595;
	add.s32 	%r50, %r49, %r596;
	add.s32 	%r567, %r50, %r597;
	shr.u32 	%r52, %r867, 5;
	// begin inline asm
	mov.u32 %r562, %laneid;
	// end inline asm
	mov.b32 	%r565, 1;
	mov.b32 	%r590, 0;
	mov.b32 	%r592, -1;
	// begin inline asm
	{  .reg .s32 r0;  .reg .pred p;  shfl.sync.up.b32 r0|p, %r567, %r565, %r590, %r592;  @p add.s32 r0, r0, %r567;  mov.s32 %r563, r0;}
	// end inline asm
	mov.b32 	%r571, 2;
	// begin inline asm
	{  .reg .s32 r0;  .reg .pred p;  shfl.sync.up.b32 r0|p, %r563, %r571, %r590, %r592;  @p add.s32 r0, r0, %r563;  mov.s32 %r569, r0;}
	// end inline asm
	mov.b32 	%r577, 4;
	// begin inline asm
	{  .reg .s32 r0;  .reg .pred p;  shfl.sync.up.b32 r0|p, %r569, %r577, %r590, %r592;  @p add.s32 r0, r0, %r569;  mov.s32 %r575, r0;}
	// end inline asm
	mov.b32 	%r583, 8;
	// begin inline asm
	{  .reg .s32 r0;  .reg .pred p;  shfl.sync.up.b32 r0|p, %r575, %r583, %r590, %r592;  @p add.s32 r0, r0, %r575;  mov.s32 %r581, r0;}
	// end inline asm
	mov.b32 	%r589, 16;
	// begin inline asm
	{  .reg .s32 r0;  .reg .pred p;  shfl.sync.up.b32 r0|p, %r581, %r589, %r590, %r592;  @p add.s32 r0, r0, %r581;  mov.s32 %r587, r0;}
	// end inline asm
	setp.ne.s32 	%p167, %r562, 31;
	@%p167 bra 	$L__BB4_56;
	shl.b32 	%r598, %r52, 2;
	mov.u32 	%r599, _ZZN3cub18CUB_300001_SM_10006detail6select23DeviceSelectSweepKernelINS2_10policy_hubIN4cuda3std3__44pairIfiEENS0_8NullTypeEiLb0ELNS0_10SelectImplE0EE10Policy1000EN6thrust24THRUST_300001_SM_1000_NS10device_ptrIS9_EEPSA_SH_PlNS0_13ScanTileStateIiLb1EEE7is_trueSA_iNS2_19streaming_context_tIlLb1EEELSB_0EEEvT0_T1_T2_T3_T4_T5_T6_T7_iT8_NS1_7vsmem_tEE19static_temp_storage;
	add.s32 	%r600, %r599, %r598;
	st.shared.u32 	[%r600], %r587;
$L__BB4_56:
	sub.s32 	%r601, %r587, %r567;
	bar.sync 	0;
	ld.shared.v4.u32 	{%r602, %r603, %r604, %r605}, [_ZZN3cub18CUB_300001_SM_10006detail6select23DeviceSelectSweepKernelINS2_10policy_hubIN4cuda3std3__44pairIfiEENS0_8NullTypeEiLb0ELNS0_10SelectImplE0EE10Policy1000EN6thrust24THRUST_300001_SM_1000_NS10device_ptrIS9_EEPSA_SH_PlNS0_13ScanTileStateIiLb1EEE7is_trueSA_iNS2_19streaming_context_tIlLb1EEELSB_0EEEvT0_T1_T2_T3_T4_T5_T6_T7_iT8_NS1_7vsmem_tEE19static_temp_storage];
	add.s32 	%r606, %r603, %r602;
	setp.eq.s32 	%p168, %r52, 2;
	selp.b32 	%r607, %r606, %r602, %p168;
	add.s32 	%r608, %r606, %r604;
	setp.eq.s32 	%p169, %r52, 3;
	selp.b32 	%r609, %r608, %r607, %p169;
	add.s32 	%r55, %r608, %r605;
	setp.gt.u32 	%p170, %r867, 31;
	setp.lt.u32 	%p171, %r867, 32;
	setp.eq.s32 	%p172, %r562, 0;
	selp.b32 	%r610, 0, %r601, %p172;
	add.s32 	%r863, %r609, %r610;
	selp.b32 	%r57, %r601, %r863, %p171;
	@%p170 bra 	$L__BB4_81;
	setp.ne.s32 	%p173, %r867, 0;
	mul.wide.s32 	%rd273, %r1, 8;
	add.s64 	%rd34, %rd2, %rd273;
	@%p173 bra 	$L__BB4_59;
	st.shared.u32 	[_ZZN3cub18CUB_300001_SM_10006detail6select23DeviceSelectSweepKernelINS2_10policy_hubIN4cuda3std3__44pairIfiEENS0_8NullTypeEiLb0ELNS0_10SelectImplE0EE10Policy1000EN6thrust24THRUST_300001_SM_1000_NS10device_ptrIS9_EEPSA_SH_PlNS0_13ScanTileStateIiLb1EEE7is_trueSA_iNS2_19streaming_context_tIlLb1EEELSB_0EEEvT0_T1_T2_T3_T4_T5_T6_T7_iT8_NS1_7vsmem_tEE19static_temp_storage+44], %r55;
	add.s64 	%rd274, %rd34, 256;
	mov.b32 	%r611, 100;
	// begin inline asm
	st.relaxed.gpu.v2.u32 [%rd274], {%r611, %r55};
	// end inline asm
$L__BB4_59:
	not.b32 	%r613, %r867;
	add.s32 	%r860, %r1, %r613;
	mov.u32 	%r59, %nctaid.x;
	setp.gt.u32 	%p174, %r59, 499;
	@%p174 bra 	$L__BB4_61;
	membar.cta;
	bra.uni 	$L__BB4_62;
$L__BB4_61:
	mov.b32 	%r614, 450;
	// begin inline asm
	nanosleep.u32 %r614;
	// end inline asm
$L__BB4_62:
	mul.wide.s32 	%rd276, %r860, 8;
	add.s64 	%rd277, %rd2, %rd276;
	add.s64 	%rd275, %rd277, 256;
	// begin inline asm
	ld.relaxed.gpu.v2.u32 {%r861, %r857}, [%rd275];
	// end inline asm
$L__BB4_63:
	setp.eq.s32 	%p175, %r861, 99;
	mov.b32 	%r617, -1;
	vote.sync.any.pred 	%p176, %p175, %r617;
	not.pred 	%p177, %p176;
	@%p177 bra 	$L__BB4_68;
	@%p174 bra 	$L__BB4_66;
	membar.cta;
	bra.uni 	$L__BB4_67;
$L__BB4_66:
	mov.b32 	%r754, 350;
	// begin inline asm
	nanosleep.u32 %r754;
	// end inline asm
$L__BB4_67:
	// begin inline asm
	ld.relaxed.gpu.v2.u32 {%r861, %r857}, [%rd275];
	// end inline asm
	bra.uni 	$L__BB4_63;
$L__BB4_68:
	setp.eq.s32 	%p178, %r861, 101;
	mov.b32 	%r644, -1;
	vote.sync.ballot.b32 	%r645, %p178, %r644;
	// begin inline asm
	mov.u32 %r619, %lanemask_ge;
	// end inline asm
	and.b32  	%r646, %r645, %r619;
	or.b32  	%r647, %r646, -2147483648;
	add.s32 	%r648, %r647, -1;
	not.b32 	%r649, %r647;
	and.b32  	%r650, %r649, %r648;
	popc.b32 	%r623, %r650;
	mov.b32 	%r622, 1;
	// begin inline asm
	shfl.sync.down.b32 %r620, %r857, %r622, %r623, %r644;
	// end inline asm
	setp.lt.s32 	%p180, %r562, %r623;
	selp.b32 	%r651, %r620, 0, %p180;
	add.s32 	%r626, %r651, %r857;
	mov.b32 	%r627, 2;
	// begin inline asm
	shfl.sync.down.b32 %r625, %r626, %r627, %r623, %r644;
	// end inline asm
	add.s32 	%r69, %r562, 2;
	setp.gt.s32 	%p181, %r69, %r623;
	selp.b32 	%r652, 0, %r625, %p181;
	add.s32 	%r631, %r626, %r652;
	mov.b32 	%r632, 4;
	// begin inline asm
	shfl.sync.down.b32 %r630, %r631, %r632, %r623, %r644;
	// end inline asm
	add.s32 	%r70, %r562, 4;
	setp.gt.s32 	%p182, %r70, %r623;
	selp.b32 	%r653, 0, %r630, %p182;
	add.s32 	%r636, %r631, %r653;
	mov.b32 	%r637, 8;
	// begin inline asm
	shfl.sync.down.b32 %r635, %r636, %r637, %r623, %r644;
	// end inline asm
	add.s32 	%r71, %r562, 8;
	setp.gt.s32 	%p183, %r71, %r623;
	selp.b32 	%r654, 0, %r635, %p183;
	add.s32 	%r641, %r636, %r654;
	mov.b32 	%r642, 16;
	// begin inline asm
	shfl.sync.down.b32 %r640, %r641, %r642, %r623, %r644;
	// end inline asm
	add.s32 	%r72, %r562, 16;
	setp.gt.s32 	%p184, %r72, %r623;
	selp.b32 	%r655, 0, %r640, %p184;
	add.s32 	%r858, %r641, %r655;
	add.s64 	%rd36, %rd2, 256;
$L__BB4_69:
	setp.ne.s32 	%p185, %r861, 101;
	mov.b32 	%r656, -1;
	vote.sync.all.pred 	%p186, %p185, %r656;
	not.pred 	%p187, %p186;
	@%p187 bra 	$L__BB4_77;
	mul.wide.s32 	%rd328, %r860, 8;
	add.s64 	%rd329, %rd36, %rd328;
	add.s64 	%rd327, %rd329, -256;
	// begin inline asm
	ld.relaxed.gpu.v2.u32 {%r861, %r862}, [%rd327];
	// end inline asm
$L__BB4_71:
	setp.eq.s32 	%p217, %r861, 99;
	mov.b32 	%r712, -1;
	vote.sync.any.pred 	%p218, %p217, %r712;
	not.pred 	%p219, %p218;
	@%p219 bra 	$L__BB4_76;
	@%p174 bra 	$L__BB4_74;
	membar.cta;
	bra.uni 	$L__BB4_75;
$L__BB4_74:
	mov.b32 	%r751, 350;
	// begin inline asm
	nanosleep.u32 %r751;
	// end inline asm
$L__BB4_75:
	// begin inline asm
	ld.relaxed.gpu.v2.u32 {%r861, %r862}, [%rd327];
	// end inline asm
	bra.uni 	$L__BB4_71;
$L__BB4_76:
	setp.eq.s32 	%p220, %r861, 101;
	mov.b32 	%r738, -1;
	vote.sync.ballot.b32 	%r739, %p220, %r738;
	and.b32  	%r740, %r739, %r619;
	or.b32  	%r741, %r740, -2147483648;
	add.s32 	%r742, %r741, -1;
	not.b32 	%r743, %r741;
	and.b32  	%r744, %r743, %r742;
	popc.b32 	%r717, %r744;
	mov.b32 	%r716, 1;
	// begin inline asm
	shfl.sync.down.b32 %r714, %r862, %r716, %r717, %r738;
	// end inline asm
	setp.lt.s32 	%p222, %r562, %r717;
	selp.b32 	%r745, %r714, 0, %p222;
	add.s32 	%r720, %r745, %r862;
	mov.b32 	%r721, 2;
	// begin inline asm
	shfl.sync.down.b32 %r719, %r720, %r721, %r717, %r738;
	// end inline asm
	setp.gt.s32 	%p223, %r69, %r717;
	selp.b32 	%r746, 0, %r719, %p223;
	add.s32 	%r725, %r720, %r746;
	mov.b32 	%r726, 4;
	// begin inline asm
	shfl.sync.down.b32 %r724, %r725, %r726, %r717, %r738;
	// end inline asm
	setp.gt.s32 	%p224, %r70, %r717;
	selp.b32 	%r747, 0, %r724, %p224;
	add.s32 	%r730, %r725, %r747;
	mov.b32 	%r731, 8;
	// begin inline asm
	shfl.sync.down.b32 %r729, %r730, %r731, %r717, %r738;
	// end inline asm
	setp.gt.s32 	%p225, %r71, %r717;
	selp.b32 	%r748, 0, %r729, %p225;
	add.s32 	%r735, %r730, %r748;
	mov.b32 	%r736, 16;
	// begin inline asm
	shfl.sync.down.b32 %r734, %r735, %r736, %r717, %r738;
	// end inline asm
	setp.gt.s32 	%p226, %r72, %r717;
	selp.b32 	%r749, 0, %r734, %p226;
	add.s32 	%r750, %r749, %r858;
	add.s32 	%r858, %r750, %r735;
	add.s32 	%r860, %r860, -32;
	bra.uni 	$L__BB4_69;
$L__BB4_77:
	@%p173 bra 	$L__BB4_79;
	add.s32 	%r659, %r858, %r55;
	add.s64 	%rd278, %rd34, 256;
	mov.b32 	%r658, 101;
	// begin inline asm
	st.relaxed.gpu.v2.u32 [%rd278], {%r658, %r659};
	// end inline asm
	st.shared.u32 	[_ZZN3cub18CUB_300001_SM_10006detail6select23DeviceSelectSweepKernelINS2_10policy_hubIN4cuda3std3__44pairIfiEENS0_8NullTypeEiLb0ELNS0_10SelectImplE0EE10Policy1000EN6thrust24THRUST_300001_SM_1000_NS10device_ptrIS9_EEPSA_SH_PlNS0_13ScanTileStateIiLb1EEE7is_trueSA_iNS2_19streaming_context_tIlLb1EEELSB_0EEEvT0_T1_T2_T3_T4_T5_T6_T7_iT8_NS1_7vsmem_tEE19static_temp_storage+36], %r858;
	st.shared.u32 	[_ZZN3cub18CUB_300001_SM_10006detail6select23DeviceSelectSweepKernelINS2_10policy_hubIN4cuda3std3__44pairIfiEENS0_8NullTypeEiLb0ELNS0_10SelectImplE0EE10Policy1000EN6thrust24THRUST_300001_SM_1000_NS10device_ptrIS9_EEPSA_SH_PlNS0_13ScanTileStateIiLb1EEE7is_trueSA_iNS2_19streaming_context_tIlLb1EEELSB_0EEEvT0_T1_T2_T3_T4_T5_T6_T7_iT8_NS1_7vsmem_tEE19static_temp_storage+40], %r659;
$L__BB4_79:
	setp.ne.s32 	%p189, %r562, 0;
	mov.u32 	%r863, %r57;
	@%p189 bra 	$L__BB4_81;
	st.shared.u32 	[_ZZN3cub18CUB_300001_SM_10006detail6select23DeviceSelectSweepKernelINS2_10policy_hubIN4cuda3std3__44pairIfiEENS0_8NullTypeEiLb0ELNS0_10SelectImplE0EE10Policy1000EN6thrust24THRUST_300001_SM_1000_NS10device_ptrIS9_EEPSA_SH_PlNS0_13ScanTileStateIiLb1EEE7is_trueSA_iNS2_19streaming_context_tIlLb1EEELSB_0EEEvT0_T1_T2_T3_T4_T5_T6_T7_iT8_NS1_7vsmem_tEE19static_temp_storage+20], %r858;
	mov.u32 	%r863, %r858;
$L__BB4_81:
	mov.u64 	%rd38, %rd129;
	bar.sync 	0;
	setp.eq.s32 	%p190, %r867, 0;
	ld.shared.u32 	%r660, [_ZZN3cub18CUB_300001_SM_10006detail6select23DeviceSelectSweepKernelINS2_10policy_hubIN4cuda3std3__44pairIfiEENS0_8NullTypeEiLb0ELNS0_10SelectImplE0EE10Policy1000EN6thrust24THRUST_300001_SM_1000_NS10device_ptrIS9_EEPSA_SH_PlNS0_13ScanTileStateIiLb1EEE7is_trueSA_iNS2_19streaming_context_tIlLb1EEELSB_0EEEvT0_T1_T2_T3_T4_T5_T6_T7_iT8_NS1_7vsmem_tEE19static_temp_storage+20];
	selp.b32 	%r661, 0, %r660, %p190;
	add.s32 	%r88, %r661, %r863;
	add.s32 	%r89, %r88, %r47;
	add.s32 	%r90, %r48, %r88;
	add.s32 	%r91, %r49, %r88;
	add.s32 	%r92, %r50, %r88;
	ld.shared.u32 	%r93, [_ZZN3cub18CUB_300001_SM_10006detail6select23DeviceSelectSweepKernelINS2_10policy_hubIN4cuda3std3__44pairIfiEENS0_8NullTypeEiLb0ELNS0_10SelectImplE0EE10Policy1000EN6thrust24THRUST_300001_SM_1000_NS10device_ptrIS9_EEPSA_SH_PlNS0_13ScanTileStateIiLb1EEE7is_trueSA_iNS2_19streaming_context_tIlLb1EEELSB_0EEEvT0_T1_T2_T3_T4_T5_T6_T7_iT8_NS1_7vsmem_tEE19static_temp_storage+44];
	ld.shared.u32 	%r94, [_ZZN3cub18CUB_300001_SM_10006detail6select23DeviceSelectSweepKernelINS2_10policy_hubIN4cuda3std3__44pairIfiEENS0_8NullTypeEiLb0ELNS0_10SelectImplE0EE10Policy1000EN6thrust24THRUST_300001_SM_1000_NS10device_ptrIS9_EEPSA_SH_PlNS0_13ScanTileStateIiLb1EEE7is_trueSA_iNS2_19streaming_context_tIlLb1EEELSB_0EEEvT0_T1_T2_T3_T4_T5_T6_T7_iT8_NS1_7vsmem_tEE19static_temp_storage+36];
	setp.gt.s32 	%p191, %r93, 128;
	@%p191 bra 	$L__BB4_102;
	setp.ge.f32 	%p192, %f7, %f1;
	ld.param.u8 	%rs3, [%rd38];
	ld.param.u64 	%rd279, [%rd38+24];
	cvta.to.global.u64 	%rd39, %rd279;
	@%p192 bra 	$L__BB4_83;
	bra.uni 	$L__BB4_86;
$L__BB4_83:
	setp.ne.s16 	%p193, %rs3, 0;
	mov.b64 	%rd406, 0;
	@%p193 bra 	$L__BB4_85;
	ld.global.u64 	%rd406, [%rd39];
$L__BB4_85:
	cvt.s64.s32 	%rd281, %r88;
	add.s64 	%rd282, %rd406, %rd281;
	shl.b64 	%rd283, %rd282, 3;
	add.s64 	%rd284, %rd4, %rd283;
	st.global.f32 	[%rd284], %f7;
	st.global.u32 	[%rd284+4], %r42;
$L__BB4_86:
	setp.ltu.f32 	%p194, %f8, %f1;
	@%p194 bra 	$L__BB4_90;
	setp.ne.s16 	%p195, %rs3, 0;
	mov.b64 	%rd407, 0;
	@%p195 bra 	$L__BB4_89;
	ld.global.u64 	%rd407, [%rd39];
$L__BB4_89:
	cvt.s64.s32 	%rd286, %r89;
	add.s64 	%rd287, %rd407, %rd286;
	shl.b64 	%rd288, %rd287, 3;
	add.s64 	%rd289, %rd4, %rd288;
	st.global.f32 	[%rd289], %f8;
	st.global.u32 	[%rd289+4], %r43;
$L__BB4_90:
	setp.ltu.f32 	%p196, %f9, %f1;
	@%p196 bra 	$L__BB4_94;
	setp.ne.s16 	%p197, %rs3, 0;
	mov.b64 	%rd408, 0;
	@%p197 bra 	$L__BB4_93;
	ld.global.u64 	%rd408, [%rd39];
$L__BB4_93:
	cvt.s64.s32 	%rd291, %r90;
	add.s64 	%rd292, %rd408, %rd291;
	shl.b64 	%rd293, %rd292, 3;
	add.s64 	%rd294, %rd4, %rd293;
	st.global.f32 	[%rd294], %f9;
	st.global.u32 	[%rd294+4], %r44;
$L__BB4_94:
	setp.ltu.f32 	%p198, %f10, %f1;
	@%p198 bra 	$L__BB4_98;
	setp.ne.s16 	%p199, %rs3, 0;
	mov.b64 	%rd409, 0;
	@%p199 bra 	$L__BB4_97;
	ld.global.u64 	%rd409, [%rd39];
$L__BB4_97:
	cvt.s64.s32 	%rd296, %r91;
	add.s64 	%rd297, %rd409, %rd296;
	shl.b64 	%rd298, %rd297, 3;
	add.s64 	%rd299, %rd4, %rd298;
	st.global.f32 	[%rd299], %f10;
	st.global.u32 	[%rd299+4], %r45;
$L__BB4_98:
	setp.ltu.f32 	%p200, %f11, %f1;
	@%p200 bra 	$L__BB4_283;
	setp.ne.s16 	%p201, %rs3, 0;
	mov.b64 	%rd410, 0;
	@%p201 bra 	$L__BB4_101;
	ld.global.u64 	%rd410, [%rd39];
$L__BB4_101:
	cvt.s64.s32 	%rd301, %r92;
	add.s64 	%rd302, %rd410, %rd301;
	shl.b64 	%rd303, %rd302, 3;
	add.s64 	%rd304, %rd4, %rd303;
	st.global.f32 	[%rd304], %f11;
	st.global.u32 	[%rd304+4], %r46;
	bra.uni 	$L__BB4_283;
$L__BB4_102:
	setp.ltu.f32 	%p202, %f7, %f1;
	bar.sync 	0;
	@%p202 bra 	$L__BB4_104;
	sub.s32 	%r662, %r88, %r94;
	shl.b32 	%r663, %r662, 3;
	mov.u32 	%r664, _ZZN3cub18CUB_300001_SM_10006detail6select23DeviceSelectSweepKernelINS2_10policy_hubIN4cuda3std3__44pairIfiEENS0_8NullTypeEiLb0ELNS0_10SelectImplE0EE10Policy1000EN6thrust24THRUST_300001_SM_1000_NS10device_ptrIS9_EEPSA_SH_PlNS0_13ScanTileStateIiLb1EEE7is_trueSA_iNS2_19streaming_context_tIlLb1EEELSB_0EEEvT0_T1_T2_T3_T4_T5_T6_T7_iT8_NS1_7vsmem_tEE19static_temp_storage;
	add.s32 	%r665, %r664, %r663;
	mov.b32 	%r666, %f7;
	st.shared.v2.u32 	[%r665], {%r666, %r42};
$L__BB4_104:
	setp.ltu.f32 	%p203, %f8, %f1;
	@%p203 bra 	$L__BB4_106;
	sub.s32 	%r667, %r89, %r94;
	shl.b32 	%r668, %r667, 3;
	mov.u32 	%r669, _ZZN3cub18CUB_300001_SM_10006detail6select23DeviceSelectSweepKernelINS2_10policy_hubIN4cuda3std3__44pairIfiEENS0_8NullTypeEiLb0ELNS0_10SelectImplE0EE10Policy1000EN6thrust24THRUST_300001_SM_1000_NS10device_ptrIS9_EEPSA_SH_PlNS0_13ScanTileStateIiLb1EEE7is_trueSA_iNS2_19streaming_context_tIlLb1EEELSB_0EEEvT0_T1_T2_T3_T4_T5_T6_T7_iT8_NS1_7vsmem_tEE19static_temp_storage;
	add.s32 	%r670, %r669, %r668;
	mov.b32 	%r671, %f8;
	st.shared.v2.u32 	[%r670], {%r671, %r43};
$L__BB4_106:
	setp.ltu.f32 	%p204, %f9, %f1;
	@%p204 bra 	$L__BB4_108;
	sub.s32 	%r672, %r90, %r94;
	shl.b32 	%r673, %r672, 3;
	mov.u32 	%r674, _ZZN3cub18CUB_300001_SM_10006detail6select23DeviceSelectSweepKernelINS2_10policy_hubIN4cuda3std3__44pairIfiEENS0_8NullTypeEiLb0ELNS0_10SelectImplE0EE10Policy1000EN6thrust24THRUST_300001_SM_1000_NS10device_ptrIS9_EEPSA_SH_PlNS0_13ScanTileStateIiLb1EEE7is_trueSA_iNS2_19streaming_context_tIlLb1EEELSB_0EEEvT0_T1_T2_T3_T4_T5_T6_T7_iT8_NS1_7vsmem_tEE19static_temp_storage;
	add.s32 	%r675, %r674, %r673;
	mov.b32 	%r676, %f9;
	st.shared.v2.u32 	[%r675], {%r676, %r44};
$L__BB4_108:
	setp.ltu.f32 	%p205, %f10, %f1;
	@%p205 bra 	$L__BB4_110;
	sub.s32 	%r677, %r91, %r94;
	shl.b32 	%r678, %r677, 3;
	mov.u32 	%r679, _ZZN3cub18CUB_300001_SM_10006detail6select23DeviceSelectSweepKernelINS2_10policy_hubIN4cuda3std3__44pairIfiEENS0_8NullTypeEiLb0ELNS0_10SelectImplE0EE10Policy1000EN6thrust24THRUST_300001_SM_1000_NS10device_ptrIS9_EEPSA_SH_PlNS0_13ScanTileStateIiLb1EEE7is_trueSA_iNS2_19streaming_context_tIlLb1EEELSB_0EEEvT0_T1_T2_T3_T4_T5_T6_T7_iT8_NS1_7vsmem_tEE19static_temp_storage;
	add.s32 	%r680, %r679, %r678;
	mov.b32 	%r681, %f10;
	st.shared.v2.u32 	[%r680], {%r681, %r45};
$L__BB4_110:
	setp.ltu.f32 	%p206, %f11, %f1;
	@%p206 bra 	$L__BB4_112;
	sub.s32 	%r682, %r92, %r94;
	shl.b32 	%r683, %r682, 3;
	mov.u32 	%r684, _ZZN3cub18CUB_300001_SM_10006detail6select23DeviceSelectSweepKernelINS2_10policy_hubIN4cuda3std3__44pairIfiEENS0_8NullTypeEiLb0ELNS0_10SelectImplE0EE10Policy1000EN6thrust24THRUST_300001_SM_1000_NS10device_ptrIS9_EEPSA_SH_PlNS0_13ScanTileStateIiLb1EEE7is_trueSA_iNS2_19streaming_context_tIlLb1EEELSB_0EEEvT0_T1_T2_T3_T4_T5_T6_T7_iT8_NS1_7vsmem_tEE19static_temp_storage;
	add.s32 	%r685, %r684, %r683;
	mov.b32 	%r686, %f11;
	st.shared.v2.u32 	[%r685], {%r686, %r46};
$L__BB4_112:
	bar.sync 	0;
	setp.ge.s32 	%p207, %r867, %r93;
	@%p207 bra 	$L__BB4_283;
	ld.param.u8 	%rs4, [%rd38];
	ld.param.u64 	%rd305, [%rd38+24];
	cvta.to.global.u64 	%rd40, %rd305;
	not.b32 	%r687, %r867;
	add.s32 	%r95, %r93, %r687;
	and.b32  	%r688, %r95, 384;
	setp.eq.s32 	%p208, %r688, 384;
	@%p208 bra 	$L__BB4_118;
	shr.u32 	%r689, %r95, 7;
	add.s32 	%r690, %r689, 1;
	and.b32  	%r691, %r690, 3;
	add.s32 	%r866, %r867, %r94;
	shl.b32 	%r692, %r867, 3;
	mov.u32 	%r693, _ZZN3cub18CUB_300001_SM_10006detail6select23DeviceSelectSweepKernelINS2_10policy_hubIN4cuda3std3__44pairIfiEENS0_8NullTypeEiLb0ELNS0_10SelectImplE0EE10Policy1000EN6thrust24THRUST_300001_SM_1000_NS10device_ptrIS9_EEPSA_SH_PlNS0_13ScanTileStateIiLb1EEE7is_trueSA_iNS2_19streaming_context_tIlLb1EEELSB_0EEEvT0_T1_T2_T3_T4_T5_T6_T7_iT8_NS1_7vsmem_tEE19static_temp_storage;
	add.s32 	%r865, %r693, %r692;
	neg.s32 	%r864, %r691;
	shl.b32 	%r694, %r690, 7;
	and.b32  	%r695, %r694, 384;
	add.s32 	%r867, %r867, %r695;
$L__BB4_115:
	.pragma "nounroll";
	setp.ne.s16 	%p209, %rs4, 0;
	mov.b64 	%rd401, 0;
	@%p209 bra 	$L__BB4_117;
	ld.global.u64 	%rd401, [%rd40];
$L__BB4_117:
	cvt.s64.s32 	%rd307, %r866;
	add.s64 	%rd308, %rd401, %rd307;
	shl.b64 	%rd309, %rd308, 3;
	add.s64 	%rd310, %rd4, %rd309;
	ld.shared.v2.u32 	{%r696, %r697}, [%r865];
	st.global.u32 	[%rd310], %r696;
	st.global.u32 	[%rd310+4], %r697;
	add.s32 	%r866, %r866, 128;
	add.s32 	%r865, %r865, 1024;
	add.s32 	%r864, %r864, 1;
	setp.ne.s32 	%p210, %r864, 0;
	@%p210 bra 	$L__BB4_115;
$L__BB4_118:
	setp.lt.u32 	%p211, %r95, 384;
	@%p211 bra 	$L__BB4_283;
	add.s64 	%rd43, %rd4, 3076;
	add.s32 	%r869, %r867, %r94;
	shl.b32 	%r698, %r867, 3;
	mov.u32 	%r699, _ZZN3cub18CUB_300001_SM_10006detail6select23DeviceSelectSweepKernelINS2_10policy_hubIN4cuda3std3__44pairIfiEENS0_8NullTypeEiLb0ELNS0_10SelectImplE0EE10Policy1000EN6thrust24THRUST_300001_SM_1000_NS10device_ptrIS9_EEPSA_SH_PlNS0_13ScanTileStateIiLb1EEE7is_trueSA_iNS2_19streaming_context_tIlLb1EEELSB_0EEEvT0_T1_T2_T3_T4_T5_T6_T7_iT8_NS1_7vsmem_tEE19static_temp_storage;
	add.s32 	%r700, %r698, %r699;
	add.s32 	%r868, %r700, 2048;
$L__BB4_120:
	setp.ne.s16 	%p212, %rs4, 0;
	cvt.s64.s32 	%rd44, %r869;
	mov.b64 	%rd402, 0;
	@%p212 bra 	$L__BB4_122;
	ld.global.u64 	%rd402, [%rd40];
$L__BB4_122:
	setp.ne.s16 	%p213, %rs4, 0;
	add.s64 	%rd313, %rd402, %rd44;
	shl.b64 	%rd314, %rd313, 3;
	add.s64 	%rd315, %rd43, %rd314;
	ld.shared.v2.u32 	{%r701, %r702}, [%r868+-2048];
	st.global.u32 	[%rd315+-3076], %r701;
	st.global.u32 	[%rd315+-3072], %r702;
	mov.b64 	%rd403, 0;
	@%p213 bra 	$L__BB4_124;
	ld.global.u64 	%rd403, [%rd40];
$L__BB4_124:
	setp.ne.s16 	%p214, %rs4, 0;
	add.s64 	%rd317, %rd403, %rd44;
	shl.b64 	%rd318, %rd317, 3;
	add.s64 	%rd319, %rd43, %rd318;
	ld.shared.v2.u32 	{%r703, %r704}, [%r868+-1024];
	st.global.u32 	[%rd319+-2052], %r703;
	st.global.u32 	[%rd319+-2048], %r704;
	mov.b64 	%rd404, 0;
	@%p214 bra 	$L__BB4_126;
	ld.global.u64 	%rd404, [%rd40];
$L__BB4_126:
	setp.ne.s16 	%p215, %rs4, 0;
	add.s64 	%rd321, %rd404, %rd44;
	shl.b64 	%rd322, %rd321, 3;
	add.s64 	%rd323, %rd43, %rd322;
	ld.shared.v2.u32 	{%r705, %r706}, [%r868];
	st.global.u32 	[%rd323+-1028], %r705;
	st.global.u32 	[%rd323+-1024], %r706;
	mov.b64 	%rd405, 0;
	@%p215 bra 	$L__BB4_128;
	ld.global.u64 	%rd405, [%rd40];
$L__BB4_128:
	cvt.u32.u64 	%r707, %rd44;
	add.s64 	%rd324, %rd405, %rd44;
	shl.b64 	%rd325, %rd324, 3;
	add.s64 	%rd326, %rd43, %rd325;
	ld.shared.v2.u32 	{%r708, %r709}, [%r868+1024];
	st.global.u32 	[%rd326+-4], %r708;
	st.global.u32 	[%rd326], %r709;
	add.s32 	%r867, %r867, 512;
	add.s32 	%r869, %r707, 512;
	add.s32 	%r868, %r868, 4096;
	setp.lt.s32 	%p216, %r867, %r93;
	@%p216 bra 	$L__BB4_120;
	bra.uni 	$L__BB4_283;
$L__BB4_129:
	ld.param.u32 	%r848, [_ZN3cub18CUB_300001_SM_10006detail6select23DeviceSelectSweepKernelINS2_10policy_hubIN4cuda3std3__44pairIfiEENS0_8NullTypeEiLb0ELNS0_10SelectImplE0EE10Policy1000EN6thrust24THRUST_300001_SM_1000_NS10device_ptrIS9_EEPSA_SH_PlNS0_13ScanTileStateIiLb1EEE7is_trueSA_iNS2_19streaming_context_tIlLb1EEELSB_0EEEvT0_T1_T2_T3_T4_T5_T6_T7_iT8_NS1_7vsmem_tE_param_7];
	sub.s32 	%r115, %r848, %r2;
	setp.ne.s32 	%p12, %r1, 0;
	@%p12 bra 	$L__BB4_190;
	ld.param.u8 	%rs20, [%rd1];
	setp.eq.s16 	%p100, %rs20, 0;
	ld.param.u64 	%rd198, [%rd1+16];
	selp.b64 	%rd199, %rd198, 0, %p100;
	cvt.u64.u32 	%rd200, %r2;
	add.s64 	%rd201, %rd199, %rd200;
	mov.u32 	%r878, %tid.x;
	mul.lo.s32 	%r117, %r878, 5;
	setp.ge.s32 	%p101, %r117, %r115;
	cvt.u64.u32 	%rd202, %r117;
	add.s64 	%rd203, %rd201, %rd202;
	shl.b64 	%rd204, %rd203, 3;
	add.s64 	%rd63, %rd3, %rd204;
	mov.f32 	%f42, 0f00000000;
	mov.b32 	%r871, 0;
	@%p101 bra 	$L__BB4_132;
	ld.global.f32 	%f42, [%rd63];
	ld.global.u32 	%r871, [%rd63+4];
$L__BB4_132:
	add.s32 	%r120, %r117, 1;
	setp.ge.s32 	%p102, %r120, %r115;
	mov.f32 	%f43, 0f00000000;
	mov.b32 	%r872, 0;
	@%p102 bra 	$L__BB4_134;
	ld.global.f32 	%f43, [%rd63+8];
	ld.global.u32 	%r872, [%rd63+12];
$L__BB4_134:
	add.s32 	%r123, %r117, 2;
	setp.ge.s32 	%p103, %r123, %r115;
	mov.f32 	%f44, 0f00000000;
	mov.b32 	%r873, 0;
	@%p103 bra 	$L__BB4_136;
	ld.global.f32 	%f44, [%rd63+16];
	ld.global.u32 	%r873, [%rd63+20];
$L__BB4_136:
	add.s32 	%r126, %r117, 3;
	setp.ge.s32 	%p104, %r126, %r115;
	mov.f32 	%f45, 0f00000000;
	mov.b32 	%r874, 0;
	@%p104 bra 	$L__BB4_138;
	ld.global.f32 	%f45, [%rd63+24];
	ld.global.u32 	%r874, [%rd63+28];
$L__BB4_138:
	add.s32 	%r129, %r117, 4;
	setp.ge.s32 	%p105, %r129, %r115;
	mov.f32 	%f46, 0f00000000;
	mov.b32 	%r875, 0;
	@%p105 bra 	$L__BB4_140;
	ld.global.f32 	%f46, [%rd63+32];
	ld.global.u32 	%r875, [%rd63+36];
$L__BB4_140:
	setp.ge.s32 	%p106, %r129, %r115;
	setp.ge.s32 	%p107, %r126, %r115;
	setp.ge.s32 	%p108, %r123, %r115;
	setp.ge.s32 	%p109, %r120, %r115;
	setp.ge.s32 	%p110, %r117, %r115;
	setp.ge.f32 	%p111, %f42, %f1;
	or.pred  	%p1, %p110, %p111;
	selp.u32 	%r132, 1, 0, %p1;
	setp.ge.f32 	%p112, %f43, %f1;
	or.pred  	%p2, %p109, %p112;
	selp.u32 	%r501, 1, 0, %p2;
	setp.ge.f32 	%p113, %f44, %f1;
	or.pred  	%p3, %p108, %p113;
	selp.u32 	%r502, 1, 0, %p3;
	setp.ge.f32 	%p114, %f45, %f1;
	or.pred  	%p4, %p107, %p114;
	selp.u32 	%r503, 1, 0, %p4;
	setp.ge.f32 	%p115, %f46, %f1;
	or.pred  	%p5, %p106, %p115;
	selp.u32 	%r504, 1, 0, %p5;
	bar.sync 	0;
	add.s32 	%r133, %r501, %r132;
	add.s32 	%r134, %r133, %r502;
	add.s32 	%r135, %r134, %r503;
	add.s32 	%r475, %r135, %r504;
	shr.u32 	%r137, %r878, 5;
	// begin inline asm
	mov.u32 %r470, %laneid;
	// end inline asm
	mov.b32 	%r473, 1;
	mov.b32 	%r498, 0;
	mov.b32 	%r500, -1;
	// begin inline asm
	{  .reg .s32 r0;  .reg .pred p;  shfl.sync.up.b32 r0|p, %r475, %r473, %r498, %r500;  @p add.s32 r0, r0, %r475;  mov.s32 %r471, r0;}
	// end inline asm
	mov.b32 	%r479, 2;
	// begin inline asm
	{  .reg .s32 r0;  .reg .pred p;  shfl.sync.up.b32 r0|p, %r471, %r479, %r498, %r500;  @p add.s32 r0, r0, %r471;  mov.s32 %r477, r0;}
	// end inline asm
	mov.b32 	%r485, 4;
	// begin inline asm
	{  .reg .s32 r0;  .reg .pred p;  shfl.sync.up.b32 r0|p, %r477, %r485, %r498, %r500;  @p add.s32 r0, r0, %r477;  mov.s32 %r483, r0;}
	// end inline asm
	mov.b32 	%r491, 8;
	// begin inline asm
	{  .reg .s32 r0;  .reg .pred p;  shfl.sync.up.b32 r0|p, %r483, %r491, %r498, %r500;  @p add.s32 r0, r0, %r483;  mov.s32 %r489, r0;}
	// end inline asm
	mov.b32 	%r497, 16;
	// begin inline asm
	{  .reg .s32 r0;  .reg .pred p;  shfl.sync.up.b32 r0|p, %r489, %r497, %r498, %r500;  @p add.s32 r0, r0, %r489;  mov.s32 %r495, r0;}
	// end inline asm
	setp.ne.s32 	%p116, %r470, 31;
	@%p116 bra 	$L__BB4_142;
	shl.b32 	%r505, %r137, 2;
	mov.u32 	%r506, _ZZN3cub18CUB_300001_SM_10006detail6select23DeviceSelectSweepKernelINS2_10policy_hubIN4cuda3std3__44pairIfiEENS0_8NullTypeEiLb0ELNS0_10SelectImplE0EE10Policy1000EN6thrust24THRUST_300001_SM_1000_NS10device_ptrIS9_EEPSA_SH_PlNS0_13ScanTileStateIiLb1EEE7is_trueSA_iNS2_19streaming_context_tIlLb1EEELSB_0EEEvT0_T1_T2_T3_T4_T5_T6_T7_iT8_NS1_7vsmem_tEE19static_temp_storage;
	add.s32 	%r507, %r506, %r505;
	st.shared.u32 	[%r507], %r495;
$L__BB4_142:
	bar.sync 	0;
	ld.shared.v4.u32 	{%r140, %r141, %r142, %r143}, [_ZZN3cub18CUB_300001_SM_10006detail6select23DeviceSelectSweepKernelINS2_10policy_hubIN4cuda3std3__44pairIfiEENS0_8NullTypeEiLb0ELNS0_10SelectImplE0EE10Policy1000EN6thrust24THRUST_300001_SM_1000_NS10device_ptrIS9_EEPSA_SH_PlNS0_13ScanTileStateIiLb1EEE7is_trueSA_iNS2_19streaming_context_tIlLb1EEELSB_0EEEvT0_T1_T2_T3_T4_T5_T6_T7_iT8_NS1_7vsmem_tEE19static_temp_storage];
	add.s32 	%r508, %r141, %r140;
	setp.eq.s32 	%p117, %r137, 2;
	selp.b32 	%r509, %r508, %r140, %p117;
	add.s32 	%r510, %r508, %r142;
	setp.eq.s32 	%p118, %r137, 3;
	selp.b32 	%r511, %r510, %r509, %p118;
	setp.lt.u32 	%p119, %r878, 32;
	selp.b32 	%r512, 0, %r511, %p119;
	setp.eq.s32 	%p120, %r470, 0;
	sub.s32 	%r513, %r495, %r475;
	selp.b32 	%r514, 0, %r513, %p120;
	add.s32 	%r144, %r512, %r514;
	add.s32 	%r145, %r144, %r132;
	add.s32 	%r146, %r133, %r144;
	add.s32 	%r147, %r134, %r144;
	add.s32 	%r148, %r135, %r144;
	add.s32 	%r515, %r115, %r143;
	add.s32 	%r516, %r515, %r510;
	add.s32 	%r901, %r516, -640;
	setp.gt.s32 	%p121, %r901, 128;
	@%p121 bra 	$L__BB4_163;
	ld.param.u8 	%rs5, [%rd1];
	ld.param.u64 	%rd205, [%rd1+24];
	cvta.to.global.u64 	%rd64, %rd205;
	setp.lt.s32 	%p122, %r144, %r901;
	and.pred  	%p123, %p1, %p122;
	@%p123 bra 	$L__BB4_144;
	bra.uni 	$L__BB4_147;
$L__BB4_144:
	setp.ne.s16 	%p124, %rs5, 0;
	mov.b64 	%rd418, 0;
	@%p124 bra 	$L__BB4_146;
	ld.global.u64 	%rd418, [%rd64];
$L__BB4_146:
	cvt.s64.s32 	%rd207, %r144;
	add.s64 	%rd208, %rd418, %rd207;
	shl.b64 	%rd209, %rd208, 3;
	add.s64 	%rd210, %rd4, %rd209;
	st.global.f32 	[%rd210], %f42;
	st.global.u32 	[%rd210+4], %r871;
$L__BB4_147:
	setp.ge.s32 	%p125, %r145, %r901;
	not.pred 	%p126, %p2;
	or.pred  	%p127, %p126, %p125;
	@%p127 bra 	$L__BB4_151;
	setp.ne.s16 	%p128, %rs5, 0;
	mov.b64 	%rd419, 0;
	@%p128 bra 	$L__BB4_150;
	ld.global.u64 	%rd419, [%rd64];
$L__BB4_150:
	cvt.s64.s32 	%rd212, %r145;
	add.s64 	%rd213, %rd419, %rd212;
	shl.b64 	%rd214, %rd213, 3;
	add.s64 	%rd215, %rd4, %rd214;
	st.global.f32 	[%rd215], %f43;
	st.global.u32 	[%rd215+4], %r872;
$L__BB4_151:
	setp.ge.s32 	%p129, %r146, %r901;
	not.pred 	%p130, %p3;
	or.pred  	%p131, %p130, %p129;
	@%p131 bra 	$L__BB4_155;
	setp.ne.s16 	%p132, %rs5, 0;
	mov.b64 	%rd420, 0;
	@%p132 bra 	$L__BB4_154;
	ld.global.u64 	%rd420, [%rd64];
$L__BB4_154:
	cvt.s64.s32 	%rd217, %r146;
	add.s64 	%rd218, %rd420, %rd217;
	shl.b64 	%rd219, %rd218, 3;
	add.s64 	%rd220, %rd4, %rd219;
	st.global.f32 	[%rd220], %f44;
	st.global.u32 	[%rd220+4], %r873;
$L__BB4_155:
	setp.ge.s32 	%p133, %r147, %r901;
	not.pred 	%p134, %p4;
	or.pred  	%p135, %p134, %p133;
	@%p135 bra 	$L__BB4_159;
	setp.ne.s16 	%p136, %rs5, 0;
	mov.b64 	%rd421, 0;
	@%p136 bra 	$L__BB4_158;
	ld.global.u64 	%rd421, [%rd64];
$L__BB4_158:
	cvt.s64.s32 	%rd222, %r147;
	add.s64 	%rd223, %rd421, %rd222;
	shl.b64 	%rd224, %rd223, 3;
	add.s64 	%rd225, %rd4, %rd224;
	st.global.f32 	[%rd225], %f45;
	st.global.u32 	[%rd225+4], %r874;
$L__BB4_159:
	setp.ge.s32 	%p137, %r148, %r901;
	not.pred 	%p138, %p5;
	or.pred  	%p139, %p138, %p137;
	@%p139 bra 	$L__BB4_275;
	setp.ne.s16 	%p140, %rs5, 0;
	mov.b64 	%rd422, 0;
	@%p140 bra 	$L__BB4_162;
	ld.global.u64 	%rd422, [%rd64];
$L__BB4_162:
	cvt.s64.s32 	%rd227, %r148;
	add.s64 	%rd228, %rd422, %rd227;
	shl.b64 	%rd229, %rd228, 3;
	add.s64 	%rd230, %rd4, %rd229;
	st.global.f32 	[%rd230], %f46;
	st.global.u32 	[%rd230+4], %r875;
	bra.uni 	$L__BB4_275;
$L__BB4_163:
	bar.sync 	0;
	not.pred 	%p141, %p1;
	@%p141 bra 	$L__BB4_165;
	shl.b32 	%r517, %r144, 3;
	mov.u32 	%r518, _ZZN3cub18CUB_300001_SM_10006detail6select23DeviceSelectSweepKernelINS2_10policy_hubIN4cuda3std3__44pairIfiEENS0_8NullTypeEiLb0ELNS0_10SelectImplE0EE10Policy1000EN6thrust24THRUST_300001_SM_1000_NS10device_ptrIS9_EEPSA_SH_PlNS0_13ScanTileStateIiLb1EEE7is_trueSA_iNS2_19streaming_context_tIlLb1EEELSB_0EEEvT0_T1_T2_T3_T4_T5_T6_T7_iT8_NS1_7vsmem_tEE19static_temp_storage;
	add.s32 	%r519, %r518, %r517;
	mov.b32 	%r520, %f42;
	st.shared.v2.u32 	[%r519], {%r520, %r871};
$L__BB4_165:
	not.pred 	%p142, %p2;
	@%p142 bra 	$L__BB4_167;
	shl.b32 	%r521, %r145, 3;
	mov.u32 	%r522, _ZZN3cub18CUB_300001_SM_10006detail6select23DeviceSelectSweepKernelINS2_10policy_hubIN4cuda3std3__44pairIfiEENS0_8NullTypeEiLb0ELNS0_10SelectImplE0EE10Policy1000EN6thrust24THRUST_300001_SM_1000_NS10device_ptrIS9_EEPSA_SH_PlNS0_13ScanTileStateIiLb1EEE7is_trueSA_iNS2_19streaming_context_tIlLb1EEELSB_0EEEvT0_T1_T2_T3_T4_T5_T6_T7_iT8_NS1_7vsmem_tEE19static_temp_storage;
	add.s32 	%r523, %r522, %r521;
	mov.b32 	%r524, %f43;
	st.shared.v2.u32 	[%r523], {%r524, %r872};
$L__BB4_167:
	not.pred 	%p143, %p3;
	@%p143 bra 	$L__BB4_169;
	shl.b32 	%r525, %r146, 3;
	mov.u32 	%r526, _ZZN3cub18CUB_300001_SM_10006detail6select23DeviceSelectSweepKernelINS2_10policy_hubIN4cuda3std3__44pairIfiEENS0_8NullTypeEiLb0ELNS0_10SelectImplE0EE10Policy1000EN6thrust24THRUST_300001_SM_1000_NS10device_ptrIS9_EEPSA_SH_PlNS0_13ScanTileStateIiLb1EEE7is_trueSA_iNS2_19streaming_context_tIlLb1EEELSB_0EEEvT0_T1_T2_T3_T4_T5_T6_T7_iT8_NS1_7vsmem_tEE19static_temp_storage;
	add.s32 	%r527, %r526, %r525;
	mov.b32 	%r528, %f44;
	st.shared.v2.u32 	[%r527], {%r528, %r873};
$L__BB4_169:
	not.pred 	%p144, %p4;
	@%p144 bra 	$L__BB4_171;
	shl.b32 	%r529, %r147, 3;
	mov.u32 	%r530, _ZZN3cub18CUB_300001_SM_10006detail6select23DeviceSelectSweepKernelINS2_10policy_hubIN4cuda3std3__44pairIfiEENS0_8NullTypeEiLb0ELNS0_10SelectImplE0EE10Policy1000EN6thrust24THRUST_300001_SM_1000_NS10device_ptrIS9_EEPSA_SH_PlNS0_13ScanTileStateIiLb1EEE7is_trueSA_iNS2_19streaming_context_tIlLb1EEELSB_0EEEvT0_T1_T2_T3_T4_T5_T6_T7_iT8_NS1_7vsmem_tEE19static_temp_storage;
	add.s32 	%r531, %r530, %r529;
	mov.b32 	%r532, %f45;
	st.shared.v2.u32 	[%r531], {%r532, %r874};
$L__BB4_171:
	not.pred 	%p145, %p5;
	@%p145 bra 	$L__BB4_173;
	shl.b32 	%r533, %r148, 3;
	mov.u32 	%r534, _ZZN3cub18CUB_300001_SM_10006detail6select23DeviceSelectSweepKernelINS2_10policy_hubIN4cuda3std3__44pairIfiEENS0_8NullTypeEiLb0ELNS0_10SelectImplE0EE10Policy1000EN6thrust24THRUST_300001_SM_1000_NS10device_ptrIS9_EEPSA_SH_PlNS0_13ScanTileStateIiLb1EEE7is_trueSA_iNS2_19streaming_context_tIlLb1EEELSB_0EEEvT0_T1_T2_T3_T4_T5_T6_T7_iT8_NS1_7vsmem_tEE19static_temp_storage;
	add.s32 	%r535, %r534, %r533;
	mov.b32 	%r536, %f46;
	st.shared.v2.u32 	[%r535], {%r536, %r875};
$L__BB4_173:
	bar.sync 	0;
	setp.ge.u32 	%p146, %r878, %r901;
	@%p146 bra 	$L__BB4_275;
	ld.param.u32 	%r850, [_ZN3cub18CUB_300001_SM_10006detail6select23DeviceSelectSweepKernelINS2_10policy_hubIN4cuda3std3__44pairIfiEENS0_8NullTypeEiLb0ELNS0_10SelectImplE0EE10Policy1000EN6thrust24THRUST_300001_SM_1000_NS10device_ptrIS9_EEPSA_SH_PlNS0_13ScanTileStateIiLb1EEE7is_trueSA_iNS2_19streaming_context_tIlLb1EEELSB_0EEEvT0_T1_T2_T3_T4_T5_T6_T7_iT8_NS1_7vsmem_tE_param_7];
	ld.param.u8 	%rs6, [%rd1];
	ld.param.u64 	%rd231, [%rd1+24];
	cvta.to.global.u64 	%rd65, %rd231;
	add.s32 	%r537, %r141, %r142;
	add.s32 	%r538, %r537, %r143;
	add.s32 	%r539, %r538, %r140;
	add.s32 	%r540, %r539, %r850;
	sub.s32 	%r541, %r540, %r878;
	add.s32 	%r150, %r541, -641;
	and.b32  	%r542, %r150, 384;
	setp.eq.s32 	%p147, %r542, 384;
	@%p147 bra 	$L__BB4_179;
	cvt.u64.u32 	%rd411, %r878;
	shl.b32 	%r543, %r878, 3;
	mov.u32 	%r544, _ZZN3cub18CUB_300001_SM_10006detail6select23DeviceSelectSweepKernelINS2_10policy_hubIN4cuda3std3__44pairIfiEENS0_8NullTypeEiLb0ELNS0_10SelectImplE0EE10Policy1000EN6thrust24THRUST_300001_SM_1000_NS10device_ptrIS9_EEPSA_SH_PlNS0_13ScanTileStateIiLb1EEE7is_trueSA_iNS2_19streaming_context_tIlLb1EEELSB_0EEEvT0_T1_T2_T3_T4_T5_T6_T7_iT8_NS1_7vsmem_tEE19static_temp_storage;
	add.s32 	%r877, %r544, %r543;
	shr.u32 	%r545, %r150, 7;
	add.s32 	%r546, %r545, 1;
	and.b32  	%r547, %r546, 3;
	neg.s32 	%r876, %r547;
$L__BB4_176:
	.pragma "nounroll";
	setp.ne.s16 	%p148, %rs6, 0;
	mov.b64 	%rd412, 0;
	@%p148 bra 	$L__BB4_178;
	ld.global.u64 	%rd412, [%rd65];
$L__BB4_178:
	add.s64 	%rd233, %rd412, %rd411;
	shl.b64 	%rd234, %rd233, 3;
	add.s64 	%rd235, %rd4, %rd234;
	ld.shared.v2.u32 	{%r548, %r549}, [%r877];
	st.global.u32 	[%rd235], %r548;
	st.global.u32 	[%rd235+4], %r549;
	add.s64 	%rd411, %rd411, 128;
	cvt.u32.u64 	%r878, %rd411;
	add.s32 	%r877, %r877, 1024;
	add.s32 	%r876, %r876, 1;
	setp.ne.s32 	%p149, %r876, 0;
	@%p149 bra 	$L__BB4_176;
$L__BB4_179:
	setp.lt.u32 	%p150, %r150, 384;
	@%p150 bra 	$L__BB4_275;
	add.s64 	%rd71, %rd4, 3076;
	mul.wide.u32 	%rd413, %r878, 8;
	shl.b32 	%r550, %r878, 3;
	mov.u32 	%r551, _ZZN3cub18CUB_300001_SM_10006detail6select23DeviceSelectSweepKernelINS2_10policy_hubIN4cuda3std3__44pairIfiEENS0_8NullTypeEiLb0ELNS0_10SelectImplE0EE10Policy1000EN6thrust24THRUST_300001_SM_1000_NS10device_ptrIS9_EEPSA_SH_PlNS0_13ScanTileStateIiLb1EEE7is_trueSA_iNS2_19streaming_context_tIlLb1EEELSB_0EEEvT0_T1_T2_T3_T4_T5_T6_T7_iT8_NS1_7vsmem_tEE19static_temp_storage;
	add.s32 	%r552, %r550, %r551;
	add.s32 	%r879, %r552, 2048;
$L__BB4_181:
	setp.ne.s16 	%p151, %rs6, 0;
	mov.b64 	%rd414, 0;
	@%p151 bra 	$L__BB4_183;
	ld.global.u64 	%rd414, [%rd65];
$L__BB4_183:
	setp.ne.s16 	%p152, %rs6, 0;
	shl.b64 	%rd238, %rd414, 3;
	add.s64 	%rd239, %rd413, %rd238;
	add.s64 	%rd240, %rd71, %rd239;
	ld.shared.v2.u32 	{%r553, %r554}, [%r879+-2048];
	st.global.u32 	[%rd240+-3076], %r553;
	st.global.u32 	[%rd240+-3072], %r554;
	mov.b64 	%rd415, 0;
	@%p152 bra 	$L__BB4_185;
	ld.global.u64 	%rd415, [%rd65];
$L__BB4_185:
	setp.ne.s16 	%p153, %rs6, 0;
	shl.b64 	%rd242, %rd415, 3;
	add.s64 	%rd243, %rd413, %rd242;
	add.s64 	%rd244, %rd71, %rd243;
	ld.shared.v2.u32 	{%r555, %r556}, [%r879+-1024];
	st.global.u32 	[%rd244+-2052], %r555;
	st.global.u32 	[%rd244+-2048], %r556;
	mov.b64 	%rd416, 0;
	@%p153 bra 	$L__BB4_187;
	ld.global.u64 	%rd416, [%rd65];
$L__BB4_187:
	setp.ne.s16 	%p154, %rs6, 0;
	shl.b64 	%rd246, %rd416, 3;
	add.s64 	%rd247, %rd413, %rd246;
	add.s64 	%rd248, %rd71, %rd247;
	ld.shared.v2.u32 	{%r557, %r558}, [%r879];
	st.global.u32 	[%rd248+-1028], %r557;
	st.global.u32 	[%rd248+-1024], %r558;
	mov.b64 	%rd417, 0;
	@%p154 bra 	$L__BB4_189;
	ld.global.u64 	%rd417, [%rd65];
$L__BB4_189:
	shl.b64 	%rd249, %rd417, 3;
	add.s64 	%rd250, %rd413, %rd249;
	add.s64 	%rd251, %rd71, %rd250;
	ld.shared.v2.u32 	{%r559, %r560}, [%r879+1024];
	st.global.u32 	[%rd251+-4], %r559;
	st.global.u32 	[%rd251], %r560;
	add.s32 	%r878, %r878, 512;
	add.s64 	%rd413, %rd413, 4096;
	add.s32 	%r879, %r879, 4096;
	setp.lt.s32 	%p155, %r878, %r901;
	@%p155 bra 	$L__BB4_181;
	bra.uni 	$L__BB4_275;
$L__BB4_190:
	ld.param.u8 	%rs9, [%rd1];
	setp.eq.s16 	%p13, %rs9, 0;
	ld.param.u64 	%rd132, [%rd1+16];
	selp.b64 	%rd133, %rd132, 0, %p13;
	cvt.s64.s32 	%rd134, %r2;
	add.s64 	%rd135, %rd133, %rd134;
	mov.u32 	%r897, %tid.x;
	mul.lo.s32 	%r165, %r897, 5;
	setp.ge.s32 	%p14, %r165, %r115;
	cvt.u64.u32 	%rd136, %r165;
	add.s64 	%rd137, %rd135, %rd136;
	shl.b64 	%rd138, %rd137, 3;
	add.s64 	%rd93, %rd3, %rd138;
	mov.b32 	%r881, 0;
	mov.f32 	%f47, 0f00000000;
	@%p14 bra 	$L__BB4_192;
	ld.global.f32 	%f47, [%rd93];
	ld.global.u32 	%r881, [%rd93+4];
$L__BB4_192:
	add.s32 	%r168, %r165, 1;
	setp.ge.s32 	%p15, %r168, %r115;
	mov.b32 	%r882, 0;
	mov.f32 	%f48, 0f00000000;
	@%p15 bra 	$L__BB4_194;
	ld.global.f32 	%f48, [%rd93+8];
	ld.global.u32 	%r882, [%rd93+12];
$L__BB4_194:
	add.s32 	%r171, %r165, 2;
	setp.ge.s32 	%p16, %r171, %r115;
	mov.b32 	%r883, 0;
	mov.f32 	%f49, 0f00000000;
	@%p16 bra 	$L__BB4_196;
	ld.global.f32 	%f49, [%rd93+16];
	ld.global.u32 	%r883, [%rd93+20];
$L__BB4_196:
	add.s32 	%r174, %r165, 3;
	setp.ge.s32 	%p17, %r174, %r115;
	mov.b32 	%r884, 0;
	mov.f32 	%f50, 0f00000000;
	@%p17 bra 	$L__BB4_198;
	ld.global.f32 	%f50, [%rd93+24];
	ld.global.u32 	%r884, [%rd93+28];
$L__BB4_198:
	add.s32 	%r177, %r165, 4;
	setp.ge.s32 	%p18, %r177, %r115;
	mov.b32 	%r885, 0;
	mov.f32 	%f51, 0f00000000;
	@%p18 bra 	$L__BB4_200;
	ld.global.f32 	%f51, [%rd93+32];
	ld.global.u32 	%r885, [%rd93+36];
$L__BB4_200:
	setp.ge.s32 	%p19, %r177, %r115;
	setp.ge.s32 	%p20, %r174, %r115;
	setp.ge.s32 	%p21, %r171, %r115;
	setp.ge.s32 	%p22, %r168, %r115;
	setp.ge.s32 	%p23, %r165, %r115;
	setp.ge.f32 	%p24, %f47, %f1;
	or.pred  	%p6, %p23, %p24;
	selp.u32 	%r289, 1, 0, %p6;
	setp.ge.f32 	%p25, %f48, %f1;
	or.pred  	%p7, %p22, %p25;
	selp.u32 	%r290, 1, 0, %p7;
	setp.ge.f32 	%p26, %f49, %f1;
	or.pred  	%p8, %p21, %p26;
	selp.u32 	%r291, 1, 0, %p8;
	setp.ge.f32 	%p27, %f50, %f1;
	or.pred  	%p9, %p20, %p27;
	selp.u32 	%r292, 1, 0, %p9;
	setp.ge.f32 	%p28, %f51, %f1;
	or.pred  	%p10, %p19, %p28;
	selp.u32 	%r293, 1, 0, %p10;
	bar.sync 	0;
	add.s32 	%r294, %r290, %r289;
	add.s32 	%r295, %r294, %r291;
	add.s32 	%r296, %r295, %r292;
	add.s32 	%r263, %r296, %r293;
	shr.u32 	%r181, %r897, 5;
	// begin inline asm
	mov.u32 %r258, %laneid;
	// end inline asm
	mov.b32 	%r261, 1;
	mov.b32 	%r286, 0;
	mov.b32 	%r288, -1;
	// begin inline asm
	{  .reg .s32 r0;  .reg .pred p;  shfl.sync.up.b32 r0|p, %r263, %r261, %r286, %r288;  @p add.s32 r0, r0, %r263;  mov.s32 %r259, r0;}
	// end inline asm
	mov.b32 	%r267, 2;
	// begin inline asm
	{  .reg .s32 r0;  .reg .pred p;  shfl.sync.up.b32 r0|p, %r259, %r267, %r286, %r288;  @p add.s32 r0, r0, %r259;  mov.s32 %r265, r0;}
	// end inline asm
	mov.b32 	%r273, 4;
	// begin inline asm
	{  .reg .s32 r0;  .reg .pred p;  shfl.sync.up.b32 r0|p, %r265, %r273, %r286, %r288;  @p add.s32 r0, r0, %r265;  mov.s32 %r271, r0;}
	// end inline asm
	mov.b32 	%r279, 8;
	// begin inline asm
	{  .reg .s32 r0;  .reg .pred p;  shfl.sync.up.b32 r0|p, %r271, %r279, %r286, %r288;  @p add.s32 r0, r0, %r271;  mov.s32 %r277, r0;}
	// end inline asm
	mov.b32 	%r285, 16;
	// begin inline asm
	{  .reg .s32 r0;  .reg .pred p;  shfl.sync.up.b32 r0|p, %r277, %r285, %r286, %r288;  @p add.s32 r0, r0, %r277;  mov.s32 %r283, r0;}
	// end inline asm
	setp.ne.s32 	%p29, %r258, 31;
	@%p29 bra 	$L__BB4_202;
	shl.b32 	%r297, %r181, 2;
	mov.u32 	%r298, _ZZN3cub18CUB_300001_SM_10006detail6select23DeviceSelectSweepKernelINS2_10policy_hubIN4cuda3std3__44pairIfiEENS0_8NullTypeEiLb0ELNS0_10SelectImplE0EE10Policy1000EN6thrust24THRUST_300001_SM_1000_NS10device_ptrIS9_EEPSA_SH_PlNS0_13ScanTileStateIiLb1EEE7is_trueSA_iNS2_19streaming_context_tIlLb1EEELSB_0EEEvT0_T1_T2_T3_T4_T5_T6_T7_iT8_NS1_7vsmem_tEE19static_temp_storage;
	add.s32 	%r299, %r298, %r297;
	st.shared.u32 	[%r299], %r283;
$L__BB4_202:
	sub.s32 	%r300, %r283, %r263;
	bar.sync 	0;
	ld.shared.v4.u32 	{%r301, %r302, %r303, %r304}, [_ZZN3cub18CUB_300001_SM_10006detail6select23DeviceSelectSweepKernelINS2_10policy_hubIN4cuda3std3__44pairIfiEENS0_8NullTypeEiLb0ELNS0_10SelectImplE0EE10Policy1000EN6thrust24THRUST_300001_SM_1000_NS10device_ptrIS9_EEPSA_SH_PlNS0_13ScanTileStateIiLb1EEE7is_trueSA_iNS2_19streaming_context_tIlLb1EEELSB_0EEEvT0_T1_T2_T3_T4_T5_T6_T7_iT8_NS1_7vsmem_tEE19static_temp_storage];
	add.s32 	%r305, %r302, %r301;
	setp.eq.s32 	%p30, %r181, 2;
	selp.b32 	%r306, %r305, %r301, %p30;
	add.s32 	%r307, %r305, %r303;
	setp.eq.s32 	%p31, %r181, 3;
	selp.b32 	%r308, %r307, %r306, %p31;
	add.s32 	%r184, %r307, %r304;
	setp.gt.u32 	%p32, %r897, 31;
	setp.lt.u32 	%p33, %r897, 32;
	setp.eq.s32 	%p34, %r258, 0;
	selp.b32 	%r309, 0, %r300, %p34;
	add.s32 	%r893, %r308, %r309;
	selp.b32 	%r186, %r300, %r893, %p33;
	@%p32 bra 	$L__BB4_227;
	setp.ne.s32 	%p35, %r897, 0;
	mul.wide.s32 	%rd139, %r1, 8;
	add.s64 	%rd94, %rd2, %rd139;
	@%p35 bra 	$L__BB4_205;
	st.shared.u32 	[_ZZN3cub18CUB_300001_SM_10006detail6select23DeviceSelectSweepKernelINS2_10policy_hubIN4cuda3std3__44pairIfiEENS0_8NullTypeEiLb0ELNS0_10SelectImplE0EE10Policy1000EN6thrust24THRUST_300001_SM_1000_NS10device_ptrIS9_EEPSA_SH_PlNS0_13ScanTileStateIiLb1EEE7is_trueSA_iNS2_19streaming_context_tIlLb1EEELSB_0EEEvT0_T1_T2_T3_T4_T5_T6_T7_iT8_NS1_7vsmem_tEE19static_temp_storage+44], %r184;
	add.s64 	%rd140, %rd94, 256;
	mov.b32 	%r310, 100;
	// begin inline asm
	st.relaxed.gpu.v2.u32 [%rd140], {%r310, %r184};
	// end inline asm
$L__BB4_205:
	not.b32 	%r312, %r897;
	add.s32 	%r890, %r1, %r312;
	mov.u32 	%r188, %nctaid.x;
	setp.gt.u32 	%p36, %r188, 499;
	@%p36 bra 	$L__BB4_207;
	membar.cta;
	bra.uni 	$L__BB4_208;
$L__BB4_207:
	mov.b32 	%r313, 450;
	// begin inline asm
	nanosleep.u32 %r313;
	// end inline asm
$L__BB4_208:
	mul.wide.s32 	%rd142, %r890, 8;
	add.s64 	%rd143, %rd2, %rd142;
	add.s64 	%rd141, %rd143, 256;
	// begin inline asm
	ld.relaxed.gpu.v2.u32 {%r891, %r887}, [%rd141];
	// end inline asm
$L__BB4_209:
	setp.eq.s32 	%p37, %r891, 99;
	mov.b32 	%r316, -1;
	vote.sync.any.pred 	%p38, %p37, %r316;
	not.pred 	%p39, %p38;
	@%p39 bra 	$L__BB4_214;
	setp.gt.u32 	%p99, %r188, 499;
	@%p99 bra 	$L__BB4_212;
	membar.cta;
	bra.uni 	$L__BB4_213;
$L__BB4_212:
	mov.b32 	%r462, 350;
	// begin inline asm
	nanosleep.u32 %r462;
	// end inline asm
$L__BB4_213:
	// begin inline asm
	ld.relaxed.gpu.v2.u32 {%r891, %r887}, [%rd141];
	// end inline asm
	bra.uni 	$L__BB4_209;
$L__BB4_214:
	setp.eq.s32 	%p40, %r891, 101;
	mov.b32 	%r343, -1;
	vote.sync.ballot.b32 	%r344, %p40, %r343;
	// begin inline asm
	mov.u32 %r318, %lanemask_ge;
	// end inline asm
	and.b32  	%r345, %r344, %r318;
	or.b32  	%r346, %r345, -2147483648;
	add.s32 	%r347, %r346, -1;
	not.b32 	%r348, %r346;
	and.b32  	%r349, %r348, %r347;
	popc.b32 	%r322, %r349;
	mov.b32 	%r321, 1;
	// begin inline asm
	shfl.sync.down.b32 %r319, %r887, %r321, %r322, %r343;
	// end inline asm
	setp.lt.s32 	%p42, %r258, %r322;
	selp.b32 	%r350, %r319, 0, %p42;
	add.s32 	%r325, %r350, %r887;
	mov.b32 	%r326, 2;
	// begin inline asm
	shfl.sync.down.b32 %r324, %r325, %r326, %r322, %r343;
	// end inline asm
	add.s32 	%r198, %r258, 2;
	setp.gt.s32 	%p43, %r198, %r322;
	selp.b32 	%r351, 0, %r324, %p43;
	add.s32 	%r330, %r325, %r351;
	mov.b32 	%r331, 4;
	// begin inline asm
	shfl.sync.down.b32 %r329, %r330, %r331, %r322, %r343;
	// end inline asm
	add.s32 	%r199, %r258, 4;
	setp.gt.s32 	%p44, %r199, %r322;
	selp.b32 	%r352, 0, %r329, %p44;
	add.s32 	%r335, %r330, %r352;
	mov.b32 	%r336, 8;
	// begin inline asm
	shfl.sync.down.b32 %r334, %r335, %r336, %r322, %r343;
	// end inline asm
	add.s32 	%r200, %r258, 8;
	setp.gt.s32 	%p45, %r200, %r322;
	selp.b32 	%r353, 0, %r334, %p45;
	add.s32 	%r340, %r335, %r353;
	mov.b32 	%r341, 16;
	// begin inline asm
	shfl.sync.down.b32 %r339, %r340, %r341, %r322, %r343;
	// end inline asm
	add.s32 	%r201, %r258, 16;
	setp.gt.s32 	%p46, %r201, %r322;
	selp.b32 	%r354, 0, %r339, %p46;
	add.s32 	%r888, %r340, %r354;
	add.s64 	%rd96, %rd2, 256;
$L__BB4_215:
	setp.ne.s32 	%p47, %r891, 101;
	mov.b32 	%r355, -1;
	vote.sync.all.pred 	%p48, %p47, %r355;
	not.pred 	%p49, %p48;
	@%p49 bra 	$L__BB4_223;
	mul.wide.s32 	%rd194, %r890, 8;
	add.s64 	%rd195, %rd96, %rd194;
	add.s64 	%rd193, %rd195, -256;
	// begin inline asm
	ld.relaxed.gpu.v2.u32 {%r891, %r892}, [%rd193];
	// end inline asm
$L__BB4_217:
	setp.eq.s32 	%p88, %r891, 99;
	mov.b32 	%r420, -1;
	vote.sync.any.pred 	%p89, %p88, %r420;
	not.pred 	%p90, %p89;
	@%p90 bra 	$L__BB4_222;
	setp.gt.u32 	%p98, %r188, 499;
	@%p98 bra 	$L__BB4_220;
	membar.cta;
	bra.uni 	$L__BB4_221;
$L__BB4_220:
	mov.b32 	%r459, 350;
	// begin inline asm
	nanosleep.u32 %r459;
	// end inline asm
$L__BB4_221:
	// begin inline asm
	ld.relaxed.gpu.v2.u32 {%r891, %r892}, [%rd193];
	// end inline asm
	bra.uni 	$L__BB4_217;
$L__BB4_222:
	setp.eq.s32 	%p91, %r891, 101;
	mov.b32 	%r446, -1;
	vote.sync.ballot.b32 	%r447, %p91, %r446;
	and.b32  	%r448, %r447, %r318;
	or.b32  	%r449, %r448, -2147483648;
	add.s32 	%r450, %r449, -1;
	not.b32 	%r451, %r449;
	and.b32  	%r452, %r451, %r450;
	popc.b32 	%r425, %r452;
	mov.b32 	%r424, 1;
	// begin inline asm
	shfl.sync.down.b32 %r422, %r892, %r424, %r425, %r446;
	// end inline asm
	setp.lt.s32 	%p93, %r258, %r425;
	selp.b32 	%r453, %r422, 0, %p93;
	add.s32 	%r428, %r453, %r892;
	mov.b32 	%r429, 2;
	// begin inline asm
	shfl.sync.down.b32 %r427, %r428, %r429, %r425, %r446;
	// end inline asm
	setp.gt.s32 	%p94, %r198, %r425;
	selp.b32 	%r454, 0, %r427, %p94;
	add.s32 	%r433, %r428, %r454;
	mov.b32 	%r434, 4;
	// begin inline asm
	shfl.sync.down.b32 %r432, %r433, %r434, %r425, %r446;
	// end inline asm
	setp.gt.s32 	%p95, %r199, %r425;
	selp.b32 	%r455, 0, %r432, %p95;
	add.s32 	%r438, %r433, %r455;
	mov.b32 	%r439, 8;
	// begin inline asm
	shfl.sync.down.b32 %r437, %r438, %r439, %r425, %r446;
	// end inline asm
	setp.gt.s32 	%p96, %r200, %r425;
	selp.b32 	%r456, 0, %r437, %p96;
	add.s32 	%r443, %r438, %r456;
	mov.b32 	%r444, 16;
	// begin inline asm
	shfl.sync.down.b32 %r442, %r443, %r444, %r425, %r446;
	// end inline asm
	setp.gt.s32 	%p97, %r201, %r425;
	selp.b32 	%r457, 0, %r442, %p97;
	add.s32 	%r458, %r457, %r888;
	add.s32 	%r888, %r458, %r443;
	add.s32 	%r890, %r890, -32;
	bra.uni 	$L__BB4_215;
$L__BB4_223:
	setp.ne.s32 	%p50, %r897, 0;
	@%p50 bra 	$L__BB4_225;
	add.s32 	%r358, %r888, %r184;
	add.s64 	%rd144, %rd94, 256;
	mov.b32 	%r357, 101;
	// begin inline asm
	st.relaxed.gpu.v2.u32 [%rd144], {%r357, %r358};
	// end inline asm
	st.shared.u32 	[_ZZN3cub18CUB_300001_SM_10006detail6select23DeviceSelectSweepKernelINS2_10policy_hubIN4cuda3std3__44pairIfiEENS0_8NullTypeEiLb0ELNS0_10SelectImplE0EE10Policy1000EN6thrust24THRUST_300001_SM_1000_NS10device_ptrIS9_EEPSA_SH_PlNS0_13ScanTileStateIiLb1EEE7is_trueSA_iNS2_19streaming_context_tIlLb1EEELSB_0EEEvT0_T1_T2_T3_T4_T5_T6_T7_iT8_NS1_7vsmem_tEE19static_temp_storage+36], %r888;
	st.shared.u32 	[_ZZN3cub18CUB_300001_SM_10006detail6select23DeviceSelectSweepKernelINS2_10policy_hubIN4cuda3std3__44pairIfiEENS0_8NullTypeEiLb0ELNS0_10SelectImplE0EE10Policy1000EN6thrust24THRUST_300001_SM_1000_NS10device_ptrIS9_EEPSA_SH_PlNS0_13ScanTileStateIiLb1EEE7is_trueSA_iNS2_19streaming_context_tIlLb1EEELSB_0EEEvT0_T1_T2_T3_T4_T5_T6_T7_iT8_NS1_7vsmem_tEE19static_temp_storage+40], %r358;
$L__BB4_225:
	setp.ne.s32 	%p51, %r258, 0;
	mov.u32 	%r893, %r186;
	@%p51 bra 	$L__BB4_227;
	st.shared.u32 	[_ZZN3cub18CUB_300001_SM_10006detail6select23DeviceSelectSweepKernelINS2_10policy_hubIN4cuda3std3__44pairIfiEENS0_8NullTypeEiLb0ELNS0_10SelectImplE0EE10Policy1000EN6thrust24THRUST_300001_SM_1000_NS10device_ptrIS9_EEPSA_SH_PlNS0_13ScanTileStateIiLb1EEE7is_trueSA_iNS2_19streaming_context_tIlLb1EEELSB_0EEEvT0_T1_T2_T3_T4_T5_T6_T7_iT8_NS1_7vsmem_tEE19static_temp_storage+20], %r888;
	mov.u32 	%r893, %r888;
$L__BB4_227:
	mov.u64 	%rd98, %rd129;
	bar.sync 	0;
	setp.eq.s32 	%p52, %r897, 0;
	ld.shared.u32 	%r359, [_ZZN3cub18CUB_300001_SM_10006detail6select23DeviceSelectSweepKernelINS2_10policy_hubIN4cuda3std3__44pairIfiEENS0_8NullTypeEiLb0ELNS0_10SelectImplE0EE10Policy1000EN6thrust24THRUST_300001_SM_1000_NS10device_ptrIS9_EEPSA_SH_PlNS0_13ScanTileStateIiLb1EEE7is_trueSA_iNS2_19streaming_context_tIlLb1EEELSB_0EEEvT0_T1_T2_T3_T4_T5_T6_T7_iT8_NS1_7vsmem_tEE19static_temp_storage+20];
	selp.b32 	%r360, 0, %r359, %p52;
	add.s32 	%r217, %r360, %r893;
	selp.u32 	%r361, 1, 0, %p6;
	add.s32 	%r218, %r217, %r361;
	selp.u32 	%r362, 1, 0, %p7;
	add.s32 	%r363, %r362, %r361;
	add.s32 	%r219, %r363, %r217;
	selp.u32 	%r364, 1, 0, %p8;
	add.s32 	%r220, %r219, %r364;
	selp.u32 	%r365, 1, 0, %p9;
	add.s32 	%r221, %r220, %r365;
	ld.shared.v2.u32 	{%r366, %r222}, [_ZZN3cub18CUB_300001_SM_10006detail6select23DeviceSelectSweepKernelINS2_10policy_hubIN4cuda3std3__44pairIfiEENS0_8NullTypeEiLb0ELNS0_10SelectImplE0EE10Policy1000EN6thrust24THRUST_300001_SM_1000_NS10device_ptrIS9_EEPSA_SH_PlNS0_13ScanTileStateIiLb1EEE7is_trueSA_iNS2_19streaming_context_tIlLb1EEELSB_0EEEvT0_T1_T2_T3_T4_T5_T6_T7_iT8_NS1_7vsmem_tEE19static_temp_storage+40];
	ld.shared.u32 	%r223, [_ZZN3cub18CUB_300001_SM_10006detail6select23DeviceSelectSweepKernelINS2_10policy_hubIN4cuda3std3__44pairIfiEENS0_8NullTypeEiLb0ELNS0_10SelectImplE0EE10Policy1000EN6thrust24THRUST_300001_SM_1000_NS10device_ptrIS9_EEPSA_SH_PlNS0_13ScanTileStateIiLb1EEE7is_trueSA_iNS2_19streaming_context_tIlLb1EEELSB_0EEEvT0_T1_T2_T3_T4_T5_T6_T7_iT8_NS1_7vsmem_tEE19static_temp_storage+36];
	sub.s32 	%r367, 640, %r115;
	sub.s32 	%r901, %r366, %r367;
	sub.s32 	%r225, %r222, %r367;
	setp.gt.s32 	%p53, %r225, 128;
	@%p53 bra 	$L__BB4_248;
	ld.param.u8 	%rs7, [%rd98];
	ld.param.u64 	%rd145, [%rd98+24];
	cvta.to.global.u64 	%rd99, %rd145;
	setp.lt.s32 	%p54, %r217, %r901;
	and.pred  	%p55, %p6, %p54;
	@%p55 bra 	$L__BB4_229;
	bra.uni 	$L__BB4_232;
$L__BB4_229:
	setp.ne.s16 	%p56, %rs7, 0;
	mov.b64 	%rd428, 0;
	@%p56 bra 	$L__BB4_231;
	ld.global.u64 	%rd428, [%rd99];
$L__BB4_231:
	cvt.s64.s32 	%rd147, %r217;
	add.s64 	%rd148, %rd428, %rd147;
	shl.b64 	%rd149, %rd148, 3;
	add.s64 	%rd150, %rd4, %rd149;
	st.global.f32 	[%rd150], %f47;
	st.global.u32 	[%rd150+4], %r881;
$L__BB4_232:
	setp.ge.s32 	%p57, %r218, %r901;
	not.pred 	%p58, %p7;
	or.pred  	%p59, %p58, %p57;
	@%p59 bra 	$L__BB4_236;
	setp.ne.s16 	%p60, %rs7, 0;
	mov.b64 	%rd429, 0;
	@%p60 bra 	$L__BB4_235;
	ld.global.u64 	%rd429, [%rd99];
$L__BB4_235:
	cvt.s64.s32 	%rd152, %r218;
	add.s64 	%rd153, %rd429, %rd152;
	shl.b64 	%rd154, %rd153, 3;
	add.s64 	%rd155, %rd4, %rd154;
	st.global.f32 	[%rd155], %f48;
	st.global.u32 	[%rd155+4], %r882;
$L__BB4_236:
	setp.ge.s32 	%p61, %r219, %r901;
	not.pred 	%p62, %p8;
	or.pred  	%p63, %p62, %p61;
	@%p63 bra 	$L__BB4_240;
	setp.ne.s16 	%p64, %rs7, 0;
	mov.b64 	%rd430, 0;
	@%p64 bra 	$L__BB4_239;
	ld.global.u64 	%rd430, [%rd99];
$L__BB4_239:
	cvt.s64.s32 	%rd157, %r219;
	add.s64 	%rd158, %rd430, %rd157;
	shl.b64 	%rd159, %rd158, 3;
	add.s64 	%rd160, %rd4, %rd159;
	st.global.f32 	[%rd160], %f49;
	st.global.u32 	[%rd160+4], %r883;
$L__BB4_240:
	setp.ge.s32 	%p65, %r220, %r901;
	not.pred 	%p66, %p9;
	or.pred  	%p67, %p66, %p65;
	@%p67 bra 	$L__BB4_244;
	setp.ne.s16 	%p68, %rs7, 0;
	mov.b64 	%rd431, 0;
	@%p68 bra 	$L__BB4_243;
	ld.global.u64 	%rd431, [%rd99];
$L__BB4_243:
	cvt.s64.s32 	%rd162, %r220;
	add.s64 	%rd163, %rd431, %rd162;
	shl.b64 	%rd164, %rd163, 3;
	add.s64 	%rd165, %rd4, %rd164;
	st.global.f32 	[%rd165], %f50;
	st.global.u32 	[%rd165+4], %r884;
$L__BB4_244:
	setp.ge.s32 	%p69, %r221, %r901;
	not.pred 	%p70, %p10;
	or.pred  	%p71, %p70, %p69;
	@%p71 bra 	$L__BB4_275;
	setp.ne.s16 	%p72, %rs7, 0;
	mov.b64 	%rd432, 0;
	@%p72 bra 	$L__BB4_247;
	ld.global.u64 	%rd432, [%rd99];
$L__BB4_247:
	cvt.s64.s32 	%rd167, %r221;
	add.s64 	%rd168, %rd432, %rd167;
	shl.b64 	%rd169, %rd168, 3;
	add.s64 	%rd170, %rd4, %rd169;
	st.global.f32 	[%rd170], %f51;
	st.global.u32 	[%rd170+4], %r885;
	bra.uni 	$L__BB4_275;
$L__BB4_248:
	bar.sync 	0;
	not.pred 	%p73, %p6;
	@%p73 bra 	$L__BB4_250;
	sub.s32 	%r368, %r217, %r223;
	shl.b32 	%r369, %r368, 3;
	mov.u32 	%r370, _ZZN3cub18CUB_300001_SM_10006detail6select23DeviceSelectSweepKernelINS2_10policy_hubIN4cuda3std3__44pairIfiEENS0_8NullTypeEiLb0ELNS0_10SelectImplE0EE10Policy1000EN6thrust24THRUST_300001_SM_1000_NS10device_ptrIS9_EEPSA_SH_PlNS0_13ScanTileStateIiLb1EEE7is_trueSA_iNS2_19streaming_context_tIlLb1EEELSB_0EEEvT0_T1_T2_T3_T4_T5_T6_T7_iT8_NS1_7vsmem_tEE19static_temp_storage;
	add.s32 	%r371, %r370, %r369;
	mov.b32 	%r372, %f47;
	st.shared.v2.u32 	[%r371], {%r372, %r881};
$L__BB4_250:
	not.pred 	%p74, %p7;
	@%p74 bra 	$L__BB4_252;
	sub.s32 	%r373, %r218, %r223;
	shl.b32 	%r374, %r373, 3;
	mov.u32 	%r375, _ZZN3cub18CUB_300001_SM_10006detail6select23DeviceSelectSweepKernelINS2_10policy_hubIN4cuda3std3__44pairIfiEENS0_8NullTypeEiLb0ELNS0_10SelectImplE0EE10Policy1000EN6thrust24THRUST_300001_SM_1000_NS10device_ptrIS9_EEPSA_SH_PlNS0_13ScanTileStateIiLb1EEE7is_trueSA_iNS2_19streaming_context_tIlLb1EEELSB_0EEEvT0_T1_T2_T3_T4_T5_T6_T7_iT8_NS1_7vsmem_tEE19static_temp_storage;
	add.s32 	%r376, %r375, %r374;
	mov.b32 	%r377, %f48;
	st.shared.v2.u32 	[%r376], {%r377, %r882};
$L__BB4_252:
	not.pred 	%p75, %p8;
	@%p75 bra 	$L__BB4_254;
	sub.s32 	%r378, %r219, %r223;
	shl.b32 	%r379, %r378, 3;
	mov.u32 	%r380, _ZZN3cub18CUB_300001_SM_10006detail6select23DeviceSelectSweepKernelINS2_10policy_hubIN4cuda3std3__44pairIfiEENS0_8NullTypeEiLb0ELNS0_10SelectImplE0EE10Policy1000EN6thrust24THRUST_300001_SM_1000_NS10device_ptrIS9_EEPSA_SH_PlNS0_13ScanTileStateIiLb1EEE7is_trueSA_iNS2_19streaming_context_tIlLb1EEELSB_0EEEvT0_T1_T2_T3_T4_T5_T6_T7_iT8_NS1_7vsmem_tEE19static_temp_storage;
	add.s32 	%r381, %r380, %r379;
	mov.b32 	%r382, %f49;
	st.shared.v2.u32 	[%r381], {%r382, %r883};
$L__BB4_254:
	not.pred 	%p76, %p9;
	@%p76 bra 	$L__BB4_256;
	sub.s32 	%r383, %r220, %r223;
	shl.b32 	%r384, %r383, 3;
	mov.u32 	%r385, _ZZN3cub18CUB_300001_SM_10006detail6select23DeviceSelectSweepKernelINS2_10policy_hubIN4cuda3std3__44pairIfiEENS0_8NullTypeEiLb0ELNS0_10SelectImplE0EE10Policy1000EN6thrust24THRUST_300001_SM_1000_NS10device_ptrIS9_EEPSA_SH_PlNS0_13ScanTileStateIiLb1EEE7is_trueSA_iNS2_19streaming_context_tIlLb1EEELSB_0EEEvT0_T1_T2_T3_T4_T5_T6_T7_iT8_NS1_7vsmem_tEE19static_temp_storage;
	add.s32 	%r386, %r385, %r384;
	mov.b32 	%r387, %f50;
	st.shared.v2.u32 	[%r386], {%r387, %r884};
$L__BB4_256:
	not.pred 	%p77, %p10;
	@%p77 bra 	$L__BB4_258;
	sub.s32 	%r388, %r221, %r223;
	shl.b32 	%r389, %r388, 3;
	mov.u32 	%r390, _ZZN3cub18CUB_300001_SM_10006detail6select23DeviceSelectSweepKernelINS2_10policy_hubIN4cuda3std3__44pairIfiEENS0_8NullTypeEiLb0ELNS0_10SelectImplE0EE10Policy1000EN6thrust24THRUST_300001_SM_1000_NS10device_ptrIS9_EEPSA_SH_PlNS0_13ScanTileStateIiLb1EEE7is_trueSA_iNS2_19streaming_context_tIlLb1EEELSB_0EEEvT0_T1_T2_T3_T4_T5_T6_T7_iT8_NS1_7vsmem_tEE19static_temp_storage;
	add.s32 	%r391, %r390, %r389;
	mov.b32 	%r392, %f51;
	st.shared.v2.u32 	[%r391], {%r392, %r885};
$L__BB4_258:
	bar.sync 	0;
	setp.ge.s32 	%p78, %r897, %r225;
	@%p78 bra 	$L__BB4_275;
	ld.param.u32 	%r849, [_ZN3cub18CUB_300001_SM_10006detail6select23DeviceSelectSweepKernelINS2_10policy_hubIN4cuda3std3__44pairIfiEENS0_8NullTypeEiLb0ELNS0_10SelectImplE0EE10Policy1000EN6thrust24THRUST_300001_SM_1000_NS10device_ptrIS9_EEPSA_SH_PlNS0_13ScanTileStateIiLb1EEE7is_trueSA_iNS2_19streaming_context_tIlLb1EEELSB_0EEEvT0_T1_T2_T3_T4_T5_T6_T7_iT8_NS1_7vsmem_tE_param_7];
	ld.param.u8 	%rs8, [%rd98];
	ld.param.u64 	%rd171, [%rd98+24];
	cvta.to.global.u64 	%rd100, %rd171;
	add.s32 	%r393, %r222, %r849;
	add.s32 	%r394, %r897, %r2;
	sub.s32 	%r395, %r393, %r394;
	add.s32 	%r226, %r395, -641;
	and.b32  	%r396, %r226, 384;
	setp.eq.s32 	%p79, %r396, 384;
	@%p79 bra 	$L__BB4_264;
	shr.u32 	%r397, %r226, 7;
	add.s32 	%r398, %r397, 1;
	and.b32  	%r399, %r398, 3;
	add.s32 	%r896, %r897, %r223;
	shl.b32 	%r400, %r897, 3;
	mov.u32 	%r401, _ZZN3cub18CUB_300001_SM_10006detail6select23DeviceSelectSweepKernelINS2_10policy_hubIN4cuda3std3__44pairIfiEENS0_8NullTypeEiLb0ELNS0_10SelectImplE0EE10Policy1000EN6thrust24THRUST_300001_SM_1000_NS10device_ptrIS9_EEPSA_SH_PlNS0_13ScanTileStateIiLb1EEE7is_trueSA_iNS2_19streaming_context_tIlLb1EEELSB_0EEEvT0_T1_T2_T3_T4_T5_T6_T7_iT8_NS1_7vsmem_tEE19static_temp_storage;
	add.s32 	%r895, %r401, %r400;
	neg.s32 	%r894, %r399;
	shl.b32 	%r402, %r398, 7;
	and.b32  	%r403, %r402, 384;
	add.s32 	%r897, %r897, %r403;
$L__BB4_261:
	.pragma "nounroll";
	setp.ne.s16 	%p80, %rs8, 0;
	mov.b64 	%rd423, 0;
	@%p80 bra 	$L__BB4_263;
	ld.global.u64 	%rd423, [%rd100];
$L__BB4_263:
	cvt.s64.s32 	%rd173, %r896;
	add.s64 	%rd174, %rd423, %rd173;
	shl.b64 	%rd175, %rd174, 3;
	add.s64 	%rd176, %rd4, %rd175;
	ld.shared.v2.u32 	{%r404, %r405}, [%r895];
	st.global.u32 	[%rd176], %r404;
	st.global.u32 	[%rd176+4], %r405;
	add.s32 	%r896, %r896, 128;
	add.s32 	%r895, %r895, 1024;
	add.s32 	%r894, %r894, 1;
	setp.ne.s32 	%p81, %r894, 0;
	@%p81 bra 	$L__BB4_261;
$L__BB4_264:
	setp.lt.u32 	%p82, %r226, 384;
	@%p82 bra 	$L__BB4_275;
	add.s64 	%rd103, %rd4, 3076;
	add.s32 	%r899, %r897, %r223;
	shl.b32 	%r406, %r897, 3;
	mov.u32 	%r407, _ZZN3cub18CUB_300001_SM_10006detail6select23DeviceSelectSweepKernelINS2_10policy_hubIN4cuda3std3__44pairIfiEENS0_8NullTypeEiLb0ELNS0_10SelectImplE0EE10Policy1000EN6thrust24THRUST_300001_SM_1000_NS10device_ptrIS9_EEPSA_SH_PlNS0_13ScanTileStateIiLb1EEE7is_trueSA_iNS2_19streaming_context_tIlLb1EEELSB_0EEEvT0_T1_T2_T3_T4_T5_T6_T7_iT8_NS1_7vsmem_tEE19static_temp_storage;
	add.s32 	%r408, %r406, %r407;
	add.s32 	%r898, %r408, 2048;
$L__BB4_266:
	setp.ne.s16 	%p83, %rs8, 0;
	cvt.s64.s32 	%rd104, %r899;
	mov.b64 	%rd424, 0;
	@%p83 bra 	$L__BB4_268;
	ld.global.u64 	%rd424, [%rd100];
$L__BB4_268:
	setp.ne.s16 	%p84, %rs8, 0;
	add.s64 	%rd179, %rd424, %rd104;
	shl.b64 	%rd180, %rd179, 3;
	add.s64 	%rd181, %rd103, %rd180;
	ld.shared.v2.u32 	{%r409, %r410}, [%r898+-2048];
	st.global.u32 	[%rd181+-3076], %r409;
	st.global.u32 	[%rd181+-3072], %r410;
	mov.b64 	%rd425, 0;
	@%p84 bra 	$L__BB4_270;
	ld.global.u64 	%rd425, [%rd100];
$L__BB4_270:
	setp.ne.s16 	%p85, %rs8, 0;
	add.s64 	%rd183, %rd425, %rd104;
	shl.b64 	%rd184, %rd183, 3;
	add.s64 	%rd185, %rd103, %rd184;
	ld.shared.v2.u32 	{%r411, %r412}, [%r898+-1024];
	st.global.u32 	[%rd185+-2052], %r411;
	st.global.u32 	[%rd185+-2048], %r412;
	mov.b64 	%rd426, 0;
	@%p85 bra 	$L__BB4_272;
	ld.global.u64 	%rd426, [%rd100];
$L__BB4_272:
	setp.ne.s16 	%p86, %rs8, 0;
	add.s64 	%rd187, %rd426, %rd104;
	shl.b64 	%rd188, %rd187, 3;
	add.s64 	%rd189, %rd103, %rd188;
	ld.shared.v2.u32 	{%r413, %r414}, [%r898];
	st.global.u32 	[%rd189+-1028], %r413;
	st.global.u32 	[%rd189+-1024], %r414;
	mov.b64 	%rd427, 0;
	@%p86 bra 	$L__BB4_274;
	ld.global.u64 	%rd427, [%rd100];
$L__BB4_274:
	cvt.u32.u64 	%r415, %rd104;
	add.s64 	%rd190, %rd427, %rd104;
	shl.b64 	%rd191, %rd190, 3;
	add.s64 	%rd192, %rd103, %rd191;
	ld.shared.v2.u32 	{%r416, %r417}, [%r898+1024];
	st.global.u32 	[%rd192+-4], %r416;
	st.global.u32 	[%rd192], %r417;
	add.s32 	%r897, %r897, 512;
	add.s32 	%r899, %r415, 512;
	add.s32 	%r898, %r898, 4096;
	setp.lt.s32 	%p87, %r897, %r225;
	@%p87 bra 	$L__BB4_266;
$L__BB4_275:
	mov.u32 	%r561, %tid.x;
	setp.ne.s32 	%p156, %r561, 0;
	@%p156 bra 	$L__BB4_283;
	mov.u64 	%rd123, %rd129;
	ld.param.u8 	%rs31, [%rd123+1];
	setp.eq.s16 	%p157, %rs31, 0;
	@%p157 bra 	$L__BB4_280;
	ld.param.u8 	%rs32, [%rd123];
	setp.ne.s16 	%p158, %rs32, 0;
	mov.b64 	%rd433, 0;
	@%p158 bra 	$L__BB4_279;
	ld.param.u64 	%rd253, [%rd123+24];
	cvta.to.global.u64 	%rd254, %rd253;
	ld.global.u64 	%rd433, [%rd254];
$L__BB4_279:
	ld.param.u64 	%rd388, [_ZN3cub18CUB_300001_SM_10006detail6select23DeviceSelectSweepKernelINS2_10policy_hubIN4cuda3std3__44pairIfiEENS0_8NullTypeEiLb0ELNS0_10SelectImplE0EE10Policy1000EN6thrust24THRUST_300001_SM_1000_NS10device_ptrIS9_EEPSA_SH_PlNS0_13ScanTileStateIiLb1EEE7is_trueSA_iNS2_19streaming_context_tIlLb1EEELSB_0EEEvT0_T1_T2_T3_T4_T5_T6_T7_iT8_NS1_7vsmem_tE_param_3];
	cvt.s64.s32 	%rd255, %r901;
	add.s64 	%rd256, %rd433, %rd255;
	cvta.to.global.u64 	%rd257, %rd388;
	st.global.u64 	[%rd257], %rd256;
	bra.uni 	$L__BB4_283;
$L__BB4_280:
	ld.param.u8 	%rs33, [%rd123];
	setp.ne.s16 	%p159, %rs33, 0;
	mov.b64 	%rd434, 0;
	@%p159 bra 	$L__BB4_282;
	ld.param.u64 	%rd259, [%rd123+24];
	cvta.to.global.u64 	%rd260, %rd259;
	ld.global.u64 	%rd434, [%rd260];
$L__BB4_282:
	cvt.s64.s32 	%rd261, %r901;
	add.s64 	%rd262, %rd434, %rd261;
	ld.param.u64 	%rd263, [%rd123+32];
	cvta.to.global.u64 	%rd264, %rd263;
	st.global.u64 	[%rd264], %rd262;
$L__BB4_283:
	ret;

}


// ===== COMPILED SASS (sm_100) =====

	.target	sm_100

	.elftype	@"ET_EXEC"


//--------------------- .note.nv.tkinfo           --------------------------
	.section	.note.nv.tkinfo,"",@"SHT_NOTE"
	.sectionflags	@"SHF_NOTE_NV_TKINFO"
	.tkinfo
        /*0018*/ 	.word	0x00000002
        /*0030*/ 	.string	""
        /*0030*/ 	.string	"ptxas"
        /*0030*/ 	.string	"Cuda compilation tools, release 13.0, V13.0.88"
        /*0030*/ 	.string	"Build cuda_13.0.r13.0/compiler.36424714_0"
        /*0030*/ 	.string	"-arch sm_100 -m 64 "



//--------------------- .note.nv.cuinfo           --------------------------
	.section	.note.nv.cuinfo,"",@"SHT_NOTE"
	.sectionflags	@"SHF_NOTE_NV_CUINFO"
        /*0018*/ 	.short	0x0002
        /*001a*/ 	.short	0x0064
        /*001c*/ 	.short	0x0082
	.zero		2


//--------------------- .nv.info                  --------------------------
	.section	.nv.info,"",@"SHT_CUDA_INFO"
	.align	4


	//----- nvinfo : EIATTR_REGCOUNT
	.align		4
        /*0000*/ 	.byte	0x04, 0x2f
        /*0002*/ 	.short	(.L_46 - .L_45)
	.align		4
.L_45:
        /*0004*/ 	.word	index@(_ZN3cub18CUB_300001_SM_10006detail11EmptyKernelIvEEvv)
        /*0008*/ 	.word	0x00000004


	//----- nvinfo : EIATTR_FRAME_SIZE
	.align		4
.L_46:
        /*000c*/ 	.byte	0x04, 0x11
        /*000e*/ 	.short	(.L_48 - .L_47)
	.align		4
.L_47:
        /*0010*/ 	.word	index@(_ZN3cub18CUB_300001_SM_10006detail11EmptyKernelIvEEvv)
        /*0014*/ 	.word	0x00000000


	//----- nvinfo : EIATTR_REGCOUNT
	.align		4
.L_48:
        /*0018*/ 	.byte	0x04, 0x2f
        /*001a*/ 	.short	(.L_50 - .L_49)
	.align		4
.L_49:
        /*001c*/ 	.word	index@(_ZN3cub18CUB_300001_SM_10006detail9transform16transform_kernelINS2_10policy_hubILb1EN4cuda3std3__45tupleIJN6thrust24THRUST_300001_SM_1000_NS10device_ptrIfEENSA_17counting_iteratorIiNSA_11use_defaultESE_SE_EEEEEE10policy1000Ei13saxpy_functorNSB_INS7_4pairIfiEEEEJPfSF_EEEvT0_iT1_T2_DpNS2_10kernel_argIT3_EE)
        /*0020*/ 	.word	0x00000020


	//----- nvinfo : EIATTR_FRAME_SIZE
	.align		4
.L_50:
        /*0024*/ 	.byte	0x04, 0x11
        /*0026*/ 	.short	(.L_52 - .L_51)
	.align		4
.L_51:
        /*0028*/ 	.word	index@(_ZN3cub18CUB_300001_SM_10006detail9transform16transform_kernelINS2_10policy_hubILb1EN4cuda3std3__45tupleIJN6thrust24THRUST_300001_SM_1000_NS10device_ptrIfEENSA_17counting_iteratorIiNSA_11use_defaultESE_SE_EEEEEE10policy1000Ei13saxpy_functorNSB_INS7_4pairIfiEEEEJPfSF_EEEvT0_iT1_T2_DpNS2_10kernel_argIT3_EE)
        /*002c*/ 	.word	0x00000000


	//----- nvinfo : EIATTR_REGCOUNT
	.align		4
.L_52:
        /*0030*/ 	.byte	0x04, 0x2f
        /*0032*/ 	.short	(.L_54 - .L_53)
	.align		4
.L_53:
        /*0034*/ 	.word	index@(_ZN3cub18CUB_300001_SM_10006detail9transform16transform_kernelINS2_10policy_hubILb1EN4cuda3std3__45tupleIJN6thrust24THRUST_300001_SM_1000_NS10device_ptrIfEENSA_17counting_iteratorIiNSA_11use_defaultESE_SE_EEEEEE10policy1000El13saxpy_functorNSB_INS7_4pairIfiEEEEJPfSF_EEEvT0_iT1_T2_DpNS2_10kernel_argIT3_EE)
        /*0038*/ 	.word	0x00000020


	//----- nvinfo : EIATTR_FRAME_SIZE
	.align		4
.L_54:
        /*003c*/ 	.byte	0x04, 0x11
        /*003e*/ 	.short	(.L_56 - .L_55)
	.align		4
.L_55:
        /*0040*/ 	.word	index@(_ZN3cub18CUB_300001_SM_10006detail9transform16transform_kernelINS2_10policy_hubILb1EN4cuda3std3__45tupleIJN6thrust24THRUST_300001_SM_1000_NS10device_ptrIfEENSA_17counting_iteratorIiNSA_11use_defaultESE_SE_EEEEEE10policy1000El13saxpy_functorNSB_INS7_4pairIfiEEEEJPfSF_EEEvT0_iT1_T2_DpNS2_10kernel_argIT3_EE)
        /*0044*/ 	.word	0x00000000


	//----- nvinfo : EIATTR_REGCOUNT
	.align		4
.L_56:
        /*0048*/ 	.byte	0x04, 0x2f
        /*004a*/ 	.short	(.L_58 - .L_57)
	.align		4
.L_57:
        /*004c*/ 	.word	index@(_ZN3cub18CUB_300001_SM_10006detail4scan23DeviceCompactInitKernelINS0_13ScanTileStateIiLb1EEEPlEEvT_iT0_)
        /*0050*/ 	.word	0x0000000a


	//----- nvinfo : EIATTR_FRAME_SIZE
	.align		4
.L_58:
        /*0054*/ 	.byte	0x04, 0x11
        /*0056*/ 	.short	(.L_60 - .L_59)
	.align		4
.L_59:
        /*0058*/ 	.word	index@(_ZN3cub18CUB_300001_SM_10006detail4scan23DeviceCompactInitKernelINS0_13ScanTileStateIiLb1EEEPlEEvT_iT0_)
        /*005c*/ 	.word	0x00000000


	//----- nvinfo : EIATTR_REGCOUNT
	.align		4
.L_60:
        /*0060*/ 	.byte	0x04, 0x2f
        /*0062*/ 	.short	(.L_62 - .L_61)
	.align		4
.L_61:
        /*0064*/ 	.word	index@(_ZN3cub18CUB_300001_SM_10006detail6select23DeviceSelectSweepKernelINS2_10policy_hubIN4cuda3std3__44pairIfiEENS0_8NullTypeEiLb0ELNS0_10SelectImplE0EE10Policy1000EN6thrust24THRUST_300001_SM_1000_NS10device_ptrIS9_EEPSA_SH_PlNS0_13ScanTileStateIiLb1EEE7is_trueSA_iNS2_19streaming_context_tIlLb1EEELSB_0EEEvT0_T1_T2_T3_T4_T5_T6_T7_iT8_NS1_7vsmem_tE)
        /*0068*/ 	.word	0x00000028


	//----- nvinfo : EIATTR_FRAME_SIZE
	.align		4
.L_62:
        /*006c*/ 	.byte	0x04, 0x11
        /*006e*/ 	.short	(.L_64 - .L_63)
	.align		4
.L_63:
        /*0070*/ 	.word	index@(_ZN3cub18CUB_300001_SM_10006detail6select23DeviceSelectSweepKernelINS2_10policy_hubIN4cuda3std3__44pairIfiEENS0_8NullTypeEiLb0ELNS0_10SelectImplE0EE10Policy1000EN6thrust24THRUST_300001_SM_1000_NS10device_ptrIS9_EEPSA_SH_PlNS0_13ScanTileStateIiLb1EEE7is_trueSA_iNS2_19streaming_context_tIlLb1EEELSB_0EEEvT0_T1_T2_T3_T4_T5_T6_T7_iT8_NS1_7vsmem_tE)
        /*0074*/ 	.word	0x00000000


	//----- nvinfo : EIATTR_MIN_STACK_SIZE
	.align		4
.L_64:
        /*0078*/ 	.byte	0x04, 0x12
        /*007a*/ 	.short	(.L_66 - .L_65)
	.align		4
.L_65:
        /*007c*/ 	.word	index@(_ZN3cub18CUB_300001_SM_10006detail6select23DeviceSelectSweepKernelINS2_10policy_hubIN4cuda3std3__44pairIfiEENS0_8NullTypeEiLb0ELNS0_10SelectImplE0EE10Policy1000EN6thrust24THRUST_300001_SM_1000_NS10device_ptrIS9_EEPSA_SH_PlNS0_13ScanTileStateIiLb1EEE7is_trueSA_iNS2_19streaming_context_tIlLb1EEELSB_0EEEvT0_T1_T2_T3_T4_T5_T6_T7_iT8_NS1_7vsmem_tE)
        /*0080*/ 	.word	0x00000000


	//----- nvinfo : EIATTR_MIN_STACK_SIZE
	.align		4
.L_66:
        /*0084*/ 	.byte	0x04, 0x12
        /*0086*/ 	.short	(.L_68 - .L_67)
	.align		4
.L_67:
        /*0088*/ 	.word	index@(_ZN3cub18CUB_300001_SM_10006detail4scan23DeviceCompactInitKernelINS0_13ScanTileStateIiLb1EEEPlEEvT_iT0_)
        /*008c*/ 	.word	0x00000000


	//----- nvinfo : EIATTR_MIN_STACK_SIZE
	.align		4
.L_68:
        /*0090*/ 	.byte	0x04, 0x12
        /*0092*/ 	.short	(.L_70 - .L_69)
	.align		4
.L_69:
        /*0094*/ 	.word	index@(_ZN3cub18CUB_300001_SM_10006detail9transform16transform_kernelINS2_10policy_hubILb1EN4cuda3std3__45tupleIJN6thrust24THRUST_300001_SM_1000_NS10device_ptrIfEENSA_17counting_iteratorIiNSA_11use_defaultESE_SE_EEEEEE10policy1000El13saxpy_functorNSB_INS7_4pairIfiEEEEJPfSF_EEEvT0_iT1_T2_DpNS2_10kernel_argIT3_EE)
        /*0098*/ 	.word	0x00000000


	//----- nvinfo : EIATTR_MIN_STACK_SIZE
	.align		4
.L_70:
        /*009c*/ 	.byte	0x04, 0x12
        /*009e*/ 	.short	(.L_72 - .L_71)
	.align		4
.L_71:
        /*00a0*/ 	.word	index@(_ZN3cub18CUB_300001_SM_10006detail9transform16transform_kernelINS2_10policy_hubILb1EN4cuda3std3__45tupleIJN6thrust24THRUST_300001_SM_1000_NS10device_ptrIfEENSA_17counting_iteratorIiNSA_11use_defaultESE_SE_EEEEEE10policy1000Ei13saxpy_functorNSB_INS7_4pairIfiEEEEJPfSF_EEEvT0_iT1_T2_DpNS2_10kernel_argIT3_EE)
        /*00a4*/ 	.word	0x00000000


	//----- nvinfo : EIATTR_MIN_STACK_SIZE
	.align		4
.L_72:
        /*00a8*/ 	.byte	0x04, 0x12
        /*00aa*/ 	.short	(.L_74 - .L_73)
	.align		4
.L_73:
        /*00ac*/ 	.word	index@(_ZN3cub18CUB_300001_SM_10006detail11EmptyKernelIvEEvv)
        /*00b0*/ 	.word	0x00000000
.L_74:


//--------------------- .nv.compat                --------------------------
	.section	.nv.compat,"",@"SHT_CUDA_COMPAT_INFO"
	.align	4
        /*0000*/ 	.byte	0x02, 0x09, 0x00, 0x00, 0x02, 0x02, 0x01, 0x00, 0x02, 0x05, 0x05, 0x00, 0x03, 0x07, 0x01, 0x01
        /*0010*/ 	.byte	0x02, 0x03, 0x00, 0x00, 0x02, 0x06, 0x01, 0x00, 0x04, 0x0b, 0x08, 0x00, 0x09, 0x00, 0x00, 0x00
        /*0020*/ 	.byte	0x00, 0x00, 0x00, 0x00


//--------------------- .nv.info._ZN3cub18CUB_300001_SM_10006detail6select23DeviceSelectSweepKernelINS2_10policy_hubIN4cuda3std3__44pairIfiEENS0_8NullTypeEiLb0ELNS0_10SelectImplE0EE10Policy1000EN6thrust24THRUST_300001_SM_1000_NS10device_ptrIS9_EEPSA_SH_PlNS0_13ScanTileStateIiLb1EEE7is_trueSA_iNS2_19streaming_context_tIlLb1EEELSB_0EEEvT0_T1_T2_T3_T4_T5_T6_T7_iT8_NS1_7vsmem_tE --------------------------
	.section	.nv.info._ZN3cub18CUB_300001_SM_10006detail6select23DeviceSelectSweepKernelINS2_10policy_hubIN4cuda3std3__44pairIfiEENS0_8NullTypeEiLb0ELNS0_10SelectImplE0EE10Policy1000EN6thrust24THRUST_300001_SM_1000_NS10device_ptrIS9_EEPSA_SH_PlNS0_13ScanTileStateIiLb1EEE7is_trueSA_iNS2_19streaming_context_tIlLb1EEELSB_0EEEvT0_T1_T2_T3_T4_T5_T6_T7_iT8_NS1_7vsmem_tE,"",@"SHT_CUDA_INFO"
	.sectionflags	@""
	.align	4


	//----- nvinfo : EIATTR_CUDA_API_VERSION
	.align		4
        /*0000*/ 	.byte	0x04, 0x37
        /*0002*/ 	.short	(.L_76 - .L_75)
.L_75:
        /*0004*/ 	.word	0x00000082


	//----- nvinfo : EIATTR_KPARAM_INFO
	.align		4
.L_76:
        /*0008*/ 	.byte	0x04, 0x17
        /*000a*/ 	.short	(.L_78 - .L_77)
.L_77:
        /*000c*/ 	.word	0x00000000
        /*0010*/ 	.short	0x000a
        /*0012*/ 	.short	0x0060
        /*0014*/ 	.byte	0x00, 0xf0, 0x21, 0x00


	//----- nvinfo : EIATTR_KPARAM_INFO
	.align		4
.L_78:
        /*0018*/ 	.byte	0x04, 0x17
        /*001a*/ 	.short	(.L_80 - .L_79)
.L_79:
        /*001c*/ 	.word	0x00000000
        /*0020*/ 	.short	0x0009
        /*0022*/ 	.short	0x0038
        /*0024*/ 	.byte	0x00, 0xf0, 0xa1, 0x00


	//----- nvinfo : EIATTR_KPARAM_INFO
	.align		4
.L_80:
        /*0028*/ 	.byte	0x04, 0x17
        /*002a*/ 	.short	(.L_82 - .L_81)
.L_81:
        /*002c*/ 	.word	0x00000000
        /*0030*/ 	.short	0x0008
        /*0032*/ 	.short	0x0034
        /*0034*/ 	.byte	0x00, 0xf0, 0x11, 0x00


	//----- nvinfo : EIATTR_KPARAM_INFO
	.align		4
.L_82:
        /*0038*/ 	.byte	0x04, 0x17
        /*003a*/ 	.short	(.L_84 - .L_83)
.L_83:
        /*003c*/ 	.word	0x00000000
        /*0040*/ 	.short	0x0007
        /*0042*/ 	.short	0x0030
        /*0044*/ 	.byte	0x00, 0xf0, 0x11, 0x00


	//----- nvinfo : EIATTR_KPARAM_INFO
	.align		4
.L_84:
        /*0048*/ 	.byte	0x04, 0x17
        /*004a*/ 	.short	(.L_86 - .L_85)
.L_85:
        /*004c*/ 	.word	0x00000000
        /*0050*/ 	.short	0x0006
        /*0052*/ 	.short	0x002c
        /*0054*/ 	.byte	0x00, 0xf0, 0x05, 0x00


	//----- nvinfo : EIATTR_KPARAM_INFO
	.align		4
.L_86:
        /*0058*/ 	.byte	0x04, 0x17
        /*005a*/ 	.short	(.L_88 - .L_87)
.L_87:
        /*005c*/ 	.word	0x00000000
        /*0060*/ 	.short	0x0005
        /*0062*/ 	.short	0x0028
        /*0064*/ 	.byte	0x00, 0xf0, 0x11, 0x00


	//----- nvinfo : EIATTR_KPARAM_INFO
	.align		4
.L_88:
        /*0068*/ 	.byte	0x04, 0x17
        /*006a*/ 	.short	(.L_90 - .L_89)
.L_89:
        /*006c*/ 	.word	0x00000000
        /*0070*/ 	.short	0x0004
        /*0072*/ 	.short	0x0020
        /*0074*/ 	.byte	0x00, 0xf0, 0x21, 0x00


	//----- nvinfo : EIATTR_KPARAM_INFO
	.align		4
.L_90:
        /*0078*/ 	.byte	0x04, 0x17
        /*007a*/ 	.short	(.L_92 - .L_91)
.L_91:
        /*007c*/ 	.word	0x00000000
        /*0080*/ 	.short	0x0003
        /*0082*/ 	.short	0x0018
        /*0084*/ 	.byte	0x00, 0xf5, 0x21, 0x00


	//----- nvinfo : EIATTR_KPARAM_INFO
	.align		4
.L_92:
        /*0088*/ 	.byte	0x04, 0x17
        /*008a*/ 	.short	(.L_94 - .L_93)
.L_93:
        /*008c*/ 	.word	0x00000000
        /*0090*/ 	.short	0x0002
        /*0092*/ 	.short	0x0010
        /*0094*/ 	.byte	0x00, 0xf0, 0x21, 0x00


	//----- nvinfo : EIATTR_KPARAM_INFO
	.align		4
.L_94:
        /*0098*/ 	.byte	0x04, 0x17
        /*009a*/ 	.short	(.L_96 - .L_95)
.L_95:
        /*009c*/ 	.word	0x00000000
        /*00a0*/ 	.short	0x0001
        /*00a2*/ 	.short	0x0008
        /*00a4*/ 	.byte	0x00, 0xf5, 0x21, 0x00


	//----- nvinfo : EIATTR_KPARAM_INFO
	.align		4
.L_96:
        /*00a8*/ 	.byte	0x04, 0x17
        /*00aa*/ 	.short	(.L_98 - .L_97)
.L_97:
        /*00ac*/ 	.word	0x00000000
        /*00b0*/ 	.short	0x0000
        /*00b2*/ 	.short	0x0000
        /*00b4*/ 	.byte	0x00, 0xf0, 0x21, 0x00


	//----- nvinfo : EIATTR_SPARSE_MMA_MASK
	.align		4
.L_98:
        /*00b8*/ 	.byte	0x03, 0x50
        /*00ba*/ 	.short	0x0000


	//----- nvinfo : EIATTR_MAXREG_COUNT
	.align		4
        /*00bc*/ 	.byte	0x03, 0x1b
        /*00be*/ 	.short	0x00ff


	//----- nvinfo : EIATTR_NUM_BARRIERS
	.align		4
        /*00c0*/ 	.byte	0x02, 0x4c
        /*00c2*/ 	.byte	0x01
	.zero		1


	//----- nvinfo : EIATTR_MERCURY_ISA_VERSION
	.align		4
        /*00c4*/ 	.byte	0x03, 0x5f
        /*00c6*/ 	.short	0x0101


	//----- nvinfo : EIATTR_UNUSED_LOAD_BYTE_OFFSET
	.align		4
        /*00c8*/ 	.byte	0x04, 0x44
        /*00ca*/ 	.short	(.L_100 - .L_99)


	//   ....[0]....
.L_99:
        /*00cc*/ 	.word	0x00004e40
        /*00d0*/ 	.word	0x0000fff0


	//----- nvinfo : EIATTR_COOP_GROUP_MASK_REGIDS
	.align		4
.L_100:
        /*00d4*/ 	.byte	0x04, 0x29
        /*00d6*/ 	.short	(.L_102 - .L_101)


	//   ....[0]....
.L_101:
        /*00d8*/ 	.word	0xffffffff


	//   ....[1]....
        /*00dc*/ 	.word	0xffffffff


	//   ....[2]....
        /*00e0*/ 	.word	0xffffffff


	//   ....[3]....
        /*00e4*/ 	.word	0xffffffff


	//   ....[4]....
        /*00e8*/ 	.word	0xffffffff


	//   ....[5]....
        /*00ec*/ 	.word	0xffffffff


	//   ....[6]....
        /*00f0*/ 	.word	0xffffffff


	//   ....[7]....
        /*00f4*/ 	.word	0xffffffff


	//   ....[8]....
        /*00f8*/ 	.word	0xffffffff


	//   ....[9]....
        /*00fc*/ 	.word	0xffffffff


	//   ....[10]....
        /*0100*/ 	.word	0xffffffff


	//   ....[11]....
        /*0104*/ 	.word	0xffffffff


	//   ....[12]....
        /*0108*/ 	.word	0xffffffff


	//   ....[13]....
        /*010c*/ 	.word	0xffffffff


	//   ....[14]....
        /*0110*/ 	.word	0xffffffff


	//   ....[15]....
        /*0114*/ 	.word	0xffffffff


	//   ....[16]....
        /*0118*/ 	.word	0xffffffff


	//   ....[17]....
        /*011c*/ 	.word	0xffffffff


	//   ....[18]....
        /*0120*/ 	.word	0xffffffff


	//   ....[19]....
        /*0124*/ 	.word	0xffffffff


	//   ....[20]....
        /*0128*/ 	.word	0xffffffff


	//   ....[21]....
        /*012c*/ 	.word	0xffffffff


	//   ....[22]....
        /*0130*/ 	.word	0xffffffff


	//   ....[23]....
        /*0134*/ 	.word	0xffffffff


	//   ....[24]....
        /*0138*/ 	.word	0xffffffff


	//   ....[25]....
        /*013c*/ 	.word	0xffffffff


	//   ....[26]....
        /*0140*/ 	.word	0xffffffff


	//   ....[27]....
        /*0144*/ 	.word	0xffffffff


	//   ....[28]....
        /*0148*/ 	.word	0xffffffff


	//   ....[29]....
        /*014c*/ 	.word	0xffffffff


	//   ....[30]....
        /*0150*/ 	.word	0xffffffff


	//   ....[31]....
        /*0154*/ 	.word	0xffffffff


	//   ....[32]....
        /*0158*/ 	.word	0xffffffff


	//   ....[33]....
        /*015c*/ 	.word	0xffffffff


	//   ....[34]....
        /*0160*/ 	.word	0xffffffff


	//   ....[35]....
        /*0164*/ 	.word	0xffffffff


	//   ....[36]....
        /*0168*/ 	.word	0xffffffff


	//   ....[37]....
        /*016c*/ 	.word	0xffffffff


	//   ....[38]....
        /*0170*/ 	.word	0xffffffff


	//   ....[39]....
        /*0174*/ 	.word	0xffffffff


	//   ....[40]....
        /*0178*/ 	.word	0xffffffff


	//   ....[41]....
        /*017c*/ 	.word	0xffffffff


	//   ....[42]....
        /*0180*/ 	.word	0xffffffff


	//   ....[43]....
        /*0184*/ 	.word	0xffffffff


	//   ....[44]....
        /*0188*/ 	.word	0xffffffff


	//   ....[45]....
        /*018c*/ 	.word	0xffffffff


	//   ....[46]....
        /*0190*/ 	.word	0xffffffff


	//   ....[47]....
        /*0194*/ 	.word	0xffffffff


	//   ....[48]....
        /*0198*/ 	.word	0xffffffff


	//   ....[49]....
        /*019c*/ 	.word	0xffffffff


	//   ....[50]....
        /*01a0*/ 	.word	0xffffffff


	//   ....[51]....
        /*01a4*/ 	.word	0xffffffff


	//   ....[52]....
        /*01a8*/ 	.word	0xffffffff


	//   ....[53]....
        /*01ac*/ 	.word	0xffffffff


	//   ....[54]....
        /*01b0*/ 	.word	0xffffffff


	//   ....[55]....
        /*01b4*/ 	.word	0xffffffff


	//   ....[56]....
        /*01b8*/ 	.word	0x0500001d


	//   ....[57]....
        /*01bc*/ 	.word	0x0500001d


	//   ....[58]....
        /*01c0*/ 	.word	0x0500001d


	//   ....[59]....
        /*01c4*/ 	.word	0x0500001d


	//   ....[60]....
        /*01c8*/ 	.word	0x0500001d


	//   ....[61]....
        /*01cc*/ 	.word	0x0500001d


	//   ....[62]....
        /*01d0*/ 	.word	0x0500001d


	//   ....[63]....
        /*01d4*/ 	.word	0x0500001d


	//   ....[64]....
        /*01d8*/ 	.word	0x0500001d


	//   ....[65]....
        /*01dc*/ 	.word	0x0500001d


	//   ....[66]....
        /*01e0*/ 	.word	0x0500001d


	//   ....[67]....
        /*01e4*/ 	.word	0x0500001d


	//   ....[68]....
        /*01e8*/ 	.word	0x0500001d


	//   ....[69]....
        /*01ec*/ 	.word	0x0500001d


	//   ....[70]....
        /*01f0*/ 	.word	0x0500001d


	//   ....[71]....
        /*01f4*/ 	.word	0x0500001d


	//   ....[72]....
        /*01f8*/ 	.word	0x0500001d


	//   ....[73]....
        /*01fc*/ 	.word	0x0500001d


	//   ....[74]....
        /*0200*/ 	.word	0x0500001d


	//   ....[75]....
        /*0204*/ 	.word	0x0500001d


	//   ....[76]....
        /*0208*/ 	.word	0x0500001d


	//   ....[77]....
        /*020c*/ 	.word	0x0500001d


	//   ....[78]....
        /*0210*/ 	.word	0x0500001d


	//   ....[79]....
        /*0214*/ 	.word	0x0500001d


	//   ....[80]....
        /*0218*/ 	.word	0x0500001d


	//   ....[81]....
        /*021c*/ 	.word	0x0500001d


	//   ....[82]....
        /*0220*/ 	.word	0x0500001d


	//   ....[83]....
        /*0224*/ 	.word	0x0500001d


	//   ....[84]....
        /*0228*/ 	.word	0x0500001d


	//   ....[85]....
        /*022c*/ 	.word	0x0500001d


	//   ....[86]....
        /*0230*/ 	.word	0x0500001d


	//   ....[87]....
        /*0234*/ 	.word	0x0500001d


	//   ....[88]....
        /*0238*/ 	.word	0x0500001d


	//   ....[89]....
        /*023c*/ 	.word	0x0500001d


	//   ....[90]....
        /*0240*/ 	.word	0x0500001d


	//   ....[91]....
        /*0244*/ 	.word	0x0500001d


	//----- nvinfo : EIATTR_COOP_GROUP_INSTR_OFFSETS
	.align		4
.L_102:
        /*0248*/ 	.byte	0x04, 0x28
        /*024a*/ 	.short	(.L_104 - .L_103)


	//   ....[0]....
.L_103:
        /*024c*/ 	.word	0x000003a0


	//   ....[1]....
        /*0250*/ 	.word	0x000003c0


	//   ....[2]....
        /*0254*/ 	.word	0x000003e0


	//   ....[3]....
        /*0258*/ 	.word	0x00000400


	//   ....[4]....
        /*025c*/ 	.word	0x00000420


	//   ....[5]....
        /*0260*/ 	.word	0x00001450


	//   ....[6]....
        /*0264*/ 	.word	0x00001480


	//   ....[7]....
        /*0268*/ 	.word	0x000014a0


	//   ....[8]....
        /*026c*/ 	.word	0x000014c0


	//   ....[9]....
        /*0270*/ 	.word	0x000014e0


	//   ....[10]....
        /*0274*/ 	.word	0x00001750


	//   ....[11]....
        /*0278*/ 	.word	0x00001810


	//   ....[12]....
        /*027c*/ 	.word	0x00001870


	//   ....[13]....
        /*0280*/ 	.word	0x000018b0


	//   ....[14]....
        /*0284*/ 	.word	0x00001910


	//   ....[15]....
        /*0288*/ 	.word	0x00001970


	//   ....[16]....
        /*028c*/ 	.word	0x000019b0


	//   ....[17]....
        /*0290*/ 	.word	0x00001a00


	//   ....[18]....
        /*0294*/ 	.word	0x00001a60


	//   ....[19]....
        /*0298*/ 	.word	0x00001b00


	//   ....[20]....
        /*029c*/ 	.word	0x00001bc0


	//   ....[21]....
        /*02a0*/ 	.word	0x00001c10


	//   ....[22]....
        /*02a4*/ 	.word	0x00001c70


	//   ....[23]....
        /*02a8*/ 	.word	0x00001c90


	//   ....[24]....
        /*02ac*/ 	.word	0x00001ce0


	//   ....[25]....
        /*02b0*/ 	.word	0x00001d20


	//   ....[26]....
        /*02b4*/ 	.word	0x00001d60


	//   ....[27]....
        /*02b8*/ 	.word	0x00001da0


	//   ....[28]....
        /*02bc*/ 	.word	0x00003090


	//   ....[29]....
        /*02c0*/ 	.word	0x000030b0


	//   ....[30]....
        /*02c4*/ 	.word	0x000030d0


	//   ....[31]....
        /*02c8*/ 	.word	0x000030f0


	//   ....[32]....
        /*02cc*/ 	.word	0x00003120


	//   ....[33]....
        /*02d0*/ 	.word	0x000042b0


	//   ....[34]....
        /*02d4*/ 	.word	0x000042d0


	//   ....[35]....
        /*02d8*/ 	.word	0x000042f0


	//   ....[36]....
        /*02dc*/ 	.word	0x00004310


	//   ....[37]....
        /*02e0*/ 	.word	0x00004340


	//   ....[38]....
        /*02e4*/ 	.word	0x000045e0


	//   ....[39]....
        /*02e8*/ 	.word	0x000046a0


	//   ....[40]....
        /*02ec*/ 	.word	0x00004700


	//   ....[41]....
        /*02f0*/ 	.word	0x00004730


	//   ....[42]....
        /*02f4*/ 	.word	0x00004790


	//   ....[43]....
        /*02f8*/ 	.word	0x000047e0


	//   ....[44]....
        /*02fc*/ 	.word	0x00004830


	//   ....[45]....
        /*0300*/ 	.word	0x00004880


	//   ....[46]....
        /*0304*/ 	.word	0x000048d0


	//   ....[47]....
        /*0308*/ 	.word	0x000049a0


	//   ....[48]....
        /*030c*/ 	.word	0x00004a70


	//   ....[49]....
        /*0310*/ 	.word	0x00004ac0


	//   ....[50]....
        /*0314*/ 	.word	0x00004b30


	//   ....[51]....
        /*0318*/ 	.word	0x00004b50


	//   ....[52]....
        /*031c*/ 	.word	0x00004ba0


	//   ....[53]....
        /*0320*/ 	.word	0x00004be0


	//   ....[54]....
        /*0324*/ 	.word	0x00004c20


	//   ....[55]....
        /*0328*/ 	.word	0x00004c60


	//   ....[56]....
        /*032c*/ 	.word	0x00005d50


	//   ....[57]....
        /*0330*/ 	.word	0x00005dd0


	//   ....[58]....
        /*0334*/ 	.word	0x00005e60


	//   ....[59]....
        /*0338*/ 	.word	0x00005f40


	//   ....[60]....
        /*033c*/ 	.word	0x00005fe0


	//   ....[61]....
        /*0340*/ 	.word	0x00006080


	//   ....[62]....
        /*0344*/ 	.word	0x00006100


	//   ....[63]....
        /*0348*/ 	.word	0x00006180


	//   ....[64]....
        /*034c*/ 	.word	0x000061b0


	//   ....[65]....
        /*0350*/ 	.word	0x00006260


	//   ....[66]....
        /*0354*/ 	.word	0x000062e0


	//   ....[67]....
        /*0358*/ 	.word	0x00006360


	//   ....[68]....
        /*035c*/ 	.word	0x00006430


	//   ....[69]....
        /*0360*/ 	.word	0x000064c0


	//   ....[70]....
        /*0364*/ 	.word	0x00006530


	//   ....[71]....
        /*0368*/ 	.word	0x000065b0


	//   ....[72]....
        /*036c*/ 	.word	0x00006630


	//   ....[73]....
        /*0370*/ 	.word	0x00006660


	//   ....[74]....
        /*0374*/ 	.word	0x000066f0


	//   ....[75]....
        /*0378*/ 	.word	0x00006770


	//   ....[76]....
        /*037c*/ 	.word	0x00006800


	//   ....[77]....
        /*0380*/ 	.word	0x000068c0


	//   ....[78]....
        /*0384*/ 	.word	0x00006950


	//   ....[79]....
        /*0388*/ 	.word	0x000069f0


	//   ....[80]....
        /*038c*/ 	.word	0x00006a80


	//   ....[81]....
        /*0390*/ 	.word	0x00006b00


	//   ....[82]....
        /*0394*/ 	.word	0x00006b30


	//   ....[83]....
        /*0398*/ 	.word	0x00006c00


	//   ....[84]....
        /*039c*/ 	.word	0x00006c80


	//   ....[85]....
        /*03a0*/ 	.word	0x00006d00


	//   ....[86]....
        /*03a4*/ 	.word	0x00006dd0


	//   ....[87]....
        /*03a8*/ 	.word	0x00006e60


	//   ....[88]....
        /*03ac*/ 	.word	0x00006ee0


	//   ....[89]....
        /*03b0*/ 	.word	0x00006f60


	//   ....[90]....
        /*03b4*/ 	.word	0x00006fe0


	//   ....[91]....
        /*03b8*/ 	.word	0x00007010


	//----- nvinfo : EIATTR_VRC_CTA_INIT_COUNT
	.align		4
.L_104:
        /*03bc*/ 	.byte	0x02, 0x4a
	.zero		1
	.zero		1


	//----- nvinfo : EIATTR_EXIT_INSTR_OFFSETS
	.align		4
        /*03c0*/ 	.byte	0x04, 0x1c
        /*03c2*/ 	.short	(.L_106 - .L_105)


	//   ....[0]....
.L_105:
        /*03c4*/ 	.word	0x000009b0


	//   ....[1]....
        /*03c8*/ 	.word	0x00000a80


	//   ....[2]....
        /*03cc*/ 	.word	0x00000b60


	//   ....[3]....
        /*03d0*/ 	.word	0x00000d90


	//   ....[4]....
        /*03d4*/ 	.word	0x00001160


	//   ....[5]....
        /*03d8*/ 	.word	0x00002410


	//   ....[6]....
        /*03dc*/ 	.word	0x000024e0


	//   ....[7]....
        /*03e0*/ 	.word	0x00002670


	//   ....[8]....
        /*03e4*/ 	.word	0x000028a0


	//   ....[9]....
        /*03e8*/ 	.word	0x00002c60


	//   ....[10]....
        /*03ec*/ 	.word	0x00005b70


	//   ....[11]....
        /*03f0*/ 	.word	0x00005c50


	//   ....[12]....
        /*03f4*/ 	.word	0x00005d00


	//----- nvinfo : EIATTR_MAX_THREADS
	.align		4
.L_106:
        /*03f8*/ 	.byte	0x04, 0x05
        /*03fa*/ 	.short	(.L_108 - .L_107)
.L_107:
        /*03fc*/ 	.word	0x00000080
        /*0400*/ 	.word	0x00000001
        /*0404*/ 	.word	0x00000001


	//----- nvinfo : EIATTR_CRS_STACK_SIZE
	.align		4
.L_108:
        /*0408*/ 	.byte	0x04, 0x1e
        /*040a*/ 	.short	(.L_110 - .L_109)
.L_109:
        /*040c*/ 	.word	0x00000000


	//----- nvinfo : EIATTR_CBANK_PARAM_SIZE
	.align		4
.L_110:
        /*0410*/ 	.byte	0x03, 0x19
        /*0412*/ 	.short	0x0068


	//----- nvinfo : EIATTR_PARAM_CBANK
	.align		4
        /*0414*/ 	.byte	0x04, 0x0a
        /*0416*/ 	.short	(.L_112 - .L_111)
	.align		4
.L_111:
        /*0418*/ 	.word	index@(.nv.constant0._ZN3cub18CUB_300001_SM_10006detail6select23DeviceSelectSweepKernelINS2_10policy_hubIN4cuda3std3__44pairIfiEENS0_8NullTypeEiLb0ELNS0_10SelectImplE0EE10Policy1000EN6thrust24THRUST_300001_SM_1000_NS10device_ptrIS9_EEPSA_SH_PlNS0_13ScanTileStateIiLb1EEE7is_trueSA_iNS2_19streaming_context_tIlLb1EEELSB_0EEEvT0_T1_T2_T3_T4_T5_T6_T7_iT8_NS1_7vsmem_tE)
        /*041c*/ 	.short	0x0380
        /*041e*/ 	.short	0x0068


	//----- nvinfo : EIATTR_SW_WAR
	.align		4
.L_112:
        /*0420*/ 	.byte	0x04, 0x36
        /*0422*/ 	.short	(.L_114 - .L_113)
.L_113:
        /*0424*/ 	.word	0x00000008
.L_114:


//--------------------- .nv.info._ZN3cub18CUB_300001_SM_10006detail4scan23DeviceCompactInitKernelINS0_13ScanTileStateIiLb1EEEPlEEvT_iT0_ --------------------------
	.section	.nv.info._ZN3cub18CUB_300001_SM_10006detail4scan23DeviceCompactInitKernelINS0_13ScanTileStateIiLb1EEEPlEEvT_iT0_,"",@"SHT_CUDA_INFO"
	.sectionflags	@""
	.align	4


	//----- nvinfo : EIATTR_CUDA_API_VERSION
	.align		4
        /*0000*/ 	.byte	0x04, 0x37
        /*0002*/ 	.short	(.L_116 - .L_115)
.L_115:
        /*0004*/ 	.word	0x00000082


	//----- nvinfo : EIATTR_KPARAM_INFO
	.align		4
.L_116:
        /*0008*/ 	.byte	0x04, 0x17
        /*000a*/ 	.short	(.L_118 - .L_117)
.L_117:
        /*000c*/ 	.word	0x00000000
        /*0010*/ 	.short	0x0002
        /*0012*/ 	.short	0x0010
        /*0014*/ 	.byte	0x00, 0xf5, 0x21, 0x00


	//----- nvinfo : EIATTR_KPARAM_INFO
	.align		4
.L_118:
        /*0018*/ 	.byte	0x04, 0x17
        /*001a*/ 	.short	(.L_120 - .L_119)
.L_119:
        /*001c*/ 	.word	0x00000000
        /*0020*/ 	.short	0x0001
        /*0022*/ 	.short	0x0008
        /*0024*/ 	.byte	0x00, 0xf0, 0x11, 0x00


	//----- nvinfo : EIATTR_KPARAM_INFO
	.align		4
.L_120:
        /*0028*/ 	.byte	0x04, 0x17
        /*002a*/ 	.short	(.L_122 - .L_121)
.L_121:
        /*002c*/ 	.word	0x00000000
        /*0030*/ 	.short	0x0000
        /*0032*/ 	.short	0x0000
        /*0034*/ 	.byte	0x00, 0xf0, 0x21, 0x00


	//----- nvinfo : EIATTR_SPARSE_MMA_MASK
	.align		4
.L_122:
        /*0038*/ 	.byte	0x03, 0x50
        /*003a*/ 	.short	0x0000


	//----- nvinfo : EIATTR_MAXREG_COUNT
	.align		4
        /*003c*/ 	.byte	0x03, 0x1b
        /*003e*/ 	.short	0x00ff


	//----- nvinfo : EIATTR_MERCURY_ISA_VERSION
	.align		4
        /*0040*/ 	.byte	0x03, 0x5f
        /*0042*/ 	.short	0x0101


	//----- nvinfo : EIATTR_VRC_CTA_INIT_COUNT
	.align		4
        /*0044*/ 	.byte	0x02, 0x4a
	.zero		1
	.zero		1


	//----- nvinfo : EIATTR_EXIT_INSTR_OFFSETS
	.align		4
        /*0048*/ 	.byte	0x04, 0x1c
        /*004a*/ 	.short	(.L_124 - .L_123)


	//   ....[0]....
.L_123:
        /*004c*/ 	.word	0x00000130


	//   ....[1]....
        /*0050*/ 	.word	0x00000160


	//----- nvinfo : EIATTR_CBANK_PARAM_SIZE
	.align		4
.L_124:
        /*0054*/ 	.byte	0x03, 0x19
        /*0056*/ 	.short	0x0018


	//----- nvinfo : EIATTR_PARAM_CBANK
	.align		4
        /*0058*/ 	.byte	0x04, 0x0a
        /*005a*/ 	.short	(.L_126 - .L_125)
	.align		4
.L_125:
        /*005c*/ 	.word	index@(.nv.constant0._ZN3cub18CUB_300001_SM_10006detail4scan23DeviceCompactInitKernelINS0_13ScanTileStateIiLb1EEEPlEEvT_iT0_)
        /*0060*/ 	.short	0x0380
        /*0062*/ 	.short	0x0018


	//----- nvinfo : EIATTR_SW_WAR
	.align		4
.L_126:
        /*0064*/ 	.byte	0x04, 0x36
        /*0066*/ 	.short	(.L_128 - .L_127)
.L_127:
        /*0068*/ 	.word	0x00000008
.L_128:


//--------------------- .nv.info._ZN3cub18CUB_300001_SM_10006detail9transform16transform_kernelINS2_10policy_hubILb1EN4cuda3std3__45tupleIJN6thrust24THRUST_300001_SM_1000_NS10device_ptrIfEENSA_17counting_iteratorIiNSA_11use_defaultESE_SE_EEEEEE10policy1000El13saxpy_functorNSB_INS7_4pairIfiEEEEJPfSF_EEEvT0_iT1_T2_DpNS2_10kernel_argIT3_EE --------------------------
	.section	.nv.info._ZN3cub18CUB_300001_SM_10006detail9transform16transform_kernelINS2_10policy_hubILb1EN4cuda3std3__45tupleIJN6thrust24THRUST_300001_SM_1000_NS10device_ptrIfEENSA_17counting_iteratorIiNSA_11use_defaultESE_SE_EEEEEE10policy1000El13saxpy_functorNSB_INS7_4pairIfiEEEEJPfSF_EEEvT0_iT1_T2_DpNS2_10kernel_argIT3_EE,"",@"SHT_CUDA_INFO"
	.sectionflags	@""
	.align	4


	//----- nvinfo : EIATTR_CUDA_API_VERSION
	.align		4
        /*0000*/ 	.byte	0x04, 0x37
        /*0002*/ 	.short	(.L_130 - .L_129)
.L_129:
        /*0004*/ 	.word	0x00000082


	//----- nvinfo : EIATTR_KPARAM_INFO
	.align		4
.L_130:
        /*0008*/ 	.byte	0x04, 0x17
        /*000a*/ 	.short	(.L_132 - .L_131)
.L_131:
        /*000c*/ 	.word	0x00000000
        /*0010*/ 	.short	0x0005
        /*0012*/ 	.short	0x0028
        /*0014*/ 	.byte	0x00, 0xf0, 0x41, 0x00


	//----- nvinfo : EIATTR_KPARAM_INFO
	.align		4
.L_132:
        /*0018*/ 	.byte	0x04, 0x17
        /*001a*/ 	.short	(.L_134 - .L_133)
.L_133:
        /*001c*/ 	.word	0x00000000
        /*0020*/ 	.short	0x0004
        /*0022*/ 	.short	0x0018
        /*0024*/ 	.byte	0x00, 0xf0, 0x41, 0x00


	//----- nvinfo : EIATTR_KPARAM_INFO
	.align		4
.L_134:
        /*0028*/ 	.byte	0x04, 0x17
        /*002a*/ 	.short	(.L_136 - .L_135)
.L_135:
        /*002c*/ 	.word	0x00000000
        /*0030*/ 	.short	0x0003
        /*0032*/ 	.short	0x0010
        /*0034*/ 	.byte	0x00, 0xf0, 0x21, 0x00


	//----- nvinfo : EIATTR_KPARAM_INFO
	.align		4
.L_136:
        /*0038*/ 	.byte	0x04, 0x17
        /*003a*/ 	.short	(.L_138 - .L_137)
.L_137:
        /*003c*/ 	.word	0x00000000
        /*0040*/ 	.short	0x0002
        /*0042*/ 	.short	0x000c
        /*0044*/ 	.byte	0x00, 0xf0, 0x11, 0x00


	//----- nvinfo : EIATTR_KPARAM_INFO
	.align		4
.L_138:
        /*0048*/ 	.byte	0x04, 0x17
        /*004a*/ 	.short	(.L_140 - .L_139)
.L_139:
        /*004c*/ 	.word	0x00000000
        /*0050*/ 	.short	0x0001
        /*0052*/ 	.short	0x0008
        /*0054*/ 	.byte	0x00, 0xf0, 0x11, 0x00


	//----- nvinfo : EIATTR_KPARAM_INFO
	.align		4
.L_140:
        /*0058*/ 	.byte	0x04, 0x17
        /*005a*/ 	.short	(.L_142 - .L_141)
.L_141:
        /*005c*/ 	.word	0x00000000
        /*0060*/ 	.short	0x0000
        /*0062*/ 	.short	0x0000
        /*0064*/ 	.byte	0x00, 0xf0, 0x21, 0x00


	//----- nvinfo : EIATTR_SPARSE_MMA_MASK
	.align		4
.L_142:
        /*0068*/ 	.byte	0x03, 0x50
        /*006a*/ 	.short	0x0000


	//----- nvinfo : EIATTR_MAXREG_COUNT
	.align		4
        /*006c*/ 	.byte	0x03, 0x1b
        /*006e*/ 	.short	0x00ff


	//----- nvinfo : EIATTR_MERCURY_ISA_VERSION
	.align		4
        /*0070*/ 	.byte	0x03, 0x5f
        /*0072*/ 	.short	0x0101


	//----- nvinfo : EIATTR_VRC_CTA_INIT_COUNT
	.align		4
        /*0074*/ 	.byte	0x02, 0x4a
	.zero		1
	.zero		1


	//----- nvinfo : EIATTR_EXIT_INSTR_OFFSETS
	.align		4
        /*0078*/ 	.byte	0x04, 0x1c
        /*007a*/ 	.short	(.L_144 - .L_143)


	//   ....[0]....
.L_143:
        /*007c*/ 	.word	0x000002b0


	//   ....[1]....
        /*0080*/ 	.word	0x00000a20


	//   ....[2]....
        /*0084*/ 	.word	0x00000c90


	//   ....[3]....
        /*0088*/ 	.word	0x00000df0


	//   ....[4]....
        /*008c*/ 	.word	0x00000e20


	//   ....[5]....
        /*0090*/ 	.word	0x00000e90


	//   ....[6]....
        /*0094*/ 	.word	0x00000eb0


	//   ....[7]....
        /*0098*/ 	.word	0x000014e0


	//   ....[8]....
        /*009c*/ 	.word	0x00001770


	//   ....[9]....
        /*00a0*/ 	.word	0x00001900


	//   ....[10]....
        /*00a4*/ 	.word	0x000019e0


	//----- nvinfo : EIATTR_MAX_THREADS
	.align		4
.L_144:
        /*00a8*/ 	.byte	0x04, 0x05
        /*00aa*/ 	.short	(.L_146 - .L_145)
.L_145:
        /*00ac*/ 	.word	0x00000080
        /*00b0*/ 	.word	0x00000001
        /*00b4*/ 	.word	0x00000001


	//----- nvinfo : EIATTR_CRS_STACK_SIZE
	.align		4
.L_146:
        /*00b8*/ 	.byte	0x04, 0x1e
        /*00ba*/ 	.short	(.L_148 - .L_147)
.L_147:
        /*00bc*/ 	.word	0x00000000


	//----- nvinfo : EIATTR_CBANK_PARAM_SIZE
	.align		4
.L_148:
        /*00c0*/ 	.byte	0x03, 0x19
        /*00c2*/ 	.short	0x0038


	//----- nvinfo : EIATTR_PARAM_CBANK
	.align		4
        /*00c4*/ 	.byte	0x04, 0x0a
        /*00c6*/ 	.short	(.L_150 - .L_149)
	.align		4
.L_149:
        /*00c8*/ 	.word	index@(.nv.constant0._ZN3cub18CUB_300001_SM_10006detail9transform16transform_kernelINS2_10policy_hubILb1EN4cuda3std3__45tupleIJN6thrust24THRUST_300001_SM_1000_NS10device_ptrIfEENSA_17counting_iteratorIiNSA_11use_defaultESE_SE_EEEEEE10policy1000El13saxpy_functorNSB_INS7_4pairIfiEEEEJPfSF_EEEvT0_iT1_T2_DpNS2_10kernel_argIT3_EE)
        /*00cc*/ 	.short	0x0380
        /*00ce*/ 	.short	0x0038


	//----- nvinfo : EIATTR_SW_WAR
	.align		4
.L_150:
        /*00d0*/ 	.byte	0x04, 0x36
        /*00d2*/ 	.short	(.L_152 - .L_151)
.L_151:
        /*00d4*/ 	.word	0x00000008
.L_152:


//--------------------- .nv.info._ZN3cub18CUB_300001_SM_10006detail9transform16transform_kernelINS2_10policy_hubILb1EN4cuda3std3__45tupleIJN6thrust24THRUST_300001_SM_1000_NS10device_ptrIfEENSA_17counting_iteratorIiNSA_11use_defaultESE_SE_EEEEEE10policy1000Ei13saxpy_functorNSB_INS7_4pairIfiEEEEJPfSF_EEEvT0_iT1_T2_DpNS2_10kernel_argIT3_EE --------------------------
	.section	.nv.info._ZN3cub18CUB_300001_SM_10006detail9transform16transform_kernelINS2_10policy_hubILb1EN4cuda3std3__45tupleIJN6thrust24THRUST_300001_SM_1000_NS10device_ptrIfEENSA_17counting_iteratorIiNSA_11use_defaultESE_SE_EEEEEE10policy1000Ei13saxpy_functorNSB_INS7_4pairIfiEEEEJPfSF_EEEvT0_iT1_T2_DpNS2_10kernel_argIT3_EE,"",@"SHT_CUDA_INFO"
	.sectionflags	@""
	.align	4


	//----- nvinfo : EIATTR_CUDA_API_VERSION
	.align		4
        /*0000*/ 	.byte	0x04, 0x37
        /*0002*/ 	.short	(.L_154 - .L_153)
.L_153:
        /*0004*/ 	.word	0x00000082


	//----- nvinfo : EIATTR_KPARAM_INFO
	.align		4
.L_154:
        /*0008*/ 	.byte	0x04, 0x17
        /*000a*/ 	.short	(.L_156 - .L_155)
.L_155:
        /*000c*/ 	.word	0x00000000
        /*0010*/ 	.short	0x0005
        /*0012*/ 	.short	0x0028
        /*0014*/ 	.byte	0x00, 0xf0, 0x41, 0x00


	//----- nvinfo : EIATTR_KPARAM_INFO
	.align		4
.L_156:
        /*0018*/ 	.byte	0x04, 0x17
        /*001a*/ 	.short	(.L_158 - .L_157)
.L_157:
        /*001c*/ 	.word	0x00000000
        /*0020*/ 	.short	0x0004
        /*0022*/ 	.short	0x0018
        /*0024*/ 	.byte	0x00, 0xf0, 0x41, 0x00


	//----- nvinfo : EIATTR_KPARAM_INFO
	.align		4
.L_158:
        /*0028*/ 	.byte	0x04, 0x17
        /*002a*/ 	.short	(.L_160 - .L_159)
.L_159:
        /*002c*/ 	.word	0x00000000
        /*0030*/ 	.short	0x0003
        /*0032*/ 	.short	0x0010
        /*0034*/ 	.byte	0x00, 0xf0, 0x21, 0x00


	//----- nvinfo : EIATTR_KPARAM_INFO
	.align		4
.L_160:
        /*0038*/ 	.byte	0x04, 0x17
        /*003a*/ 	.short	(.L_162 - .L_161)
.L_161:
        /*003c*/ 	.word	0x00000000
        /*0040*/ 	.short	0x0002
        /*0042*/ 	.short	0x0008
        /*0044*/ 	.byte	0x00, 0xf0, 0x11, 0x00


	//----- nvinfo : EIATTR_KPARAM_INFO
	.align		4
.L_162:
        /*0048*/ 	.byte	0x04, 0x17
        /*004a*/ 	.short	(.L_164 - .L_163)
.L_163:
        /*004c*/ 	.word	0x00000000
        /*0050*/ 	.short	0x0001
        /*0052*/ 	.short	0x0004
        /*0054*/ 	.byte	0x00, 0xf0, 0x11, 0x00


	//----- nvinfo : EIATTR_KPARAM_INFO
	.align		4
.L_164:
        /*0058*/ 	.byte	0x04, 0x17
        /*005a*/ 	.short	(.L_166 - .L_165)
.L_165:
        /*005c*/ 	.word	0x00000000
        /*0060*/ 	.short	0x0000
        /*0062*/ 	.short	0x0000
        /*0064*/ 	.byte	0x00, 0xf0, 0x11, 0x00


	//----- nvinfo : EIATTR_SPARSE_MMA_MASK
	.align		4
.L_166:
        /*0068*/ 	.byte	0x03, 0x50
        /*006a*/ 	.short	0x0000


	//----- nvinfo : EIATTR_MAXREG_COUNT
	.align		4
        /*006c*/ 	.byte	0x03, 0x1b
        /*006e*/ 	.short	0x00ff


	//----- nvinfo : EIATTR_MERCURY_ISA_VERSION
	.align		4
        /*0070*/ 	.byte	0x03, 0x5f
        /*0072*/ 	.short	0x0101


	//----- nvinfo : EIATTR_VRC_CTA_INIT_COUNT
	.align		4
        /*0074*/ 	.byte	0x02, 0x4a
	.zero		1
	.zero		1


	//----- nvinfo : EIATTR_EXIT_INSTR_OFFSETS
	.align		4
        /*0078*/ 	.byte	0x04, 0x1c
        /*007a*/ 	.short	(.L_168 - .L_167)


	//   ....[0]....
.L_167:
        /*007c*/ 	.word	0x00000210


	//   ....[1]....
        /*0080*/ 	.word	0x00000840


	//   ....[2]....
        /*0084*/ 	.word	0x00000ae0


	//   ....[3]....
        /*0088*/ 	.word	0x00000c70


	//   ....[4]....
        /*008c*/ 	.word	0x00000db0


	//   ....[5]....
        /*0090*/ 	.word	0x00000dd0


	//   ....[6]....
        /*0094*/ 	.word	0x000011f0


	//   ....[7]....
        /*0098*/ 	.word	0x00001460


	//   ....[8]....
        /*009c*/ 	.word	0x000015c0


	//   ....[9]....
        /*00a0*/ 	.word	0x000015f0


	//   ....[10]....
        /*00a4*/ 	.word	0x00001660


	//----- nvinfo : EIATTR_MAX_THREADS
	.align		4
.L_168:
        /*00a8*/ 	.byte	0x04, 0x05
        /*00aa*/ 	.short	(.L_170 - .L_169)
.L_169:
        /*00ac*/ 	.word	0x00000080
        /*00b0*/ 	.word	0x00000001
        /*00b4*/ 	.word	0x00000001


	//----- nvinfo : EIATTR_CRS_STACK_SIZE
	.align		4
.L_170:
        /*00b8*/ 	.byte	0x04, 0x1e
        /*00ba*/ 	.short	(.L_172 - .L_171)
.L_171:
        /*00bc*/ 	.word	0x00000000


	//----- nvinfo : EIATTR_CBANK_PARAM_SIZE
	.align		4
.L_172:
        /*00c0*/ 	.byte	0x03, 0x19
        /*00c2*/ 	.short	0x0038


	//----- nvinfo : EIATTR_PARAM_CBANK
	.align		4
        /*00c4*/ 	.byte	0x04, 0x0a
        /*00c6*/ 	.short	(.L_174 - .L_173)
	.align		4
.L_173:
        /*00c8*/ 	.word	index@(.nv.constant0._ZN3cub18CUB_300001_SM_10006detail9transform16transform_kernelINS2_10policy_hubILb1EN4cuda3std3__45tupleIJN6thrust24THRUST_300001_SM_1000_NS10device_ptrIfEENSA_17counting_iteratorIiNSA_11use_defaultESE_SE_EEEEEE10policy1000Ei13saxpy_functorNSB_INS7_4pairIfiEEEEJPfSF_EEEvT0_iT1_T2_DpNS2_10kernel_argIT3_EE)
        /*00cc*/ 	.short	0x0380
        /*00ce*/ 	.short	0x0038


	//----- nvinfo : EIATTR_SW_WAR
	.align		4
.L_174:
        /*00d0*/ 	.byte	0x04, 0x36
        /*00d2*/ 	.short	(.L_176 - .L_175)
.L_175:
        /*00d4*/ 	.word	0x00000008
.L_176:


//--------------------- .nv.info._ZN3cub18CUB_300001_SM_10006detail11EmptyKernelIvEEvv --------------------------
	.section	.nv.info._ZN3cub18CUB_300001_SM_10006detail11EmptyKernelIvEEvv,"",@"SHT_CUDA_INFO"
	.sectionflags	@""
	.align	4


	//----- nvinfo : EIATTR_CUDA_API_VERSION
	.align		4
        /*0000*/ 	.byte	0x04, 0x37
        /*0002*/ 	.short	(.L_178 - .L_177)
.L_177:
        /*0004*/ 	.word	0x00000082


	//----- nvinfo : EIATTR_SPARSE_MMA_MASK
	.align		4
.L_178:
        /*0008*/ 	.byte	0x03, 0x50
        /*000a*/ 	.short	0x0000


	//----- nvinfo : EIATTR_MAXREG_COUNT
	.align		4
        /*000c*/ 	.byte	0x03, 0x1b
        /*000e*/ 	.short	0x00ff


	//----- nvinfo : EIATTR_MERCURY_ISA_VERSION
	.align		4
        /*0010*/ 	.byte	0x03, 0x5f
        /*0012*/ 	.short	0x0101


	//----- nvinfo : EIATTR_VRC_CTA_INIT_COUNT
	.align		4
        /*0014*/ 	.byte	0x02, 0x4a
	.zero		1
	.zero		1


	//----- nvinfo : EIATTR_EXIT_INSTR_OFFSETS
	.align		4
        /*0018*/ 	.byte	0x04, 0x1c
        /*001a*/ 	.short	(.L_180 - .L_179)


	//   ....[0]....
.L_179:
        /*001c*/ 	.word	0x00000010


	//----- nvinfo : EIATTR_SW_WAR
	.align		4
.L_180:
        /*0020*/ 	.byte	0x04, 0x36
        /*0022*/ 	.short	(.L_182 - .L_181)
.L_181:
        /*0024*/ 	.word	0x00000008
.L_182:


//--------------------- .nv.callgraph             --------------------------
	.section	.nv.callgraph,"",@"SHT_CUDA_CALLGRAPH"
	.align	4
	.sectionentsize	8
	.align		4
        /*0000*/ 	.word	0x00000000
	.align		4
        /*0004*/ 	.word	0xffffffff
	.align		4
        /*0008*/ 	.word	0x00000000
	.align		4
        /*000c*/ 	.word	0xfffffffe
	.align		4
        /*0010*/ 	.word	0x00000000
	.align		4
        /*0014*/ 	.word	0xfffffffd
	.align		4
        /*0018*/ 	.word	0x00000000
	.align		4
        /*001c*/ 	.word	0xfffffffc


//--------------------- .nv.constant4             --------------------------
	.section	.nv.constant4,"a",@progbits
	.align	8
	.align		8
.nv.constant4:
        /*0000*/ 	.dword	_ZN34_INTERNAL_b257de64_4_k_cu_f3b3385b4cuda3std3__45__cpo5beginE
	.align		8
        /*0008*/ 	.dword	_ZN34_INTERNAL_b257de64_4_k_cu_f3b3385b4cuda3std3__45__cpo3endE
	.align		8
        /*0010*/ 	.dword	_ZN34_INTERNAL_b257de64_4_k_cu_f3b3385b4cuda3std3__45__cpo6cbeginE
	.align		8
        /*0018*/ 	.dword	_ZN34_INTERNAL_b257de64_4_k_cu_f3b3385b4cuda3std3__45__cpo4cendE
	.align		8
        /*0020*/ 	.dword	_ZN34_INTERNAL_b257de64_4_k_cu_f3b3385b4cuda3std3__45__cpo6rbeginE
	.align		8
        /*0028*/ 	.dword	_ZN34_INTERNAL_b257de64_4_k_cu_f3b3385b4cuda3std3__45__cpo4rendE
	.align		8
        /*0030*/ 	.dword	_ZN34_INTERNAL_b257de64_4_k_cu_f3b3385b4cuda3std3__45__cpo7crbeginE
	.align		8
        /*0038*/ 	.dword	_ZN34_INTERNAL_b257de64_4_k_cu_f3b3385b4cuda3std3__45__cpo5crendE
	.align		8
        /*0040*/ 	.dword	_ZN34_INTERNAL_b257de64_4_k_cu_f3b3385b4cuda3std3__436_GLOBAL__N__b257de64_4_k_cu_f3b3385b6ignoreE
	.align		8
        /*0048*/ 	.dword	_ZN34_INTERNAL_b257de64_4_k_cu_f3b3385b4cuda3std3__419piecewise_constructE
	.align		8
        /*0050*/ 	.dword	_ZN34_INTERNAL_b257de64_4_k_cu_f3b3385b4cuda3std3__48in_placeE
	.align		8
        /*0058*/ 	.dword	_ZN34_INTERNAL_b257de64_4_k_cu_f3b3385b4cuda3std3__420unreachable_sentinelE
	.align		8
        /*0060*/ 	.dword	_ZN34_INTERNAL_b257de64_4_k_cu_f3b3385b4cuda3std3__47nulloptE
	.align		8
        /*0068*/ 	.dword	_ZN34_INTERNAL_b257de64_4_k_cu_f3b3385b4cuda3std3__48unexpectE
	.align		8
        /*0070*/ 	.dword	_ZN34_INTERNAL_b257de64_4_k_cu_f3b3385b4cuda3std6ranges3__45__cpo4swapE
	.align		8
        /*0078*/ 	.dword	_ZN34_INTERNAL_b257de64_4_k_cu_f3b3385b4cuda3std6ranges3__45__cpo9iter_moveE
	.align		8
        /*0080*/ 	.dword	_ZN34_INTERNAL_b257de64_4_k_cu_f3b3385b4cuda3std6ranges3__45__cpo5beginE
	.align		8
        /*0088*/ 	.dword	_ZN34_INTERNAL_b257de64_4_k_cu_f3b3385b4cuda3std6ranges3__45__cpo3endE
	.align		8
        /*0090*/ 	.dword	_ZN34_INTERNAL_b257de64_4_k_cu_f3b3385b4cuda3std6ranges3__45__cpo6cbeginE
	.align		8
        /*0098*/ 	.dword	_ZN34_INTERNAL_b257de64_4_k_cu_f3b3385b4cuda3std6ranges3__45__cpo4cendE
	.align		8
        /*00a0*/ 	.dword	_ZN34_INTERNAL_b257de64_4_k_cu_f3b3385b4cuda3std6ranges3__45__cpo7advanceE
	.align		8
        /*00a8*/ 	.dword	_ZN34_INTERNAL_b257de64_4_k_cu_f3b3385b4cuda3std6ranges3__45__cpo9iter_swapE
	.align		8
        /*00b0*/ 	.dword	_ZN34_INTERNAL_b257de64_4_k_cu_f3b3385b4cuda3std6ranges3__45__cpo4nextE
	.align		8
        /*00b8*/ 	.dword	_ZN34_INTERNAL_b257de64_4_k_cu_f3b3385b4cuda3std6ranges3__45__cpo4prevE
	.align		8
        /*00c0*/ 	.dword	_ZN34_INTERNAL_b257de64_4_k_cu_f3b3385b4cuda3std6ranges3__45__cpo4dataE
	.align		8
        /*00c8*/ 	.dword	_ZN34_INTERNAL_b257de64_4_k_cu_f3b3385b4cuda3std6ranges3__45__cpo5cdataE
	.align		8
        /*00d0*/ 	.dword	_ZN34_INTERNAL_b257de64_4_k_cu_f3b3385b4cuda3std6ranges3__45__cpo4sizeE
	.align		8
        /*00d8*/ 	.dword	_ZN34_INTERNAL_b257de64_4_k_cu_f3b3385b4cuda3std6ranges3__45__cpo5ssizeE
	.align		8
        /*00e0*/ 	.dword	_ZN34_INTERNAL_b257de64_4_k_cu_f3b3385b4cuda3std6ranges3__45__cpo8distanceE
	.align		8
        /*00e8*/ 	.dword	_ZN34_INTERNAL_b257de64_4_k_cu_f3b3385b6thrust24THRUST_300001_SM_1000_NS8cuda_cub3parE
	.align		8
        /*00f0*/ 	.dword	_ZN34_INTERNAL_b257de64_4_k_cu_f3b3385b6thrust24THRUST_300001_SM_1000_NS8cuda_cub10par_nosyncE
	.align		8
        /*00f8*/ 	.dword	_ZN34_INTERNAL_b257de64_4_k_cu_f3b3385b6thrust24THRUST_300001_SM_1000_NS6system6detail10sequential3seqE
	.align		8
        /*0100*/ 	.dword	_ZN34_INTERNAL_b257de64_4_k_cu_f3b3385b6thrust24THRUST_300001_SM_1000_NS6system3cpp3parE
	.align		8
        /*0108*/ 	.dword	_ZN34_INTERNAL_b257de64_4_k_cu_f3b3385b6thrust24THRUST_300001_SM_1000_NS12placeholders2_1E
	.align		8
        /*0110*/ 	.dword	_ZN34_INTERNAL_b257de64_4_k_cu_f3b3385b6thrust24THRUST_300001_SM_1000_NS12placeholders2_2E
	.align		8
        /*0118*/ 	.dword	_ZN34_INTERNAL_b257de64_4_k_cu_f3b3385b6thrust24THRUST_300001_SM_1000_NS12placeholders2_3E
	.align		8
        /*0120*/ 	.dword	_ZN34_INTERNAL_b257de64_4_k_cu_f3b3385b6thrust24THRUST_300001_SM_1000_NS12placeholders2_4E
	.align		8
        /*0128*/ 	.dword	_ZN34_INTERNAL_b257de64_4_k_cu_f3b3385b6thrust24THRUST_300001_SM_1000_NS12placeholders2_5E
	.align		8
        /*0130*/ 	.dword	_ZN34_INTERNAL_b257de64_4_k_cu_f3b3385b6thrust24THRUST_300001_SM_1000_NS12placeholders2_6E
	.align		8
        /*0138*/ 	.dword	_ZN34_INTERNAL_b257de64_4_k_cu_f3b3385b6thrust24THRUST_300001_SM_1000_NS12placeholders2_7E
	.align		8
        /*0140*/ 	.dword	_ZN34_INTERNAL_b257de64_4_k_cu_f3b3385b6thrust24THRUST_300001_SM_1000_NS12placeholders2_8E
	.align		8
        /*0148*/ 	.dword	_ZN34_INTERNAL_b257de64_4_k_cu_f3b3385b6thrust24THRUST_300001_SM_1000_NS12placeholders2_9E
	.align		8
        /*0150*/ 	.dword	_ZN34_INTERNAL_b257de64_4_k_cu_f3b3385b6thrust24THRUST_300001_SM_1000_NS12placeholders3_10E
	.align		8
        /*0158*/ 	.dword	_ZN34_INTERNAL_b257de64_4_k_cu_f3b3385b6thrust24THRUST_300001_SM_1000_NS3seqE
	.align		8
        /*0160*/ 	.dword	_ZN34_INTERNAL_b257de64_4_k_cu_f3b3385b6thrust24THRUST_300001_SM_1000_NS6deviceE


//--------------------- .text._ZN3cub18CUB_300001_SM_10006detail6select23DeviceSelectSweepKernelINS2_10policy_hubIN4cuda3std3__44pairIfiEENS0_8NullTypeEiLb0ELNS0_10SelectImplE0EE10Policy1000EN6thrust24THRUST_300001_SM_1000_NS10device_ptrIS9_EEPSA_SH_PlNS0_13ScanTileStateIiLb1EEE7is_trueSA_iNS2_19streaming_context_tIlLb1EEELSB_0EEEvT0_T1_T2_T3_T4_T5_T6_T7_iT8_NS1_7vsmem_tE --------------------------
	.section	.text._ZN3cub18CUB_300001_SM_10006detail6select23DeviceSelectSweepKernelINS2_10policy_hubIN4cuda3std3__44pairIfiEENS0_8NullTypeEiLb0ELNS0_10SelectImplE0EE10Policy1000EN6thrust24THRUST_300001_SM_1000_NS10device_ptrIS9_EEPSA_SH_PlNS0_13ScanTileStateIiLb1EEE7is_trueSA_iNS2_19streaming_context_tIlLb1EEELSB_0EEEvT0_T1_T2_T3_T4_T5_T6_T7_iT8_NS1_7vsmem_tE,"ax",@progbits
	.align	128
        .global         _ZN3cub18CUB_300001_SM_10006detail6select23DeviceSelectSweepKernelINS2_10policy_hubIN4cuda3std3__44pairIfiEENS0_8NullTypeEiLb0ELNS0_10SelectImplE0EE10Policy1000EN6thrust24THRUST_300001_SM_1000_NS10device_ptrIS9_EEPSA_SH_PlNS0_13ScanTileStateIiLb1EEE7is_trueSA_iNS2_19streaming_context_tIlLb1EEELSB_0EEEvT0_T1_T2_T3_T4_T5_T6_T7_iT8_NS1_7vsmem_tE
        .type           _ZN3cub18CUB_300001_SM_10006detail6select23DeviceSelectSweepKernelINS2_10policy_hubIN4cuda3std3__44pairIfiEENS0_8NullTypeEiLb0ELNS0_10SelectImplE0EE10Policy1000EN6thrust24THRUST_300001_SM_1000_NS10device_ptrIS9_EEPSA_SH_PlNS0_13ScanTileStateIiLb1EEE7is_trueSA_iNS2_19streaming_context_tIlLb1EEELSB_0EEEvT0_T1_T2_T3_T4_T5_T6_T7_iT8_NS1_7vsmem_tE,@function
        .size           _ZN3cub18CUB_300001_SM_10006detail6select23DeviceSelectSweepKernelINS2_10policy_hubIN4cuda3std3__44pairIfiEENS0_8NullTypeEiLb0ELNS0_10SelectImplE0EE10Policy1000EN6thrust24THRUST_300001_SM_1000_NS10device_ptrIS9_EEPSA_SH_PlNS0_13ScanTileStateIiLb1EEE7is_trueSA_iNS2_19streaming_context_tIlLb1EEELSB_0EEEvT0_T1_T2_T3_T4_T5_T6_T7_iT8_NS1_7vsmem_tE,(.L_x_215 - _ZN3cub18CUB_300001_SM_10006detail6select23DeviceSelectSweepKernelINS2_10policy_hubIN4cuda3std3__44pairIfiEENS0_8NullTypeEiLb0ELNS0_10SelectImplE0EE10Policy1000EN6thrust24THRUST_300001_SM_1000_NS10device_ptrIS9_EEPSA_SH_PlNS0_13ScanTileStateIiLb1EEE7is_trueSA_iNS2_19streaming_context_tIlLb1EEELSB_0EEEvT0_T1_T2_T3_T4_T5_T6_T7_iT8_NS1_7vsmem_tE)
        .other          _ZN3cub18CUB_300001_SM_10006detail6select23DeviceSelectSweepKernelINS2_10policy_hubIN4cuda3std3__44pairIfiEENS0_8NullTypeEiLb0ELNS0_10SelectImplE0EE10Policy1000EN6thrust24THRUST_300001_SM_1000_NS10device_ptrIS9_EEPSA_SH_PlNS0_13ScanTileStateIiLb1EEE7is_trueSA_iNS2_19streaming_context_tIlLb1EEELSB_0EEEvT0_T1_T2_T3_T4_T5_T6_T7_iT8_NS1_7vsmem_tE,@"STO_CUDA_ENTRY STV_DEFAULT"
_ZN3cub18CUB_300001_SM_10006detail6select23DeviceSelectSweepKernelINS2_10policy_hubIN4cuda3std3__44pairIfiEENS0_8NullTypeEiLb0ELNS0_10SelectImplE0EE10Policy1000EN6thrust24THRUST_300001_SM_1000_NS10device_ptrIS9_EEPSA_SH_PlNS0_13ScanTileStateIiLb1EEE7is_trueSA_iNS2_19streaming_context_tIlLb1EEELSB_0EEEvT0_T1_T2_T3_T4_T5_T6_T7_iT8_NS1_7vsmem_tE:
.text._ZN3cub18CUB_300001_SM_10006detail6select23DeviceSelectSweepKernelINS2_10policy_hubIN4cuda3std3__44pairIfiEENS0_8NullTypeEiLb0ELNS0_10SelectImplE0EE10Policy1000EN6thrust24THRUST_300001_SM_1000_NS10device_ptrIS9_EEPSA_SH_PlNS0_13ScanTileStateIiLb1EEE7is_trueSA_iNS2_19streaming_context_tIlLb1EEELSB_0EEEvT0_T1_T2_T3_T4_T5_T6_T7_iT8_NS1_7vsmem_tE:
[----:B------:R-:W-:Y:S01]  /*0000*/  LDC R1, c[0x0][0x37c] ;  /* 0x0000df00ff017b82 */ /* 0x000fe20000000800 */
[----:B------:R-:W0:Y:S07]  /*0010*/  S2R R3, SR_CTAID.Y ;  /* 0x0000000000037919 */ /* 0x000e2e0000002600 */
[----:B------:R-:W0:Y:S01]  /*0020*/  S2UR UR5, SR_CTAID.X ;  /* 0x00000000000579c3 */ /* 0x000e220000002500 */
[----:B------:R-:W1:Y:S01]  /*0030*/  LDCU UR4, c[0x0][0x3b4] ;  /* 0x00007680ff0477ac */ /* 0x000e620008000800 */
[----:B------:R-:W2:Y:S06]  /*0040*/  LDCU.64 UR8, c[0x0][0x358] ;  /* 0x00006b00ff0877ac */ /* 0x000eac0008000a00 */
[----:B------:R-:W0:Y:S01]  /*0050*/  LDC R26, c[0x0][0x374] ;  /* 0x0000dd00ff1a7b82 */ /* 0x000e220000000800 */
[----:B-1----:R-:W-:Y:S01]  /*0060*/  UIADD3 UR4, UPT, UPT, UR4, -0x1, URZ ;  /* 0xffffffff04047890 */ /* 0x002fe2000fffe0ff */
[----:B0-----:R-:W-:-:S04]  /*0070*/  IMAD R26, R26, UR5, R3 ;  /* 0x000000051a1a7c24 */ /* 0x001fc8000f8e0203 */
[C---:B------:R-:W-:Y:S01]  /*0080*/  IMAD R3, R26.reuse, 0x280, RZ ;  /* 0x000002801a037824 */ /* 0x040fe200078e02ff */
[----:B------:R-:W-:-:S13]  /*0090*/  ISETP.GE.AND P0, PT, R26, UR4, PT ;  /* 0x000000041a007c0c */ /* 0x000fda000bf06270 */
[----:B--2---:R-:W-:Y:S05]  /*00a0*/  @P0 BRA `(.L_x_0) ;  /* 0x0000002800f00947 */ /* 0x004fea0003800000 */
[----:B------:R-:W-:-:S13]  /*00b0*/  ISETP.NE.AND P0, PT, R26, RZ, PT ;  /* 0x000000ff1a00720c */ /* 0x000fda0003f05270 */
[----:B------:R-:W-:Y:S05]  /*00c0*/  @P0 BRA `(.L_x_1) ;  /* 0x0000001000280947 */ /* 0x000fea0003800000 */
[----:B------:R-:W0:Y:S01]  /*00d0*/  S2R R22, SR_TID.X ;  /* 0x0000000000167919 */ /* 0x000e220000002100 */
[----:B------:R-:W1:Y:S01]  /*00e0*/  LDCU.U8 UR10, c[0x0][0x3b8] ;  /* 0x00007700ff0a77ac */ /* 0x000e620008000000 */
[----:B------:R-:W2:Y:S01]  /*00f0*/  LDCU.64 UR4, c[0x0][0x3c8] ;  /* 0x00007900ff0477ac */ /* 0x000ea20008000a00 */
[----:B------:R-:W3:Y:S01]  /*0100*/  LDCU.64 UR6, c[0x0][0x380] ;  /* 0x00007000ff0677ac */ /* 0x000ee20008000a00 */
[----:B-1----:R-:W-:-:S04]  /*0110*/  UISETP.NE.AND UP0, UPT, UR10, URZ, UPT ;  /* 0x000000ff0a00728c */ /* 0x002fc8000bf05270 */
[----:B--2---:R-:W-:Y:S02]  /*0120*/  USEL UR4, UR4, URZ, !UP0 ;  /* 0x000000ff04047287 */ /* 0x004fe4000c000000 */
[----:B------:R-:W-:Y:S01]  /*0130*/  USEL UR5, UR5, URZ, !UP0 ;  /* 0x000000ff05057287 */ /* 0x000fe2000c000000 */
[----:B0-----:R-:W-:-:S05]  /*0140*/  IMAD R0, R22, 0x5, RZ ;  /* 0x0000000516007824 */ /* 0x001fca00078e02ff */
[----:B------:R-:W-:-:S03]  /*0150*/  IADD3 R0, P0, P1, R0, UR4, R3 ;  /* 0x0000000400007c10 */ /* 0x000fc6000f91e003 */
[----:B------:R-:W0:Y:S01]  /*0160*/  LDCU UR4, c[0x0][0x3a8] ;  /* 0x00007500ff0477ac */ /* 0x000e220008000800 */
[----:B------:R-:W-:Y:S02]  /*0170*/  IADD3.X R3, PT, PT, RZ, UR5, RZ, P0, P1 ;  /* 0x00000005ff037c10 */ /* 0x000fe400087e24ff */
[----:B---3--:R-:W-:-:S04]  /*0180*/  LEA R2, P0, R0, UR6, 0x3 ;  /* 0x0000000600027c11 */ /* 0x008fc8000f8018ff */
[----:B------:R-:W-:-:S05]  /*0190*/  LEA.HI.X R3, R0, UR7, R3, 0x3, P0 ;  /* 0x0000000700037c11 */ /* 0x000fca00080f1c03 */
[----:B------:R-:W0:Y:S04]  /*01a0*/  LDG.E R16, desc[UR8][R2.64+0x8] ;  /* 0x0000080802107981 */ /* 0x000e28000c1e1900 */
[----:B------:R-:W2:Y:S04]  /*01b0*/  LDG.E R14, desc[UR8][R2.64] ;  /* 0x00000008020e7981 */ /* 0x000ea8000c1e1900 */
[----:B------:R-:W3:Y:S04]  /*01c0*/  LDG.E R12, desc[UR8][R2.64+0x10] ;  /* 0x00001008020c7981 */ /* 0x000ee8000c1e1900 */
[----:B------:R-:W4:Y:S04]  /*01d0*/  LDG.E R10, desc[UR8][R2.64+0x18] ;  /* 0x00001808020a7981 */ /* 0x000f28000c1e1900 */
[----:B------:R-:W4:Y:S04]  /*01e0*/  LDG.E R8, desc[UR8][R2.64+0x20] ;  /* 0x0000200802087981 */ /* 0x000f28000c1e1900 */
[----:B------:R-:W5:Y:S04]  /*01f0*/  LDG.E R15, desc[UR8][R2.64+0x4] ;  /* 0x00000408020f7981 */ /* 0x000f68000c1e1900 */
[----:B------:R-:W5:Y:S04]  /*0200*/  LDG.E R17, desc[UR8][R2.64+0xc] ;  /* 0x00000c0802117981 */ /* 0x000f68000c1e1900 */
[----:B------:R-:W5:Y:S04]  /*0210*/  LDG.E R13, desc[UR8][R2.64+0x14] ;  /* 0x00001408020d7981 */ /* 0x000f68000c1e1900 */
[----:B------:R-:W5:Y:S04]  /*0220*/  LDG.E R11, desc[UR8][R2.64+0x1c] ;  /* 0x00001c08020b7981 */ /* 0x000f68000c1e1900 */
[----:B------:R1:W5:Y:S01]  /*0230*/  LDG.E R9, desc[UR8][R2.64+0x24] ;  /* 0x0000240802097981 */ /* 0x000362000c1e1900 */
[----:B------:R-:W1:Y:S01]  /*0240*/  S2UR UR5, SR_CgaCtaId ;  /* 0x00000000000579c3 */ /* 0x000e620000008800 */
[----:B------:R-:W-:Y:S01]  /*0250*/  SHF.R.U32.HI R24, RZ, 0x5, R22 ;  /* 0x00000005ff187819 */ /* 0x000fe20000011616 */
[----:B------:R-:W1:Y:S06]  /*0260*/  S2R R27, SR_LANEID ;  /* 0x00000000001b7919 */ /* 0x000e6c0000000000 */
[----:B------:R-:W-:Y:S01]  /*0270*/  BAR.SYNC.DEFER_BLOCKING 0x0 ;  /* 0x0000000000007b1d */ /* 0x000fe20000010000 */
[----:B-1----:R-:W-:-:S02]  /*0280*/  ISETP.NE.AND P6, PT, R27, 0x1f, PT ;  /* 0x0000001f1b00780c */ /* 0x002fc40003fc5270 */
[----:B0-----:R-:W-:Y:S02]  /*0290*/  FSETP.GE.AND P0, PT, R16, UR4, PT ;  /* 0x0000000410007c0b */ /* 0x001fe4000bf06000 */
[----:B--2---:R-:W-:Y:S02]  /*02a0*/  FSETP.GE.AND P1, PT, R14, UR4, PT ;  /* 0x000000040e007c0b */ /* 0x004fe4000bf26000 */
[----:B---3--:R-:W-:Y:S02]  /*02b0*/  FSETP.GE.AND P2, PT, R12, UR4, PT ;  /* 0x000000040c007c0b */ /* 0x008fe4000bf46000 */
[----:B------:R-:W-:Y:S02]  /*02c0*/  SEL R21, RZ, 0x1, !P1 ;  /* 0x00000001ff157807 */ /* 0x000fe40004800000 */
[----:B----4-:R-:W-:-:S03]  /*02d0*/  FSETP.GE.AND P3, PT, R10, UR4, PT ;  /* 0x000000040a007c0b */ /* 0x010fc6000bf66000 */
[----:B------:R-:W-:Y:S01]  /*02e0*/  VIADD R20, R21, 0x1 ;  /* 0x0000000115147836 */ /* 0x000fe20000000000 */
[----:B------:R-:W-:Y:S01]  /*02f0*/  FSETP.GE.AND P4, PT, R8, UR4, PT ;  /* 0x0000000408007c0b */ /* 0x000fe2000bf86000 */
[----:B------:R-:W-:Y:S01]  /*0300*/  @!P0 IMAD.MOV R20, RZ, RZ, R21 ;  /* 0x000000ffff148224 */ /* 0x000fe200078e0215 */
[----:B------:R-:W-:Y:S02]  /*0310*/  UMOV UR4, 0x400 ;  /* 0x0000040000047882 */ /* 0x000fe40000000000 */
[----:B------:R-:W-:Y:S01]  /*0320*/  ULEA UR4, UR5, UR4, 0x18 ;  /* 0x0000000405047291 */ /* 0x000fe2000f8ec0ff */
[----:B------:R-:W-:Y:S02]  /*0330*/  VIADD R19, R20, 0x1 ;  /* 0x0000000114137836 */ /* 0x000fe40000000000 */
[----:B------:R-:W-:-:S03]  /*0340*/  @!P2 IMAD.MOV R19, RZ, RZ, R20 ;  /* 0x000000ffff13a224 */ /* 0x000fc600078e0214 */
[----:B------:R-:W-:Y:S01]  /*0350*/  @!P6 LEA R26, R24, UR4, 0x2 ;  /* 0x00000004181aec11 */ /* 0x000fe2000f8e10ff */
[----:B------:R-:W-:Y:S02]  /*0360*/  VIADD R0, R19, 0x1 ;  /* 0x0000000113007836 */ /* 0x000fe40000000000 */
[----:B------:R-:W-:-:S04]  /*0370*/  @!P3 IMAD.MOV R0, RZ, RZ, R19 ;  /* 0x000000ffff00b224 */ /* 0x000fc800078e0213 */
[----:B------:R-:W-:Y:S02]  /*0380*/  VIADD R2, R0, 0x1 ;  /* 0x0000000100027836 */ /* 0x000fe40000000000 */
[----:B------:R-:W-:-:S05]  /*0390*/  @!P4 IMAD.MOV R2, RZ, RZ, R0 ;  /* 0x000000ffff02c224 */ /* 0x000fca00078e0200 */
[----:B------:R-:W0:Y:S02]  /*03a0*/  SHFL.UP P5, R3, R2, 0x1, RZ ;  /* 0x0420000002037989 */ /* 0x000e2400000a00ff */
[----:B0-----:R-:W-:-:S05]  /*03b0*/  @P5 IMAD.IADD R3, R3, 0x1, R2 ;  /* 0x0000000103035824 */ /* 0x001fca00078e0202 */
[----:B------:R-:W0:Y:S02]  /*03c0*/  SHFL.UP P5, R4, R3, 0x2, RZ ;  /* 0x0440000003047989 */ /* 0x000e2400000a00ff */
[----:B0-----:R-:W-:-:S05]  /*03d0*/  @P5 IMAD.IADD R4, R3, 0x1, R4 ;  /* 0x0000000103045824 */ /* 0x001fca00078e0204 */
[----:B------:R-:W0:Y:S02]  /*03e0*/  SHFL.UP P5, R5, R4, 0x4, RZ ;  /* 0x0480000004057989 */ /* 0x000e2400000a00ff */
[----:B0-----:R-:W-:-:S05]  /*03f0*/  @P5 IMAD.IADD R5, R4, 0x1, R5 ;  /* 0x0000000104055824 */ /* 0x001fca00078e0205 */
[----:B------:R-:W0:Y:S02]  /*0400*/  SHFL.UP P5, R18, R5, 0x8, RZ ;  /* 0x0500000005127989 */ /* 0x000e2400000a00ff */
[----:B0-----:R-:W-:-:S05]  /*0410*/  @P5 IMAD.IADD R18, R5, 0x1, R18 ;  /* 0x0000000105125824 */ /* 0x001fca00078e0212 */
[----:B------:R-:W0:Y:S02]  /*0420*/  SHFL.UP P5, R25, R18, 0x10, RZ ;  /* 0x0600000012197989 */ /* 0x000e2400000a00ff */
[----:B0-----:R-:W-:Y:S02]  /*0430*/  @P5 IMAD.IADD R25, R18, 0x1, R25 ;  /* 0x0000000112195824 */ /* 0x001fe400078e0219 */
[----:B------:R-:W-:Y:S02]  /*0440*/  IMAD.MOV.U32 R18, RZ, RZ, R22 ;  /* 0x000000ffff127224 */ /* 0x000fe400078e0016 */
[----:B------:R-:W-:Y:S01]  /*0450*/  IMAD.IADD R2, R25, 0x1, -R2 ;  /* 0x0000000119027824 */ /* 0x000fe200078e0a02 */
[----:B------:R-:W-:Y:S01]  /*0460*/  @!P6 STS [R26], R25 ;  /* 0x000000191a00e388 */ /* 0x000fe20000000800 */
[----:B------:R-:W-:Y:S01]  /*0470*/  BAR.SYNC.DEFER_BLOCKING 0x0 ;  /* 0x0000000000007b1d */ /* 0x000fe20000010000 */
[----:B------:R-:W-:Y:S02]  /*0480*/  ISETP.NE.AND P5, PT, R18, RZ, PT ;  /* 0x000000ff1200720c */ /* 0x000fe40003fa5270 */
[----:B------:R-:W-:-:S04]  /*0490*/  ISETP.NE.AND P6, PT, R27, RZ, PT ;  /* 0x000000ff1b00720c */ /* 0x000fc80003fc5270 */
[----:B------:R-:W-:Y:S02]  /*04a0*/  SEL R30, R2, RZ, P6 ;  /* 0x000000ff021e7207 */ /* 0x000fe40003000000 */
[----:B------:R-:W-:-:S05]  /*04b0*/  ISETP.NE.AND P6, PT, R24, 0x2, PT ;  /* 0x000000021800780c */ /* 0x000fca0003fc5270 */
[----:B------:R-:W0:Y:S01]  /*04c0*/  @!P5 LDC.64 R22, c[0x0][0x3a0] ;  /* 0x0000e800ff16db82 */ /* 0x000e220000000a00 */
[----:B------:R-:W-:Y:S01]  /*04d0*/  @!P5 IMAD.MOV.U32 R2, RZ, RZ, 0x65 ;  /* 0x00000065ff02d424 */ /* 0x000fe200078e00ff */
[----:B------:R-:W1:Y:S02]  /*04e0*/  LDS.128 R4, [UR4] ;  /* 0x00000004ff047984 */ /* 0x000e640008000c00 */
[----:B-1----:R-:W-:-:S04]  /*04f0*/  IMAD.IADD R27, R4, 0x1, R5 ;  /* 0x00000001041b7824 */ /* 0x002fc800078e0205 */
[----:B------:R-:W-:Y:S01]  /*0500*/  IMAD.IADD R28, R6, 0x1, R27 ;  /* 0x00000001061c7824 */ /* 0x000fe200078e021b */
[----:B------:R-:W-:Y:S02]  /*0510*/  SEL R27, R27, R4, !P6 ;  /* 0x000000041b1b7207 */ /* 0x000fe40007000000 */
[----:B------:R-:W-:Y:S01]  /*0520*/  ISETP.NE.AND P6, PT, R24, 0x3, PT ;  /* 0x000000031800780c */ /* 0x000fe20003fc5270 */
[----:B------:R-:W-:-:S03]  /*0530*/  IMAD.IADD R3, R7, 0x1, R28 ;  /* 0x0000000107037824 */ /* 0x000fc600078e021c */
[----:B------:R-:W-:Y:S02]  /*0540*/  SEL R27, R28, R27, !P6 ;  /* 0x0000001b1c1b7207 */ /* 0x000fe40007000000 */
[----:B0-----:R0:W-:Y:S01]  /*0550*/  @!P5 ST.E.64.STRONG.GPU desc[UR8][R22.64+0x100], R2 ;  /* 0x000100021600d985 */ /* 0x0011e2000c10fb08 */
[----:B------:R-:W-:-:S04]  /*0560*/  ISETP.GE.U32.AND P5, PT, R18, 0x20, PT ;  /* 0x000000201200780c */ /* 0x000fc80003fa6070 */
[----:B------:R-:W-:Y:S02]  /*0570*/  SEL R27, R27, RZ, P5 ;  /* 0x000000ff1b1b7207 */ /* 0x000fe40002800000 */
[----:B------:R-:W-:-:S03]  /*0580*/  ISETP.GT.AND P5, PT, R3, 0x80, PT ;  /* 0x000000800300780c */ /* 0x000fc60003fa4270 */
[----:B------:R-:W-:-:S04]  /*0590*/  IMAD.IADD R27, R27, 0x1, R30 ;  /* 0x000000011b1b7824 */ /* 0x000fc800078e021e */
[--C-:B------:R-:W-:Y:S02]  /*05a0*/  IMAD.IADD R21, R21, 0x1, R27.reuse ;  /* 0x0000000115157824 */ /* 0x100fe400078e021b */
[--C-:B------:R-:W-:Y:S02]  /*05b0*/  IMAD.IADD R20, R20, 0x1, R27.reuse ;  /* 0x0000000114147824 */ /* 0x100fe400078e021b */
[--C-:B------:R-:W-:Y:S02]  /*05c0*/  IMAD.IADD R19, R19, 0x1, R27.reuse ;  /* 0x0000000113137824 */ /* 0x100fe400078e021b */
[----:B------:R-:W-:Y:S01]  /*05d0*/  IMAD.IADD R0, R0, 0x1, R27 ;  /* 0x0000000100007824 */ /* 0x000fe200078e021b */
[----:B0-----:R-:W-:Y:S06]  /*05e0*/  @P5 BRA `(.L_x_2) ;  /* 0x0000000400285947 */ /* 0x001fec0003800000 */
[----:B------:R-:W-:Y:S04]  /*05f0*/  BSSY.RECONVERGENT B0, `(.L_x_3) ;  /* 0x000000e000007945 */ /* 0x000fe80003800200 */
[----:B------:R-:W-:Y:S05]  /*0600*/  @!P1 BRA `(.L_x_4) ;  /* 0x0000000000309947 */ /* 0x000fea0003800000 */
[----:B------:R-:W-:Y:S01]  /*0610*/  UISETP.NE.AND UP0, UPT, UR10, URZ, UPT ;  /* 0x000000ff0a00728c */ /* 0x000fe2000bf05270 */
[----:B------:R-:W-:Y:S01]  /*0620*/  CS2R R2, SRZ ;  /* 0x0000000000027805 */ /* 0x000fe2000001ff00 */
[----:B------:R-:W0:Y:S07]  /*0630*/  LDCU.64 UR4, c[0x0][0x390] ;  /* 0x00007200ff0477ac */ /* 0x000e2e0008000a00 */
[----:B------:R-:W-:Y:S05]  /*0640*/  BRA.U UP0, `(.L_x_5) ;  /* 0x0000000100087547 */ /* 0x000fea000b800000 */
[----:B------:R-:W1:Y:S02]  /*0650*/  LDC.64 R2, c[0x0][0x3d0] ;  /* 0x0000f400ff027b82 */ /* 0x000e640000000a00 */
[----:B-1----:R-:W5:Y:S02]  /*0660*/  LDG.E.64 R2, desc[UR8][R2.64] ;  /* 0x0000000802027981 */ /* 0x002f64000c1e1b00 */
.L_x_5:
[----:B-----5:R-:W-:-:S04]  /*0670*/  IADD3 R4, P1, PT, R27, R2, RZ ;  /* 0x000000021b047210 */ /* 0x020fc80007f3e0ff */
[----:B------:R-:W-:Y:S02]  /*0680*/  LEA.HI.X.SX32 R3, R27, R3, 0x1, P1 ;  /* 0x000000031b037211 */ /* 0x000fe400008f0eff */
[----:B0-----:R-:W-:-:S04]  /*0690*/  LEA R2, P1, R4, UR4, 0x3 ;  /* 0x0000000404027c11 */ /* 0x001fc8000f8218ff */
[----:B------:R-:W-:-:S05]  /*06a0*/  LEA.HI.X R3, R4, UR5, R3, 0x3, P1 ;  /* 0x0000000504037c11 */ /* 0x000fca00088f1c03 */
[----:B------:R0:W-:Y:S04]  /*06b0*/  STG.E desc[UR8][R2.64], R14 ;  /* 0x0000000e02007986 */ /* 0x0001e8000c101908 */
[----:B------:R0:W-:Y:S02]  /*06c0*/  STG.E desc[UR8][R2.64+0x4], R15 ;  /* 0x0000040f02007986 */ /* 0x0001e4000c101908 */
.L_x_4:
[----:B------:R-:W-:Y:S05]  /*06d0*/  BSYNC.RECONVERGENT B0 ;  /* 0x0000000000007941 */ /* 0x000fea0003800200 */
.L_x_3:
[----:B------:R-:W-:Y:S04]  /*06e0*/  BSSY.RECONVERGENT B0, `(.L_x_6) ;  /* 0x000000e000007945 */ /* 0x000fe80003800200 */
[----:B------:R-:W-:Y:S05]  /*06f0*/  @!P0 BRA `(.L_x_7) ;  /* 0x0000000000308947 */ /* 0x000fea0003800000 */
[----:B------:R-:W-:Y:S01]  /*0700*/  UISETP.NE.AND UP0, UPT, UR10, URZ, UPT ;  /* 0x000000ff0a00728c */ /* 0x000fe2000bf05270 */
[----:B0-----:R-:W-:Y:S01]  /*0710*/  CS2R R2, SRZ ;  /* 0x0000000000027805 */ /* 0x001fe2000001ff00 */
[----:B------:R-:W0:Y:S07]  /*0720*/  LDCU.64 UR4, c[0x0][0x390] ;  /* 0x00007200ff0477ac */ /* 0x000e2e0008000a00 */
[----:B------:R-:W-:Y:S05]  /*0730*/  BRA.U UP0, `(.L_x_8) ;  /* 0x0000000100087547 */ /* 0x000fea000b800000 */
[----:B------:R-:W1:Y:S02]  /*0740*/  LDC.64 R2, c[0x0][0x3d0] ;  /* 0x0000f400ff027b82 */ /* 0x000e640000000a00 */
[----:B-1----:R-:W5:Y:S02]  /*0750*/  LDG.E.64 R2, desc[UR8][R2.64] ;  /* 0x0000000802027981 */ /* 0x002f64000c1e1b00 */
.L_x_8:
[----:B-----5:R-:W-:-:S04]  /*0760*/  IADD3 R4, P0, PT, R21, R2, RZ ;  /* 0x0000000215047210 */ /* 0x020fc80007f1e0ff */
[----:B------:R-:W-:Y:S02]  /*0770*/  LEA.HI.X.SX32 R3, R21, R3, 0x1, P0 ;  /* 0x0000000315037211 */ /* 0x000fe400000f0eff */
[----:B0-----:R-:W-:-:S04]  /*0780*/  LEA R2, P0, R4, UR4, 0x3 ;  /* 0x0000000404027c11 */ /* 0x001fc8000f8018ff */
[----:B------:R-:W-:-:S05]  /*0790*/  LEA.HI.X R3, R4, UR5, R3, 0x3, P0 ;  /* 0x0000000504037c11 */ /* 0x000fca00080f1c03 */
[----:B------:R1:W-:Y:S04]  /*07a0*/  STG.E desc[UR8][R2.64], R16 ;  /* 0x0000001002007986 */ /* 0x0003e8000c101908 */
[----:B------:R1:W-:Y:S02]  /*07b0*/  STG.E desc[UR8][R2.64+0x4], R17 ;  /* 0x0000041102007986 */ /* 0x0003e4000c101908 */
.L_x_7:
[----:B------:R-:W-:Y:S05]  /*07c0*/  BSYNC.RECONVERGENT B0 ;  /* 0x0000000000007941 */ /* 0x000fea0003800200 */
.L_x_6:
[----:B------:R-:W-:Y:S04]  /*07d0*/  BSSY.RECONVERGENT B0, `(.L_x_9) ;  /* 0x000000e000007945 */ /* 0x000fe80003800200 */
[----:B------:R-:W-:Y:S05]  /*07e0*/  @!P2 BRA `(.L_x_10) ;  /* 0x000000000030a947 */ /* 0x000fea0003800000 */
[----:B------:R-:W-:Y:S01]  /*07f0*/  UISETP.NE.AND UP0, UPT, UR10, URZ, UPT ;  /* 0x000000ff0a00728c */ /* 0x000fe2000bf05270 */
[----:B01----:R-:W-:Y:S01]  /*0800*/  CS2R R2, SRZ ;  /* 0x0000000000027805 */ /* 0x003fe2000001ff00 */
[----:B------:R-:W0:Y:S07]  /*0810*/  LDCU.64 UR4, c[0x0][0x390] ;  /* 0x00007200ff0477ac */ /* 0x000e2e0008000a00 */
[----:B------:R-:W-:Y:S05]  /*0820*/  BRA.U UP0, `(.L_x_11) ;  /* 0x0000000100087547 */ /* 0x000fea000b800000 */
[----:B------:R-:W1:Y:S02]  /*0830*/  LDC.64 R2, c[0x0][0x3d0] ;  /* 0x0000f400ff027b82 */ /* 0x000e640000000a00 */
[----:B-1----:R-:W5:Y:S02]  /*0840*/  LDG.E.64 R2, desc[UR8][R2.64] ;  /* 0x0000000802027981 */ /* 0x002f64000c1e1b00 */
.L_x_11:
[----:B-----5:R-:W-:-:S04]  /*0850*/  IADD3 R4, P0, PT, R20, R2, RZ ;  /* 0x0000000214047210 */ /* 0x020fc80007f1e0ff */
[----:B------:R-:W-:Y:S02]  /*0860*/  LEA.HI.X.SX32 R3, R20, R3, 0x1, P0 ;  /* 0x0000000314037211 */ /* 0x000fe400000f0eff */
[----:B0-----:R-:W-:-:S04]  /*0870*/  LEA R2, P0, R4, UR4, 0x3 ;  /* 0x0000000404027c11 */ /* 0x001fc8000f8018ff */
[----:B------:R-:W-:-:S05]  /*0880*/  LEA.HI.X R3, R4, UR5, R3, 0x3, P0 ;  /* 0x0000000504037c11 */ /* 0x000fca00080f1c03 */
[----:B------:R2:W-:Y:S04]  /*0890*/  STG.E desc[UR8][R2.64], R12 ;  /* 0x0000000c02007986 */ /* 0x0005e8000c101908 */
[----:B------:R2:W-:Y:S02]  /*08a0*/  STG.E desc[UR8][R2.64+0x4], R13 ;  /* 0x0000040d02007986 */ /* 0x0005e4000c101908 */
.L_x_10:
[----:B------:R-:W-:Y:S05]  /*08b0*/  BSYNC.RECONVERGENT B0 ;  /* 0x0000000000007941 */ /* 0x000fea0003800200 */
.L_x_9:
[----:B------:R-:W-:Y:S04]  /*08c0*/  BSSY.RECONVERGENT B0, `(.L_x_12) ;  /* 0x000000e000007945 */ /* 0x000fe80003800200 */
[----:B------:R-:W-:Y:S05]  /*08d0*/  @!P3 BRA `(.L_x_13) ;  /* 0x000000000030b947 */ /* 0x000fea0003800000 */
[----:B------:R-:W-:Y:S01]  /*08e0*/  UISETP.NE.AND UP0, UPT, UR10, URZ, UPT ;  /* 0x000000ff0a00728c */ /* 0x000fe2000bf05270 */
[----:B012---:R-:W-:Y:S01]  /*08f0*/  CS2R R2, SRZ ;  /* 0x0000000000027805 */ /* 0x007fe2000001ff00 */
[----:B------:R-:W0:Y:S07]  /*0900*/  LDCU.64 UR4, c[0x0][0x390] ;  /* 0x00007200ff0477ac */ /* 0x000e2e0008000a00 */
[----:B------:R-:W-:Y:S05]  /*0910*/  BRA.U UP0, `(.L_x_14) ;  /* 0x0000000100087547 */ /* 0x000fea000b800000 */
[----:B------:R-:W1:Y:S02]  /*0920*/  LDC.64 R2, c[0x0][0x3d0] ;  /* 0x0000f400ff027b82 */ /* 0x000e640000000a00 */
[----:B-1----:R-:W5:Y:S02]  /*0930*/  LDG.E.64 R2, desc[UR8][R2.64] ;  /* 0x0000000802027981 */ /* 0x002f64000c1e1b00 */
.L_x_14:
[----:B-----5:R-:W-:-:S04]  /*0940*/  IADD3 R4, P0, PT, R19, R2, RZ ;  /* 0x0000000213047210 */ /* 0x020fc80007f1e0ff */
[----:B------:R-:W-:Y:S02]  /*0950*/  LEA.HI.X.SX32 R3, R19, R3, 0x1, P0 ;  /* 0x0000000313037211 */ /* 0x000fe400000f0eff */
[----:B0-----:R-:W-:-:S04]  /*0960*/  LEA R2, P0, R4, UR4, 0x3 ;  /* 0x0000000404027c11 */ /* 0x001fc8000f8018ff */
[----:B------:R-:W-:-:S05]  /*0970*/  LEA.HI.X R3, R4, UR5, R3, 0x3, P0 ;  /* 0x0000000504037c11 */ /* 0x000fca00080f1c03 */
[----:B------:R3:W-:Y:S04]  /*0980*/  STG.E desc[UR8][R2.64], R10 ;  /* 0x0000000a02007986 */ /* 0x0007e8000c101908 */
[----:B------:R3:W-:Y:S02]  /*0990*/  STG.E desc[UR8][R2.64+0x4], R11 ;  /* 0x0000040b02007986 */ /* 0x0007e4000c101908 */
.L_x_13:
[----:B------:R-:W-:Y:S05]  /*09a0*/  BSYNC.RECONVERGENT B0 ;  /* 0x0000000000007941 */ /* 0x000fea0003800200 */
.L_x_12:
[----:B------:R-:W-:Y:S05]  /*09b0*/  @!P4 EXIT ;  /* 0x000000000000c94d */ /* 0x000fea0003800000 */
[----:B------:R-:W-:Y:S01]  /*09c0*/  UISETP.NE.AND UP0, UPT, UR10, URZ, UPT ;  /* 0x000000ff0a00728c */ /* 0x000fe2000bf05270 */
[----:B0123--:R-:W-:-:S08]  /*09d0*/  CS2R R2, SRZ ;  /* 0x0000000000027805 */ /* 0x00ffd0000001ff00 */
[----:B------:R-:W-:Y:S05]  /*09e0*/  BRA.U UP0, `(.L_x_15) ;  /* 0x0000000100087547 */ /* 0x000fea000b800000 */
[----:B------:R-:W0:Y:S02]  /*09f0*/  LDC.64 R2, c[0x0][0x3d0] ;  /* 0x0000f400ff027b82 */ /* 0x000e240000000a00 */
[----:B0-----:R-:W5:Y:S02]  /*0a00*/  LDG.E.64 R2, desc[UR8][R2.64] ;  /* 0x0000000802027981 */ /* 0x001f64000c1e1b00 */
.L_x_15:
[----:B------:R-:W0:Y:S01]  /*0a10*/  LDCU.64 UR4, c[0x0][0x390] ;  /* 0x00007200ff0477ac */ /* 0x000e220008000a00 */
[----:B-----5:R-:W-:-:S04]  /*0a20*/  IADD3 R4, P0, PT, R0, R2, RZ ;  /* 0x0000000200047210 */ /* 0x020fc80007f1e0ff */
[----:B------:R-:W-:Y:S02]  /*0a30*/  LEA.HI.X.SX32 R3, R0, R3, 0x1, P0 ;  /* 0x0000000300037211 */ /* 0x000fe400000f0eff */
[----:B0-----:R-:W-:-:S04]  /*0a40*/  LEA R2, P0, R4, UR4, 0x3 ;  /* 0x0000000404027c11 */ /* 0x001fc8000f8018ff */
[----:B------:R-:W-:-:S05]  /*0a50*/  LEA.HI.X R3, R4, UR5, R3, 0x3, P0 ;  /* 0x0000000504037c11 */ /* 0x000fca00080f1c03 */
[----:B------:R-:W-:Y:S04]  /*0a60*/  STG.E desc[UR8][R2.64], R8 ;  /* 0x0000000802007986 */ /* 0x000fe8000c101908 */
[----:B------:R-:W-:Y:S01]  /*0a70*/  STG.E desc[UR8][R2.64+0x4], R9 ;  /* 0x0000040902007986 */ /* 0x000fe2000c101908 */
[----:B------:R-:W-:Y:S05]  /*0a80*/  EXIT ;  /* 0x000000000000794d */ /* 0x000fea0003800000 */
.L_x_2:
[----:B------:R-:W-:Y:S01]  /*0a90*/  BAR.SYNC.DEFER_BLOCKING 0x0 ;  /* 0x0000000000007b1d */ /* 0x000fe20000010000 */
[----:B------:R-:W-:Y:S02]  /*0aa0*/  @P1 LEA R2, R27, UR4, 0x3 ;  /* 0x000000041b021c11 */ /* 0x000fe4000f8e18ff */
[----:B------:R-:W-:Y:S02]  /*0ab0*/  @P0 LEA R21, R21, UR4, 0x3 ;  /* 0x0000000415150c11 */ /* 0x000fe4000f8e18ff */
[----:B------:R-:W-:Y:S02]  /*0ac0*/  @P2 LEA R20, R20, UR4, 0x3 ;  /* 0x0000000414142c11 */ /* 0x000fe4000f8e18ff */
[----:B------:R-:W-:Y:S02]  /*0ad0*/  @P3 LEA R19, R19, UR4, 0x3 ;  /* 0x0000000413133c11 */ /* 0x000fe4000f8e18ff */
[----:B------:R-:W-:Y:S01]  /*0ae0*/  @P4 LEA R0, R0, UR4, 0x3 ;  /* 0x0000000400004c11 */ /* 0x000fe2000f8e18ff */
[----:B-----5:R0:W-:Y:S01]  /*0af0*/  @P1 STS.64 [R2], R14 ;  /* 0x0000000e02001388 */ /* 0x0201e20000000a00 */
[----:B------:R-:W-:-:S03]  /*0b00*/  ISETP.GE.U32.AND P1, PT, R18, R3, PT ;  /* 0x000000031200720c */ /* 0x000fc60003f26070 */
[----:B------:R0:W-:Y:S04]  /*0b10*/  @P0 STS.64 [R21], R16 ;  /* 0x0000001015000388 */ /* 0x0001e80000000a00 */
[----:B------:R0:W-:Y:S04]  /*0b20*/  @P2 STS.64 [R20], R12 ;  /* 0x0000000c14002388 */ /* 0x0001e80000000a00 */
[----:B------:R0:W-:Y:S04]  /*0b30*/  @P3 STS.64 [R19], R10 ;  /* 0x0000000a13003388 */ /* 0x0001e80000000a00 */
[----:B------:R0:W-:Y:S01]  /*0b40*/  @P4 STS.64 [R0], R8 ;  /* 0x0000000800004388 */ /* 0x0001e20000000a00 */
[----:B------:R-:W-:Y:S06]  /*0b50*/  BAR.SYNC.DEFER_BLOCKING 0x0 ;  /* 0x0000000000007b1d */ /* 0x000fec0000010000 */
[----:B------:R-:W-:Y:S05]  /*0b60*/  @P1 EXIT ;  /* 0x000000000000194d */ /* 0x000fea0003800000 */
[----:B------:R-:W-:Y:S01]  /*0b70*/  IADD3 R5, PT, PT, R7, R5, R6 ;  /* 0x0000000507057210 */ /* 0x000fe20007ffe006 */
[----:B------:R-:W1:Y:S01]  /*0b80*/  LDCU.64 UR6, c[0x0][0x390] ;  /* 0x00007200ff0677ac */ /* 0x000e620008000a00 */
[----:B0-----:R-:W-:Y:S01]  /*0b90*/  LOP3.LUT R0, RZ, R18, RZ, 0x33, !PT ;  /* 0x00000012ff007212 */ /* 0x001fe200078e33ff */
[----:B------:R-:W-:Y:S03]  /*0ba0*/  BSSY.RECONVERGENT B0, `(.L_x_16) ;  /* 0x000001d000007945 */ /* 0x000fe60003800200 */
[----:B------:R-:W-:-:S04]  /*0bb0*/  IADD3 R12, PT, PT, R0, R5, R4 ;  /* 0x00000005000c7210 */ /* 0x000fc80007ffe004 */
[----:B------:R-:W-:-:S04]  /*0bc0*/  LOP3.LUT R0, R12, 0x180, RZ, 0xc0, !PT ;  /* 0x000001800c007812 */ /* 0x000fc800078ec0ff */
[----:B------:R-:W-:-:S13]  /*0bd0*/  ISETP.NE.AND P0, PT, R0, 0x180, PT ;  /* 0x000001800000780c */ /* 0x000fda0003f05270 */
[----:B-1----:R-:W-:Y:S05]  /*0be0*/  @!P0 BRA `(.L_x_17) ;  /* 0x0000000000608947 */ /* 0x002fea0003800000 */
[----:B------:R-:W-:Y:S01]  /*0bf0*/  LEA.HI R0, R12, 0x1, RZ, 0x19 ;  /* 0x000000010c007811 */ /* 0x000fe200078fc8ff */
[----:B------:R-:W-:Y:S01]  /*0c00*/  BSSY.RECONVERGENT B1, `(.L_x_17) ;  /* 0x0000016000017945 */ /* 0x000fe20003800200 */
[----:B------:R-:W-:Y:S01]  /*0c10*/  ISETP.NE.AND P2, PT, RZ, UR10, PT ;  /* 0x0000000aff007c0c */ /* 0x000fe2000bf45270 */
[----:B------:R-:W-:Y:S01]  /*0c20*/  IMAD.MOV.U32 R11, RZ, RZ, RZ ;  /* 0x000000ffff0b7224 */ /* 0x000fe200078e00ff */
[----:B------:R-:W-:Y:S02]  /*0c30*/  LOP3.LUT R0, R0, 0x3, RZ, 0xc0, !PT ;  /* 0x0000000300007812 */ /* 0x000fe400078ec0ff */
[----:B------:R-:W-:-:S03]  /*0c40*/  LEA R2, R18, UR4, 0x3 ;  /* 0x0000000412027c11 */ /* 0x000fc6000f8e18ff */
[----:B------:R-:W-:-:S07]  /*0c50*/  IMAD.MOV R0, RZ, RZ, -R0 ;  /* 0x000000ffff007224 */ /* 0x000fce00078e0a00 */
.L_x_18:
[----:B0-----:R-:W0:Y:S01]  /*0c60*/  @!P2 LDC.64 R6, c[0x0][0x3d0] ;  /* 0x0000f400ff06ab82 */ /* 0x001e220000000a00 */
[----:B------:R-:W-:Y:S01]  /*0c70*/  CS2R R4, SRZ ;  /* 0x0000000000047805 */ /* 0x000fe2000001ff00 */
[----:B------:R1:W2:Y:S05]  /*0c80*/  LDS.64 R8, [R2] ;  /* 0x0000000002087984 */ /* 0x0002aa0000000a00 */
[----:B0-----:R-:W3:Y:S01]  /*0c90*/  @!P2 LDG.E.64 R4, desc[UR8][R6.64] ;  /* 0x000000080604a981 */ /* 0x001ee2000c1e1b00 */
[----:B------:R-:W-:Y:S02]  /*0ca0*/  VIADD R0, R0, 0x1 ;  /* 0x0000000100007836 */ /* 0x000fe40000000000 */
[----:B-1----:R-:W-:Y:S01]  /*0cb0*/  VIADD R2, R2, 0x400 ;  /* 0x0000040002027836 */ /* 0x002fe20000000000 */
[----:B---3--:R-:W-:-:S02]  /*0cc0*/  IADD3 R10, P0, PT, R18, R4, RZ ;  /* 0x00000004120a7210 */ /* 0x008fc40007f1e0ff */
[----:B------:R-:W-:-:S03]  /*0cd0*/  IADD3 R18, P1, PT, R18, 0x80, RZ ;  /* 0x0000008012127810 */ /* 0x000fc60007f3e0ff */
[----:B------:R-:W-:Y:S01]  /*0ce0*/  IMAD.X R5, R11, 0x1, R5, P0 ;  /* 0x000000010b057824 */ /* 0x000fe200000e0605 */
[----:B------:R-:W-:Y:S01]  /*0cf0*/  LEA R4, P0, R10, UR6, 0x3 ;  /* 0x000000060a047c11 */ /* 0x000fe2000f8018ff */
[----:B------:R-:W-:-:S03]  /*0d00*/  IMAD.X R11, RZ, RZ, R11, P1 ;  /* 0x000000ffff0b7224 */ /* 0x000fc600008e060b */
[----:B------:R-:W-:Y:S02]  /*0d10*/  LEA.HI.X R5, R10, UR7, R5, 0x3, P0 ;  /* 0x000000070a057c11 */ /* 0x000fe400080f1c05 */
[----:B------:R-:W-:-:S03]  /*0d20*/  ISETP.NE.AND P0, PT, R0, RZ, PT ;  /* 0x000000ff0000720c */ /* 0x000fc60003f05270 */
[----:B--2---:R0:W-:Y:S04]  /*0d30*/  STG.E desc[UR8][R4.64], R8 ;  /* 0x0000000804007986 */ /* 0x0041e8000c101908 */
[----:B------:R0:W-:Y:S06]  /*0d40*/  STG.E desc[UR8][R4.64+0x4], R9 ;  /* 0x0000040904007986 */ /* 0x0001ec000c101908 */
[----:B------:R-:W-:Y:S05]  /*0d50*/  @P0 BRA `(.L_x_18) ;  /* 0xfffffffc00c00947 */ /* 0x000fea000383ffff */
[----:B------:R-:W-:Y:S05]  /*0d60*/  BSYNC.RECONVERGENT B1 ;  /* 0x0000000000017941 */ /* 0x000fea0003800200 */
.L_x_17:
[----:B------:R-:W-:Y:S05]  /*0d70*/  BSYNC.RECONVERGENT B0 ;  /* 0x0000000000007941 */ /* 0x000fea0003800200 */
.L_x_16:
[----:B------:R-:W-:-:S13]  /*0d80*/  ISETP.GE.U32.AND P0, PT, R12, 0x180, PT ;  /* 0x000001800c00780c */ /* 0x000fda0003f06070 */
[----:B------:R-:W-:Y:S05]  /*0d90*/  @!P0 EXIT ;  /* 0x000000000000894d */ /* 0x000fea0003800000 */
[----:B------:R-:W1:Y:S01]  /*0da0*/  S2UR UR7, SR_CgaCtaId ;  /* 0x00000000000779c3 */ /* 0x000e620000008800 */
[----:B------:R-:W2:Y:S01]  /*0db0*/  LDCU.64 UR4, c[0x0][0x390] ;  /* 0x00007200ff0477ac */ /* 0x000ea20008000a00 */
[----:B0-----:R-:W-:Y:S01]  /*0dc0*/  IMAD.WIDE.U32 R4, R18, 0x8, RZ ;  /* 0x0000000812047825 */ /* 0x001fe200078e00ff */
[----:B------:R-:W-:Y:S01]  /*0dd0*/  UMOV UR6, 0x400 ;  /* 0x0000040000067882 */ /* 0x000fe20000000000 */
[----:B------:R-:W-:Y:S02]  /*0de0*/  UISETP.NE.AND UP1, UPT, UR10, URZ, UPT ;  /* 0x000000ff0a00728c */ /* 0x000fe4000bf25270 */
[----:B------:R-:W-:-:S04]  /*0df0*/  IMAD.MOV.U32 R0, RZ, RZ, R4 ;  /* 0x000000ffff007224 */ /* 0x000fc800078e0004 */
[----:B------:R-:W-:Y:S01]  /*0e00*/  PLOP3.LUT P0, PT, PT, PT, UP1, 0x80, 0x8 ;  /* 0x000000000008781c */ /* 0x000fe20003f0f018 */
[----:B--2---:R-:W-:-:S04]  /*0e10*/  UIADD3 UR4, UP0, UPT, UR4, 0xc04, URZ ;  /* 0x00000c0404047890 */ /* 0x004fc8000ff1e0ff */
[----:B------:R-:W-:Y:S02]  /*0e20*/  UIADD3.X UR5, UPT, UPT, URZ, UR5, URZ, UP0, !UPT ;  /* 0x00000005ff057290 */ /* 0x000fe400087fe4ff */
[----:B-1----:R-:W-:Y:S02]  /*0e30*/  ULEA UR6, UR7, UR6, 0x18 ;  /* 0x0000000607067291 */ /* 0x002fe4000f8ec0ff */
[----:B------:R-:W-:-:S04]  /*0e40*/  UISETP.NE.AND UP0, UPT, UR10, URZ, UPT ;  /* 0x000000ff0a00728c */ /* 0x000fc8000bf05270 */
[----:B------:R-:W-:-:S05]  /*0e50*/  LEA R2, R18, UR6, 0x3 ;  /* 0x0000000612027c11 */ /* 0x000fca000f8e18ff */
[----:B------:R-:W-:-:S07]  /*0e60*/  VIADD R2, R2, 0x800 ;  /* 0x0000080002027836 */ /* 0x000fce0000000000 */
.L_x_19:
[----:B------:R-:W0:Y:S01]  /*0e70*/  @!P0 LDC.64 R10, c[0x0][0x3d0] ;  /* 0x0000f400ff0a8b82 */ /* 0x000e220000000a00 */
[----:B-1----:R-:W-:Y:S01]  /*0e80*/  CS2R R6, SRZ ;  /* 0x0000000000067805 */ /* 0x002fe2000001ff00 */
[----:B------:R-:W1:Y:S01]  /*0e90*/  LDS.64 R16, [R2+-0x800] ;  /* 0xfff8000002107984 */ /* 0x000e620000000a00 */
[----:B------:R-:W-:-:S03]  /*0ea0*/  CS2R R8, SRZ ;  /* 0x0000000000087805 */ /* 0x000fc6000001ff00 */
[----:B------:R-:W2:Y:S04]  /*0eb0*/  LDS.64 R20, [R2+-0x400] ;  /* 0xfffc000002147984 */ /* 0x000ea80000000a00 */
[----:B0-----:R-:W3:Y:S01]  /*0ec0*/  @!P0 LDG.E.64 R6, desc[UR8][R10.64] ;  /* 0x000000080a068981 */ /* 0x001ee2000c1e1b00 */
[----:B------:R-:W-:-:S13]  /*0ed0*/  PLOP3.LUT P0, PT, PT, PT, UP0, 0x80, 0x8 ;  /* 0x000000000008781c */ /* 0x000fda0003f0f008 */
[----:B------:R-:W0:Y:S01]  /*0ee0*/  @!P0 LDC.64 R12, c[0x0][0x3d0] ;  /* 0x0000f400ff0c8b82 */ /* 0x000e220000000a00 */
[----:B---3--:R-:W-:-:S04]  /*0ef0*/  LEA R4, P1, R6, R0, 0x3 ;  /* 0x0000000006047211 */ /* 0x008fc800078218ff */
[----:B------:R-:W-:Y:S02]  /*0f00*/  LEA.HI.X R7, R6, R5, R7, 0x3, P1 ;  /* 0x0000000506077211 */ /* 0x000fe400008f1c07 */
[----:B------:R-:W-:-:S04]  /*0f10*/  IADD3 R6, P1, PT, R4, UR4, RZ ;  /* 0x0000000404067c10 */ /* 0x000fc8000ff3e0ff */
[----:B------:R-:W-:-:S05]  /*0f20*/  IADD3.X R7, PT, PT, R7, UR5, RZ, P1, !PT ;  /* 0x0000000507077c10 */ /* 0x000fca0008ffe4ff */
[----:B-1----:R-:W-:Y:S04]  /*0f30*/  STG.E desc[UR8][R6.64+-0xc04], R16 ;  /* 0xfff3fc1006007986 */ /* 0x002fe8000c101908 */
[----:B------:R1:W-:Y:S04]  /*0f40*/  STG.E desc[UR8][R6.64+-0xc00], R17 ;  /* 0xfff4001106007986 */ /* 0x0003e8000c101908 */
[----:B0-----:R-:W3:Y:S01]  /*0f50*/  @!P0 LDG.E.64 R8, desc[UR8][R12.64] ;  /* 0x000000080c088981 */ /* 0x001ee2000c1e1b00 */
[----:B------:R-:W0:Y:S01]  /*0f60*/  @!P0 LDC.64 R14, c[0x0][0x3d0] ;  /* 0x0000f400ff0e8b82 */ /* 0x000e220000000a00 */
[----:B------:R-:W-:-:S02]  /*0f70*/  CS2R R10, SRZ ;  /* 0x00000000000a7805 */ /* 0x000fc4000001ff00 */
[----:B------:R-:W4:Y:S01]  /*0f80*/  LDS.64 R16, [R2] ;  /* 0x0000000002107984 */ /* 0x000f220000000a00 */
[----:B---3--:R-:W-:-:S04]  /*0f90*/  LEA R4, P1, R8, R0, 0x3 ;  /* 0x0000000008047211 */ /* 0x008fc800078218ff */
[----:B------:R-:W-:Y:S02]  /*0fa0*/  LEA.HI.X R9, R8, R5, R9, 0x3, P1 ;  /* 0x0000000508097211 */ /* 0x000fe400008f1c09 */
[----:B------:R-:W-:-:S04]  /*0fb0*/  IADD3 R8, P1, PT, R4, UR4, RZ ;  /* 0x0000000404087c10 */ /* 0x000fc8000ff3e0ff */
[----:B------:R-:W-:-:S05]  /*0fc0*/  IADD3.X R9, PT, PT, R9, UR5, RZ, P1, !PT ;  /* 0x0000000509097c10 */ /* 0x000fca0008ffe4ff */
[----:B--2---:R-:W-:Y:S04]  /*0fd0*/  STG.E desc[UR8][R8.64+-0x804], R20 ;  /* 0xfff7fc1408007986 */ /* 0x004fe8000c101908 */
[----:B------:R-:W-:Y:S04]  /*0fe0*/  STG.E desc[UR8][R8.64+-0x800], R21 ;  /* 0xfff8001508007986 */ /* 0x000fe8000c101908 */
[----:B0-----:R0:W1:Y:S01]  /*0ff0*/  @!P0 LDG.E.64 R10, desc[UR8][R14.64] ;  /* 0x000000080e0a8981 */ /* 0x001062000c1e1b00 */
[----:B------:R-:W2:Y:S03]  /*1000*/  @!P0 LDC.64 R12, c[0x0][0x3d0] ;  /* 0x0000f400ff0c8b82 */ /* 0x000ea60000000a00 */
[----:B0-----:R0:W3:Y:S01]  /*1010*/  LDS.64 R14, [R2+0x400] ;  /* 0x00040000020e7984 */ /* 0x0010e20000000a00 */
[----:B-1----:R-:W-:-:S04]  /*1020*/  LEA R6, P1, R10, R0, 0x3 ;  /* 0x000000000a067211 */ /* 0x002fc800078218ff */
[----:B------:R-:W-:Y:S02]  /*1030*/  LEA.HI.X R10, R10, R5, R11, 0x3, P1 ;  /* 0x000000050a0a7211 */ /* 0x000fe400008f1c0b */
[----:B------:R-:W-:-:S04]  /*1040*/  IADD3 R6, P1, PT, R6, UR4, RZ ;  /* 0x0000000406067c10 */ /* 0x000fc8000ff3e0ff */
[----:B------:R-:W-:Y:S02]  /*1050*/  IADD3.X R7, PT, PT, R10, UR5, RZ, P1, !PT ;  /* 0x000000050a077c10 */ /* 0x000fe40008ffe4ff */
[----:B------:R-:W-:-:S03]  /*1060*/  CS2R R10, SRZ ;  /* 0x00000000000a7805 */ /* 0x000fc6000001ff00 */
[----:B----4-:R1:W-:Y:S04]  /*1070*/  STG.E desc[UR8][R6.64+-0x404], R16 ;  /* 0xfffbfc1006007986 */ /* 0x0103e8000c101908 */
[----:B------:R1:W-:Y:S04]  /*1080*/  STG.E desc[UR8][R6.64+-0x400], R17 ;  /* 0xfffc001106007986 */ /* 0x0003e8000c101908 */
[----:B--2---:R-:W2:Y:S01]  /*1090*/  @!P0 LDG.E.64 R10, desc[UR8][R12.64] ;  /* 0x000000080c0a8981 */ /* 0x004ea2000c1e1b00 */
[----:B------:R-:W-:Y:S02]  /*10a0*/  VIADD R18, R18, 0x200 ;  /* 0x0000020012127836 */ /* 0x000fe40000000000 */
[----:B0-----:R-:W-:Y:S01]  /*10b0*/  VIADD R2, R2, 0x1000 ;  /* 0x0000100002027836 */ /* 0x001fe20000000000 */
[----:B--2---:R-:W-:-:S02]  /*10c0*/  LEA R8, P1, R10, R0, 0x3 ;  /* 0x000000000a087211 */ /* 0x004fc400078218ff */
[----:B------:R-:W-:Y:S02]  /*10d0*/  IADD3 R0, P2, PT, R0, 0x1000, RZ ;  /* 0x0000100000007810 */ /* 0x000fe40007f5e0ff */
[----:B------:R-:W-:Y:S02]  /*10e0*/  LEA.HI.X R10, R10, R5, R11, 0x3, P1 ;  /* 0x000000050a0a7211 */ /* 0x000fe400008f1c0b */
[----:B------:R-:W-:Y:S01]  /*10f0*/  IADD3 R8, P1, PT, R8, UR4, RZ ;  /* 0x0000000408087c10 */ /* 0x000fe2000ff3e0ff */
[----:B------:R-:W-:-:S03]  /*1100*/  IMAD.X R5, RZ, RZ, R5, P2 ;  /* 0x000000ffff057224 */ /* 0x000fc600010e0605 */
[----:B------:R-:W-:Y:S02]  /*1110*/  IADD3.X R9, PT, PT, R10, UR5, RZ, P1, !PT ;  /* 0x000000050a097c10 */ /* 0x000fe40008ffe4ff */
[----:B------:R-:W-:-:S03]  /*1120*/  ISETP.GE.AND P1, PT, R18, R3, PT ;  /* 0x000000031200720c */ /* 0x000fc60003f26270 */
[----:B---3--:R1:W-:Y:S04]  /*1130*/  STG.E desc[UR8][R8.64+-0x4], R14 ;  /* 0xfffffc0e08007986 */ /* 0x0083e8000c101908 */
[----:B------:R1:W-:Y:S06]  /*1140*/  STG.E desc[UR8][R8.64], R15 ;  /* 0x0000000f08007986 */ /* 0x0003ec000c101908 */
[----:B------:R-:W-:Y:S05]  /*1150*/  @!P1 BRA `(.L_x_19) ;  /* 0xfffffffc00449947 */ /* 0x000fea000383ffff */
[----:B------:R-:W-:Y:S05]  /*1160*/  EXIT ;  /* 0x000000000000794d */ /* 0x000fea0003800000 */
.L_x_1:
        /* <DEDUP_REMOVED lines=10> */
[----:B------:R-:W-:-:S04]  /*1210*/  SHF.R.S32.HI R3, RZ, 0x1f, R3 ;  /* 0x0000001fff037819 */ /* 0x000fc80000011403 */
[----:B------:R-:W-:Y:S02]  /*1220*/  IADD3.X R3, PT, PT, RZ, UR5, R3, P0, P1 ;  /* 0x00000005ff037c10 */ /* 0x000fe400087e2403 */
        /* <DEDUP_REMOVED lines=12> */
[----:B------:R-:W4:Y:S01]  /*12f0*/  S2UR UR5, SR_CgaCtaId ;  /* 0x00000000000579c3 */ /* 0x000f220000008800 */
[----:B------:R-:W-:Y:S01]  /*1300*/  SHF.R.U32.HI R24, RZ, 0x5, R6 ;  /* 0x00000005ff187819 */ /* 0x000fe20000011606 */
[----:B-1----:R-:W1:Y:S06]  /*1310*/  S2R R5, SR_LANEID ;  /* 0x0000000000057919 */ /* 0x002e6c0000000000 */
[----:B------:R-:W-:Y:S01]  /*1320*/  BAR.SYNC.DEFER_BLOCKING 0x0 ;  /* 0x0000000000007b1d */ /* 0x000fe20000010000 */
[----:B-1----:R-:W-:-:S02]  /*1330*/  ISETP.NE.AND P2, PT, R5, RZ, PT ;  /* 0x000000ff0500720c */ /* 0x002fc40003f45270 */
[----:B0-----:R-:W-:Y:S02]  /*1340*/  FSETP.GE.AND P1, PT, R8, UR4, PT ;  /* 0x0000000408007c0b */ /* 0x001fe4000bf26000 */
[----:B--2---:R-:W-:-:S04]  /*1350*/  FSETP.GE.AND P0, PT, R10, UR4, PT ;  /* 0x000000040a007c0b */ /* 0x004fc8000bf06000 */
[----:B------:R-:W-:Y:S02]  /*1360*/  SEL R0, RZ, 0x1, !P0 ;  /* 0x00000001ff007807 */ /* 0x000fe40004000000 */
[----:B---3--:R-:W-:-:S03]  /*1370*/  FSETP.GE.AND P0, PT, R16, UR4, PT ;  /* 0x0000000410007c0b */ /* 0x008fc6000bf06000 */
[----:B------:R-:W-:Y:S02]  /*1380*/  VIADD R2, R0, 0x1 ;  /* 0x0000000100027836 */ /* 0x000fe40000000000 */
[----:B------:R-:W-:Y:S01]  /*1390*/  @!P1 IMAD.MOV R2, RZ, RZ, R0 ;  /* 0x000000ffff029224 */ /* 0x000fe200078e0200 */
[----:B----4-:R-:W-:-:S03]  /*13a0*/  FSETP.GE.AND P1, PT, R18, UR4, PT ;  /* 0x0000000412007c0b */ /* 0x010fc6000bf26000 */
[----:B------:R-:W-:-:S04]  /*13b0*/  VIADD R3, R2, 0x1 ;  /* 0x0000000102037836 */ /* 0x000fc80000000000 */
[----:B------:R-:W-:Y:S01]  /*13c0*/  @!P0 IMAD.MOV R3, RZ, RZ, R2 ;  /* 0x000000ffff038224 */ /* 0x000fe200078e0202 */
[----:B------:R-:W-:Y:S01]  /*13d0*/  FSETP.GE.AND P0, PT, R20, UR4, PT ;  /* 0x0000000414007c0b */ /* 0x000fe2000bf06000 */
[----:B------:R-:W-:Y:S02]  /*13e0*/  UMOV UR4, 0x400 ;  /* 0x0000040000047882 */ /* 0x000fe40000000000 */
[----:B------:R-:W-:Y:S01]  /*13f0*/  VIADD R4, R3, 0x1 ;  /* 0x0000000103047836 */ /* 0x000fe20000000000 */
[----:B------:R-:W-:Y:S01]  /*1400*/  ULEA UR4, UR5, UR4, 0x18 ;  /* 0x0000000405047291 */ /* 0x000fe2000f8ec0ff */
[----:B------:R-:W-:Y:S01]  /*1410*/  @!P1 IMAD.MOV R4, RZ, RZ, R3 ;  /* 0x000000ffff049224 */ /* 0x000fe200078e0203 */
[----:B------:R-:W-:-:S03]  /*1420*/  ISETP.NE.AND P1, PT, R5, 0x1f, PT ;  /* 0x0000001f0500780c */ /* 0x000fc60003f25270 */
[----:B------:R-:W-:-:S04]  /*1430*/  VIADD R7, R4, 0x1 ;  /* 0x0000000104077836 */ /* 0x000fc80000000000 */
[----:B------:R-:W-:-:S05]  /*1440*/  @!P0 IMAD.MOV R7, RZ, RZ, R4 ;  /* 0x000000ffff078224 */ /* 0x000fca00078e0204 */
[----:B------:R-:W0:Y:S01]  /*1450*/  SHFL.UP P0, R12, R7, 0x1, RZ ;  /* 0x04200000070c7989 */ /* 0x000e2200000000ff */
[----:B------:R-:W-:Y:S01]  /*1460*/  @!P1 LEA R25, R24, UR4, 0x2 ;  /* 0x0000000418199c11 */ /* 0x000fe2000f8e10ff */
        /* <DEDUP_REMOVED lines=8> */
[----:B0-----:R-:W-:Y:S01]  /*14f0*/  @P0 IMAD.IADD R22, R23, 0x1, R22 ;  /* 0x0000000117160824 */ /* 0x001fe200078e0216 */
[----:B------:R-:W-:-:S03]  /*1500*/  ISETP.NE.AND P0, PT, R24, 0x2, PT ;  /* 0x000000021800780c */ /* 0x000fc60003f05270 */
[----:B------:R-:W-:Y:S01]  /*1510*/  IMAD.IADD R7, R22, 0x1, -R7 ;  /* 0x0000000116077824 */ /* 0x000fe200078e0a07 */
[----:B------:R-:W-:Y:S01]  /*1520*/  @!P1 STS [R25], R22 ;  /* 0x0000001619009388 */ /* 0x000fe20000000800 */
[----:B------:R-:W-:Y:S01]  /*1530*/  BAR.SYNC.DEFER_BLOCKING 0x0 ;  /* 0x0000000000007b1d */ /* 0x000fe20000010000 */
[----:B------:R-:W-:-:S05]  /*1540*/  ISETP.NE.AND P1, PT, R24, 0x3, PT ;  /* 0x000000031800780c */ /* 0x000fca0003f25270 */
[----:B------:R-:W0:Y:S02]  /*1550*/  LDS.128 R12, [UR4] ;  /* 0x00000004ff0c7984 */ /* 0x000e240008000c00 */
[----:B0-----:R-:W-:-:S04]  /*1560*/  IMAD.IADD R13, R12, 0x1, R13 ;  /* 0x000000010c0d7824 */ /* 0x001fc800078e020d */
[----:B------:R-:W-:Y:S01]  /*1570*/  IMAD.IADD R14, R14, 0x1, R13 ;  /* 0x000000010e0e7824 */ /* 0x000fe200078e020d */
[----:B------:R-:W-:Y:S02]  /*1580*/  SEL R12, R13, R12, !P0 ;  /* 0x0000000c0d0c7207 */ /* 0x000fe40004000000 */
[----:B------:R-:W-:Y:S01]  /*1590*/  SEL R13, R7, RZ, P2 ;  /* 0x000000ff070d7207 */ /* 0x000fe20001000000 */
[----:B------:R-:W-:Y:S01]  /*15a0*/  IMAD.IADD R25, R15, 0x1, R14 ;  /* 0x000000010f197824 */ /* 0x000fe200078e020e */
[----:B------:R-:W-:Y:S02]  /*15b0*/  SEL R12, R14, R12, !P1 ;  /* 0x0000000c0e0c7207 */ /* 0x000fe40004800000 */
[C---:B------:R-:W-:Y:S02]  /*15c0*/  ISETP.GT.U32.AND P1, PT, R6.reuse, 0x1f, PT ;  /* 0x0000001f0600780c */ /* 0x040fe40003f24070 */
[----:B------:R-:W-:Y:S01]  /*15d0*/  ISETP.GE.U32.AND P0, PT, R6, 0x20, PT ;  /* 0x000000200600780c */ /* 0x000fe20003f06070 */
[----:B------:R-:W-:-:S05]  /*15e0*/  IMAD.IADD R12, R12, 0x1, R13 ;  /* 0x000000010c0c7824 */ /* 0x000fca00078e020d */
[----:B------:R-:W-:-:S05]  /*15f0*/  SEL R7, R7, R12, !P0 ;  /* 0x0000000c07077207 */ /* 0x000fca0004000000 */
[----:B------:R-:W-:Y:S05]  /*1600*/  @P1 BRA `(.L_x_20) ;  /* 0x0000000800301947 */ /* 0x000fea0003800000 */
[----:B------:R-:W0:Y:S01]  /*1610*/  LDC.64 R14, c[0x0][0x3a0] ;  /* 0x0000e800ff0e7b82 */ /* 0x000e220000000a00 */
[----:B------:R-:W-:Y:S02]  /*1620*/  ISETP.NE.AND P0, PT, R6, RZ, PT ;  /* 0x000000ff0600720c */ /* 0x000fe40003f05270 */
[----:B------:R-:W-:-:S05]  /*1630*/  LOP3.LUT R13, RZ, R6, RZ, 0x33, !PT ;  /* 0x00000006ff0d7212 */ /* 0x000fca00078e33ff */
[----:B------:R-:W1:Y:S01]  /*1640*/  LDC R12, c[0x0][0x370] ;  /* 0x0000dc00ff0c7b82 */ /* 0x000e620000000800 */
[----:B------:R-:W-:-:S05]  /*1650*/  IMAD.IADD R13, R26, 0x1, R13 ;  /* 0x000000011a0d7824 */ /* 0x000fca00078e020d */
[----:B------:R-:W-:Y:S01]  /*1660*/  @!P0 IMAD.MOV.U32 R24, RZ, RZ, 0x64 ;  /* 0x00000064ff188424 */ /* 0x000fe200078e00ff */
[----:B------:R2:W-:Y:S01]  /*1670*/  @!P0 STS [UR4+0x2c], R25 ;  /* 0x00002c19ff008988 */ /* 0x0005e20008000804 */
[----:B0-----:R-:W-:-:S05]  /*1680*/  IMAD.WIDE R22, R26, 0x8, R14 ;  /* 0x000000081a167825 */ /* 0x001fca00078e020e */
[----:B------:R2:W-:Y:S01]  /*1690*/  @!P0 ST.E.64.STRONG.GPU desc[UR8][R22.64+0x100], R24 ;  /* 0x0001001816008985 */ /* 0x0005e2000c10fb08 */
[----:B-1----:R-:W-:-:S13]  /*16a0*/  ISETP.GT.U32.AND P1, PT, R12, 0x1f3, PT ;  /* 0x000001f30c00780c */ /* 0x002fda0003f24070 */
[----:B--2---:R-:W-:Y:S05]  /*16b0*/  @P1 BRA `(.L_x_21) ;  /* 0x0000000000081947 */ /* 0x004fea0003800000 */
[----:B------:R0:W-:Y:S06]  /*16c0*/  MEMBAR.SC.CTA ;  /* 0x0000000000007992 */ /* 0x0001ec0000000000 */
[----:B0-----:R-:W-:Y:S05]  /*16d0*/  BRA `(.L_x_22) ;  /* 0x0000000000087947 */ /* 0x001fea0003800000 */
.L_x_21:
[----:B------:R-:W-:Y:S05]  /*16e0*/  NANOSLEEP 0x1c2 ;  /* 0x000001c20000795d */ /* 0x000fea0003800000 */
[----:B------:R-:W-:Y:S01]  /*16f0*/  NOP ;  /* 0x0000000000007918 */ /* 0x000fe20000000000 */
.L_x_22:
[----:B------:R-:W-:-:S05]  /*1700*/  IMAD.WIDE R26, R13, 0x8, R14 ;  /* 0x000000080d1a7825 */ /* 0x000fca00078e020e */
[----:B------:R-:W2:Y:S01]  /*1710*/  LD.E.64.STRONG.GPU R14, desc[UR8][R26.64+0x100] ;  /* 0x000100081a0e7980 */ /* 0x000ea2000c10fb00 */
[----:B------:R-:W-:Y:S01]  /*1720*/  UMOV UR5, 0xffffffff ;  /* 0xffffffff00057882 */ /* 0x000fe20000000000 */
[----:B--2---:R-:W-:Y:S02]  /*1730*/  ISETP.NE.AND P6, PT, R14, 0x63, PT ;  /* 0x000000630e00780c */ /* 0x004fe40003fc5270 */
[----:B------:R-:W-:Y:S11]  /*1740*/  BRA.DIV UR5, `(.L_x_23) ;  /* 0x0000004605707947 */ /* 0x000ff6000b800000 */
[----:B------:R-:W-:-:S13]  /*1750*/  VOTE.ANY P6, !P6 ;  /* 0x0000000000ff7806 */ /* 0x000fda00070c0100 */
.L_x_122:
[----:B------:R-:W-:Y:S05]  /*1760*/  @!P6 BRA `(.L_x_24) ;  /* 0x000000000030e947 */ /* 0x000fea0003800000 */
.L_x_28:
[----:B------:R-:W-:Y:S05]  /*1770*/  YIELD ;  /* 0x0000000000007946 */ /* 0x000fea0003800000 */
[----:B------:R-:W-:Y:S05]  /*1780*/  @P1 BRA `(.L_x_25) ;  /* 0x0000000000081947 */ /* 0x000fea0003800000 */
[----:B------:R0:W-:Y:S06]  /*1790*/  MEMBAR.SC.CTA ;  /* 0x0000000000007992 */ /* 0x0001ec0000000000 */
[----:B0-----:R-:W-:Y:S05]  /*17a0*/  BRA `(.L_x_26) ;  /* 0x0000000000087947 */ /* 0x001fea0003800000 */
.L_x_25:
[----:B------:R-:W-:Y:S05]  /*17b0*/  NANOSLEEP 0x15e ;  /* 0x0000015e0000795d */ /* 0x000fea0003800000 */
[----:B------:R-:W-:Y:S01]  /*17c0*/  NOP ;  /* 0x0000000000007918 */ /* 0x000fe20000000000 */
.L_x_26:
[----:B------:R-:W2:Y:S01]  /*17d0*/  LD.E.64.STRONG.GPU R14, desc[UR8][R26.64+0x100] ;  /* 0x000100081a0e7980 */ /* 0x000ea2000c10fb00 */
[----:B------:R-:W-:Y:S01]  /*17e0*/  UMOV UR5, 0xffffffff ;  /* 0xffffffff00057882 */ /* 0x000fe20000000000 */
[----:B--2---:R-:W-:Y:S02]  /*17f0*/  ISETP.NE.AND P6, PT, R14, 0x63, PT ;  /* 0x000000630e00780c */ /* 0x004fe40003fc5270 */
[----:B------:R-:W-:Y:S11]  /*1800*/  BRA.DIV UR5, `(.L_x_27) ;  /* 0x0000004605607947 */ /* 0x000ff6000b800000 */
[----:B------:R-:W-:-:S13]  /*1810*/  VOTE.ANY P6, !P6 ;  /* 0x0000000000ff7806 */ /* 0x000fda00070c0100 */
.L_x_125:
[----:B------:R-:W-:Y:S05]  /*1820*/  @P6 BRA `(.L_x_28) ;  /* 0xfffffffc00d06947 */ /* 0x000fea000383ffff */
.L_x_24:
[----:B------:R-:W-:Y:S01]  /*1830*/  UMOV UR5, 0xffffffff ;  /* 0xffffffff00057882 */ /* 0x000fe20000000000 */
[----:B------:R-:W-:Y:S02]  /*1840*/  ISETP.NE.AND P5, PT, R14, 0x65, PT ;  /* 0x000000650e00780c */ /* 0x000fe40003fa5270 */
[----:B------:R-:W-:Y:S11]  /*1850*/  BRA.DIV UR5, `(.L_x_29) ;  /* 0x00000046056c7947 */ /* 0x000ff6000b800000 */
[----:B------:R-:W0:Y:S01]  /*1860*/  S2R R12, SR_GEMASK ;  /* 0x00000000000c7919 */ /* 0x000e220000003c00 */
[----:B------:R-:W-:Y:S01]  /*1870*/  VOTE.ANY R29, PT, !P5 ;  /* 0x00000000001d7806 */ /* 0x000fe200068e0100 */
[C---:B------:R-:W-:Y:S01]  /*1880*/  VIADD R28, R5.reuse, 0x2 ;  /* 0x00000002051c7836 */ /* 0x040fe20000000000 */
[----:B------:R-:W-:Y:S01]  /*1890*/  ISETP.NE.AND P6, PT, R14, 0x65, PT ;  /* 0x000000650e00780c */ /* 0x000fe20003fc5270 */
[----:B------:R-:W-:-:S12]  /*18a0*/  VIADD R14, R5, 0x10 ;  /* 0x00000010050e7836 */ /* 0x000fd80000000000 */
[----:B------:R-:W-:Y:S02]  /*18b0*/  VOTE.ALL P6, P6 ;  /* 0x0000000000ff7806 */ /* 0x000fe400030c0000 */
[----:B0-----:R-:W-:-:S05]  /*18c0*/  LOP3.LUT R29, R29, 0x80000000, R12, 0xec, !PT ;  /* 0x800000001d1d7812 */ /* 0x001fca00078eec0c */
[----:B------:R-:W-:-:S05]  /*18d0*/  VIADD R24, R29, 0xffffffff ;  /* 0xffffffff1d187836 */ /* 0x000fca0000000000 */
[----:B------:R-:W-:-:S04]  /*18e0*/  LOP3.LUT R24, R29, R24, RZ, 0xc, !PT ;  /* 0x000000181d187212 */ /* 0x000fc800078e0cff */
[----:B------:R0:W1:Y:S02]  /*18f0*/  POPC R34, R24 ;  /* 0x0000001800227309 */ /* 0x0000640000000000 */
[C---:B0-----:R-:W-:Y:S01]  /*1900*/  VIADD R24, R5.reuse, 0x4 ;  /* 0x0000000405187836 */ /* 0x041fe20000000000 */
[----:B-1----:R-:W0:Y:S01]  /*1910*/  SHFL.DOWN PT, R35, R15, 0x1, R34 ;  /* 0x082000000f237989 */ /* 0x002e2200000e0022 */
[----:B------:R-:W-:-:S04]  /*1920*/  ISETP.GE.AND P2, PT, R5, R34, PT ;  /* 0x000000220500720c */ /* 0x000fc80003f46270 */
[----:B0-----:R-:W-:Y:S02]  /*1930*/  SEL R26, R35, RZ, !P2 ;  /* 0x000000ff231a7207 */ /* 0x001fe40005000000 */
[----:B------:R-:W-:-:S03]  /*1940*/  ISETP.GT.AND P2, PT, R28, R34, PT ;  /* 0x000000221c00720c */ /* 0x000fc60003f44270 */
[----:B------:R-:W-:Y:S02]  /*1950*/  IMAD.IADD R27, R26, 0x1, R15 ;  /* 0x000000011a1b7824 */ /* 0x000fe400078e020f */
[----:B------:R-:W-:-:S03]  /*1960*/  VIADD R15, R5, 0x8 ;  /* 0x00000008050f7836 */ /* 0x000fc60000000000 */
[----:B------:R-:W0:Y:S02]  /*1970*/  SHFL.DOWN PT, R35, R27, 0x2, R34 ;  /* 0x084000001b237989 */ /* 0x000e2400000e0022 */
[----:B0-----:R-:W-:Y:S02]  /*1980*/  SEL R26, R35, RZ, !P2 ;  /* 0x000000ff231a7207 */ /* 0x001fe40005000000 */
[----:B------:R-:W-:-:S03]  /*1990*/  ISETP.GT.AND P2, PT, R24, R34, PT ;  /* 0x000000221800720c */ /* 0x000fc60003f44270 */
[----:B------:R-:W-:-:S05]  /*19a0*/  IMAD.IADD R33, R27, 0x1, R26 ;  /* 0x000000011b217824 */ /* 0x000fca00078e021a */
[----:B------:R-:W0:Y:S02]  /*19b0*/  SHFL.DOWN PT, R35, R33, 0x4, R34 ;  /* 0x0880000021237989 */ /* 0x000e2400000e0022 */
[----:B0-----:R-:W-:Y:S02]  /*19c0*/  SEL R26, R35, RZ, !P2 ;  /* 0x000000ff231a7207 */ /* 0x001fe40005000000 */
[----:B------:R-:W-:-:S03]  /*19d0*/  ISETP.GT.AND P2, PT, R15, R34, PT ;  /* 0x000000220f00720c */ /* 0x000fc60003f44270 */
[----:B------:R-:W-:Y:S02]  /*19e0*/  IMAD.IADD R30, R33, 0x1, R26 ;  /* 0x00000001211e7824 */ /* 0x000fe400078e021a */
[----:B------:R-:W0:Y:S03]  /*19f0*/  LDC.64 R26, c[0x0][0x3a0] ;  /* 0x0000e800ff1a7b82 */ /* 0x000e260000000a00 */
[----:B------:R-:W1:Y:S01]  /*1a00*/  SHFL.DOWN PT, R35, R30, 0x8, R34 ;  /* 0x090000001e237989 */ /* 0x000e6200000e0022 */
[----:B0-----:R-:W-:Y:S02]  /*1a10*/  IADD3 R32, P3, PT, R26, 0x100, RZ ;  /* 0x000001001a207810 */ /* 0x001fe40007f7e0ff */
[----:B-1----:R-:W-:Y:S02]  /*1a20*/  SEL R35, R35, RZ, !P2 ;  /* 0x000000ff23237207 */ /* 0x002fe40005000000 */
[----:B------:R-:W-:Y:S01]  /*1a30*/  ISETP.GT.AND P2, PT, R14, R34, PT ;  /* 0x000000220e00720c */ /* 0x000fe20003f44270 */
[----:B------:R-:W-:-:S02]  /*1a40*/  IMAD.X R33, RZ, RZ, R27, P3 ;  /* 0x000000ffff217224 */ /* 0x000fc400018e061b */
[----:B------:R-:W-:-:S05]  /*1a50*/  IMAD.IADD R37, R30, 0x1, R35 ;  /* 0x000000011e257824 */ /* 0x000fca00078e0223 */
[----:B------:R-:W0:Y:S02]  /*1a60*/  SHFL.DOWN PT, R35, R37, 0x10, R34 ;  /* 0x0a00000025237989 */ /* 0x000e2400000e0022 */
[----:B0-----:R-:W-:-:S05]  /*1a70*/  SEL R30, R35, RZ, !P2 ;  /* 0x000000ff231e7207 */ /* 0x001fca0005000000 */
[----:B------:R-:W-:-:S07]  /*1a80*/  IMAD.IADD R30, R37, 0x1, R30 ;  /* 0x00000001251e7824 */ /* 0x000fce00078e021e */
.L_x_134:
[----:B------:R-:W-:Y:S05]  /*1a90*/  @!P6 BRA `(.L_x_30) ;  /* 0x0000000000d0e947 */ /* 0x000fea0003800000 */
.L_x_38:
[----:B------:R-:W-:-:S05]  /*1aa0*/  IMAD.WIDE R34, R13, 0x8, R32 ;  /* 0x000000080d227825 */ /* 0x000fca00078e0220 */
[----:B------:R-:W2:Y:S01]  /*1ab0*/  LD.E.64.STRONG.GPU R26, desc[UR8][R34.64+-0x100] ;  /* 0xffff0008221a7980 */ /* 0x000ea2000c10fb00 */
[----:B------:R-:W-:Y:S05]  /*1ac0*/  YIELD ;  /* 0x0000000000007946 */ /* 0x000fea0003800000 */
[----:B------:R-:W-:Y:S01]  /*1ad0*/  UMOV UR5, 0xffffffff ;  /* 0xffffffff00057882 */ /* 0x000fe20000000000 */
[----:B--2---:R-:W-:Y:S02]  /*1ae0*/  ISETP.NE.AND P6, PT, R26, 0x63, PT ;  /* 0x000000631a00780c */ /* 0x004fe40003fc5270 */
[----:B------:R-:W-:Y:S11]  /*1af0*/  BRA.DIV UR5, `(.L_x_31) ;  /* 0x0000004605c87947 */ /* 0x000ff6000b800000 */
[----:B------:R-:W-:-:S13]  /*1b00*/  VOTE.ANY P6, !P6 ;  /* 0x0000000000ff7806 */ /* 0x000fda00070c0100 */
.L_x_137:
[----:B------:R-:W-:Y:S05]  /*1b10*/  @!P6 BRA `(.L_x_32) ;  /* 0x000000000030e947 */ /* 0x000fea0003800000 */
.L_x_36:
[----:B------:R-:W-:Y:S05]  /*1b20*/  YIELD ;  /* 0x0000000000007946 */ /* 0x000fea0003800000 */
[----:B------:R-:W-:Y:S05]  /*1b30*/  @P1 BRA `(.L_x_33) ;  /* 0x0000000000081947 */ /* 0x000fea0003800000 */
[----:B------:R0:W-:Y:S06]  /*1b40*/  MEMBAR.SC.CTA ;  /* 0x0000000000007992 */ /* 0x0001ec0000000000 */
[----:B0-----:R-:W-:Y:S05]  /*1b50*/  BRA `(.L_x_34) ;  /* 0x0000000000087947 */ /* 0x001fea0003800000 */
.L_x_33:
[----:B------:R-:W-:Y:S05]  /*1b60*/  NANOSLEEP 0x15e ;  /* 0x0000015e0000795d */ /* 0x000fea0003800000 */
[----:B------:R-:W-:Y:S01]  /*1b70*/  NOP ;  /* 0x0000000000007918 */ /* 0x000fe20000000000 */
.L_x_34:
[----:B------:R-:W2:Y:S01]  /*1b80*/  LD.E.64.STRONG.GPU R26, desc[UR8][R34.64+-0x100] ;  /* 0xffff0008221a7980 */ /* 0x000ea2000c10fb00 */
[----:B------:R-:W-:Y:S01]  /*1b90*/  UMOV UR5, 0xffffffff ;  /* 0xffffffff00057882 */ /* 0x000fe20000000000 */
[----:B--2---:R-:W-:Y:S02]  /*1ba0*/  ISETP.NE.AND P6, PT, R26, 0x63, PT ;  /* 0x000000631a00780c */ /* 0x004fe40003fc5270 */
[----:B------:R-:W-:Y:S11]  /*1bb0*/  BRA.DIV UR5, `(.L_x_35) ;  /* 0x0000004605b87947 */ /* 0x000ff6000b800000 */
[----:B------:R-:W-:-:S13]  /*1bc0*/  VOTE.ANY P6, !P6 ;  /* 0x0000000000ff7806 */ /* 0x000fda00070c0100 */
.L_x_140:
[----:B------:R-:W-:Y:S05]  /*1bd0*/  @P6 BRA `(.L_x_36) ;  /* 0xfffffffc00d06947 */ /* 0x000fea000383ffff */
.L_x_32:
[----:B------:R-:W-:Y:S01]  /*1be0*/  UMOV UR5, 0xffffffff ;  /* 0xffffffff00057882 */ /* 0x000fe20000000000 */
[----:B------:R-:W-:Y:S02]  /*1bf0*/  ISETP.NE.AND P5, PT, R26, 0x65, PT ;  /* 0x000000651a00780c */ /* 0x000fe40003fa5270 */
[----:B------:R-:W-:Y:S11]  /*1c00*/  BRA.DIV UR5, `(.L_x_37) ;  /* 0x0000004605c47947 */ /* 0x000ff6000b800000 */
[----:B------:R-:W-:Y:S01]  /*1c10*/  VOTE.ANY R29, PT, !P5 ;  /* 0x00000000001d7806 */ /* 0x000fe200068e0100 */
[----:B------:R-:W-:Y:S01]  /*1c20*/  VIADD R13, R13, 0xffffffe0 ;  /* 0xffffffe00d0d7836 */ /* 0x000fe20000000000 */
[----:B------:R-:W-:Y:S02]  /*1c30*/  ISETP.NE.AND P6, PT, R26, 0x65, PT ;  /* 0x000000651a00780c */ /* 0x000fe40003fc5270 */
[----:B------:R-:W-:-:S05]  /*1c40*/  LOP3.LUT R29, R29, 0x80000000, R12, 0xec, !PT ;  /* 0x800000001d1d7812 */ /* 0x000fca00078eec0c */
[----:B------:R-:W-:-:S05]  /*1c50*/  VIADD R34, R29, 0xffffffff ;  /* 0xffffffff1d227836 */ /* 0x000fca0000000000 */
[----:B------:R-:W-:Y:S02]  /*1c60*/  LOP3.LUT R34, R29, R34, RZ, 0xc, !PT ;  /* 0x000000221d227212 */ /* 0x000fe400078e0cff */
[----:B------:R-:W-:-:S04]  /*1c70*/  VOTE.ALL P6, P6 ;  /* 0x0000000000ff7806 */ /* 0x000fc800030c0000 */
[----:B------:R-:W0:Y:S02]  /*1c80*/  POPC R34, R34 ;  /* 0x0000002200227309 */ /* 0x000e240000000000 */
[----:B0-----:R-:W0:Y:S01]  /*1c90*/  SHFL.DOWN PT, R35, R27, 0x1, R34 ;  /* 0x082000001b237989 */ /* 0x001e2200000e0022 */
[----:B------:R-:W-:-:S04]  /*1ca0*/  ISETP.GE.AND P2, PT, R5, R34, PT ;  /* 0x000000220500720c */ /* 0x000fc80003f46270 */
[----:B0-----:R-:W-:Y:S02]  /*1cb0*/  SEL R36, R35, RZ, !P2 ;  /* 0x000000ff23247207 */ /* 0x001fe40005000000 */
[----:B------:R-:W-:-:S03]  /*1cc0*/  ISETP.GT.AND P2, PT, R28, R34, PT ;  /* 0x000000221c00720c */ /* 0x000fc60003f44270 */
[----:B------:R-:W-:-:S05]  /*1cd0*/  IMAD.IADD R37, R36, 0x1, R27 ;  /* 0x0000000124257824 */ /* 0x000fca00078e021b */
[----:B------:R-:W0:Y:S02]  /*1ce0*/  SHFL.DOWN PT, R35, R37, 0x2, R34 ;  /* 0x0840000025237989 */ /* 0x000e2400000e0022 */
        /* <DEDUP_REMOVED lines=12> */
[----:B0-----:R-:W-:-:S04]  /*1db0*/  SEL R35, R35, RZ, !P2 ;  /* 0x000000ff23237207 */ /* 0x001fc80005000000 */
[----:B------:R-:W-:-:S07]  /*1dc0*/  IADD3 R30, PT, PT, R37, R35, R30 ;  /* 0x00000023251e7210 */ /* 0x000fce0007ffe01e */
.L_x_149:
[----:B------:R-:W-:Y:S05]  /*1dd0*/  @P6 BRA `(.L_x_38) ;  /* 0xfffffffc00306947 */ /* 0x000fea000383ffff */
.L_x_30:
[----:B------:R-:W-:Y:S01]  /*1de0*/  ISETP.NE.AND P1, PT, R5, RZ, PT ;  /* 0x000000ff0500720c */ /* 0x000fe20003f25270 */
[----:B------:R-:W0:Y:S01]  /*1df0*/  @!P0 S2R R12, SR_CgaCtaId ;  /* 0x00000000000c8919 */ /* 0x000e220000008800 */
[----:B------:R-:W-:Y:S01]  /*1e00*/  @!P0 MOV R5, 0x400 ;  /* 0x0000040000058802 */ /* 0x000fe20000000f00 */
[----:B------:R-:W-:Y:S02]  /*1e10*/  @!P0 IMAD.IADD R25, R25, 0x1, R30 ;  /* 0x0000000119198824 */ /* 0x000fe400078e021e */
[----:B------:R-:W-:-:S05]  /*1e20*/  @!P0 IMAD.MOV.U32 R24, RZ, RZ, 0x65 ;  /* 0x00000065ff188424 */ /* 0x000fca00078e00ff */
[----:B------:R1:W-:Y:S03]  /*1e30*/  @!P0 ST.E.64.STRONG.GPU desc[UR8][R22.64+0x100], R24 ;  /* 0x0001001816008985 */ /* 0x0003e6000c10fb08 */
[----:B------:R-:W-:Y:S01]  /*1e40*/  @!P1 MOV R13, 0x400 ;  /* 0x00000400000d9802 */ /* 0x000fe20000000f00 */
[----:B------:R-:W2:Y:S01]  /*1e50*/  @!P1 S2R R14, SR_CgaCtaId ;  /* 0x00000000000e9919 */ /* 0x000ea20000008800 */
[----:B0-----:R-:W-:Y:S01]  /*1e60*/  @!P0 LEA R5, R12, R5, 0x18 ;  /* 0x000000050c058211 */ /* 0x001fe200078ec0ff */
[----:B------:R-:W-:Y:S02]  /*1e70*/  IMAD.MOV.U32 R12, RZ, RZ, R7 ;  /* 0x000000ffff0c7224 */ /* 0x000fe400078e0007 */
[----:B------:R-:W-:Y:S02]  /*1e80*/  @!P1 IMAD.MOV.U32 R12, RZ, RZ, R30 ;  /* 0x000000ffff0c9224 */ /* 0x000fe400078e001e */
[----:B------:R1:W-:Y:S04]  /*1e90*/  @!P0 STS [R5+0x28], R25 ;  /* 0x0000281905008388 */ /* 0x0003e80000000800 */
[----:B------:R1:W-:Y:S01]  /*1ea0*/  @!P0 STS [R5+0x24], R30 ;  /* 0x0000241e05008388 */ /* 0x0003e20000000800 */
[----:B--2---:R-:W-:-:S05]  /*1eb0*/  @!P1 LEA R13, R14, R13, 0x18 ;  /* 0x0000000d0e0d9211 */ /* 0x004fca00078ec0ff */
[----:B------:R1:W-:Y:S02]  /*1ec0*/  @!P1 STS [R13+0x14], R30 ;  /* 0x0000141e0d009388 */ /* 0x0003e40000000800 */
.L_x_20:
[----:B------:R-:W-:Y:S05]  /*1ed0*/  WARPSYNC.ALL ;  /* 0x0000000000007948 */ /* 0x000fea0003800000 */
[----:B------:R-:W0:Y:S08]  /*1ee0*/  S2UR UR5, SR_CgaCtaId ;  /* 0x00000000000579c3 */ /* 0x000e300000008800 */
[----:B------:R-:W-:Y:S01]  /*1ef0*/  BAR.SYNC.DEFER_BLOCKING 0x0 ;  /* 0x0000000000007b1d */ /* 0x000fe20000010000 */
[----:B------:R-:W-:-:S05]  /*1f00*/  ISETP.NE.AND P0, PT, R6, RZ, PT ;  /* 0x000000ff0600720c */ /* 0x000fca0003f05270 */
[----:B------:R-:W-:Y:S02]  /*1f10*/  UMOV UR4, 0x400 ;  /* 0x0000040000047882 */ /* 0x000fe40000000000 */
[----:B0-----:R-:W-:-:S09]  /*1f20*/  ULEA UR4, UR5, UR4, 0x18 ;  /* 0x0000000405047291 */ /* 0x001fd2000f8ec0ff */
[----:B-1----:R-:W0:Y:S04]  /*1f30*/  LDS R13, [UR4+0x14] ;  /* 0x00001404ff0d7984 */ /* 0x002e280008000800 */
[----:B------:R-:W1:Y:S04]  /*1f40*/  LDS R5, [UR4+0x2c] ;  /* 0x00002c04ff057984 */ /* 0x000e680008000800 */
[----:B------:R-:W2:Y:S01]  /*1f50*/  LDS R7, [UR4+0x24] ;  /* 0x00002404ff077984 */ /* 0x000ea20008000800 */
[----:B0-----:R-:W-:Y:S02]  /*1f60*/  SEL R13, R13, RZ, P0 ;  /* 0x000000ff0d0d7207 */ /* 0x001fe40000000000 */
[----:B-1----:R-:W-:-:S03]  /*1f70*/  ISETP.GT.AND P0, PT, R5, 0x80, PT ;  /* 0x000000800500780c */ /* 0x002fc60003f04270 */
[----:B------:R-:W-:-:S04]  /*1f80*/  IMAD.IADD R13, R13, 0x1, R12 ;  /* 0x000000010d0d7824 */ /* 0x000fc800078e020c */
[--C-:B------:R-:W-:Y:S02]  /*1f90*/  IMAD.IADD R15, R0, 0x1, R13.reuse ;  /* 0x00000001000f7824 */ /* 0x100fe400078e020d */
[--C-:B------:R-:W-:Y:S02]  /*1fa0*/  IMAD.IADD R2, R2, 0x1, R13.reuse ;  /* 0x0000000102027824 */ /* 0x100fe400078e020d */
[--C-:B------:R-:W-:Y:S02]  /*1fb0*/  IMAD.IADD R3, R3, 0x1, R13.reuse ;  /* 0x0000000103037824 */ /* 0x100fe400078e020d */
[----:B------:R-:W-:Y:S01]  /*1fc0*/  IMAD.IADD R4, R4, 0x1, R13 ;  /* 0x0000000104047824 */ /* 0x000fe200078e020d */
[----:B--2---:R-:W-:Y:S06]  /*1fd0*/  @P0 BRA `(.L_x_39) ;  /* 0x0000000400440947 */ /* 0x004fec0003800000 */
[----:B------:R-:W0:Y:S01]  /*1fe0*/  LDCU UR4, c[0x0][0x3a8] ;  /* 0x00007500ff0477ac */ /* 0x000e220008000800 */
[----:B------:R-:W-:Y:S01]  /*1ff0*/  BSSY.RECONVERGENT B0, `(.L_x_40) ;  /* 0x0000010000007945 */ /* 0x000fe20003800200 */
[----:B------:R-:W1:Y:S01]  /*2000*/  LDCU.U8 UR5, c[0x0][0x3b8] ;  /* 0x00007700ff0577ac */ /* 0x000e620008000000 */
[----:B0-----:R-:W-:-:S13]  /*2010*/  FSETP.GE.AND P0, PT, R10, UR4, PT ;  /* 0x000000040a007c0b */ /* 0x001fda000bf06000 */
[----:B-1----:R-:W-:Y:S05]  /*2020*/  @!P0 BRA `(.L_x_41) ;  /* 0x0000000000308947 */ /* 0x002fea0003800000 */
[----:B------:R-:W-:Y:S01]  /*2030*/  UISETP.NE.AND UP0, UPT, UR5, URZ, UPT ;  /* 0x000000ff0500728c */ /* 0x000fe2000bf05270 */
[----:B------:R-:W-:Y:S01]  /*2040*/  CS2R R6, SRZ ;  /* 0x0000000000067805 */ /* 0x000fe2000001ff00 */
[----:B------:R-:W0:Y:S07]  /*2050*/  LDCU.64 UR6, c[0x0][0x390] ;  /* 0x00007200ff0677ac */ /* 0x000e2e0008000a00 */
[----:B------:R-:W-:Y:S05]  /*2060*/  BRA.U UP0, `(.L_x_42) ;  /* 0x0000000100087547 */ /* 0x000fea000b800000 */
[----:B------:R-:W1:Y:S02]  /*2070*/  LDC.64 R6, c[0x0][0x3d0] ;  /* 0x0000f400ff067b82 */ /* 0x000e640000000a00 */
[----:B-1----:R-:W5:Y:S02]  /*2080*/  LDG.E.64 R6, desc[UR8][R6.64] ;  /* 0x0000000806067981 */ /* 0x002f64000c1e1b00 */
.L_x_42:
[----:B-----5:R-:W-:-:S04]  /*2090*/  IADD3 R0, P0, PT, R13, R6, RZ ;  /* 0x000000060d007210 */ /* 0x020fc80007f1e0ff */
[----:B------:R-:W-:Y:S02]  /*20a0*/  LEA.HI.X.SX32 R7, R13, R7, 0x1, P0 ;  /* 0x000000070d077211 */ /* 0x000fe400000f0eff */
[----:B0-----:R-:W-:-:S04]  /*20b0*/  LEA R6, P0, R0, UR6, 0x3 ;  /* 0x0000000600067c11 */ /* 0x001fc8000f8018ff */
[----:B------:R-:W-:-:S05]  /*20c0*/  LEA.HI.X R7, R0, UR7, R7, 0x3, P0 ;  /* 0x0000000700077c11 */ /* 0x000fca00080f1c07 */
[----:B------:R0:W-:Y:S04]  /*20d0*/  STG.E desc[UR8][R6.64], R10 ;  /* 0x0000000a06007986 */ /* 0x0001e8000c101908 */
[----:B------:R0:W-:Y:S02]  /*20e0*/  STG.E desc[UR8][R6.64+0x4], R11 ;  /* 0x0000040b06007986 */ /* 0x0001e4000c101908 */
.L_x_41:
[----:B------:R-:W-:Y:S05]  /*20f0*/  BSYNC.RECONVERGENT B0 ;  /* 0x0000000000007941 */ /* 0x000fea0003800200 */
.L_x_40:
[----:B------:R-:W-:Y:S01]  /*2100*/  FSETP.GE.AND P0, PT, R8, UR4, PT ;  /* 0x0000000408007c0b */ /* 0x000fe2000bf06000 */
[----:B------:R-:W-:-:S12]  /*2110*/  BSSY.RECONVERGENT B0, `(.L_x_43) ;  /* 0x000000e000007945 */ /* 0x000fd80003800200 */
[----:B------:R-:W-:Y:S05]  /*2120*/  @!P0 BRA `(.L_x_44) ;  /* 0x0000000000308947 */ /* 0x000fea0003800000 */
[----:B------:R-:W-:Y:S01]  /*2130*/  UISETP.NE.AND UP0, UPT, UR5, URZ, UPT ;  /* 0x000000ff0500728c */ /* 0x000fe2000bf05270 */
[----:B0-----:R-:W-:Y:S01]  /*2140*/  CS2R R6, SRZ ;  /* 0x0000000000067805 */ /* 0x001fe2000001ff00 */
[----:B------:R-:W0:Y:S07]  /*2150*/  LDCU.64 UR6, c[0x0][0x390] ;  /* 0x00007200ff0677ac */ /* 0x000e2e0008000a00 */
[----:B------:R-:W-:Y:S05]  /*2160*/  BRA.U UP0, `(.L_x_45) ;  /* 0x0000000100087547 */ /* 0x000fea000b800000 */
[----:B------:R-:W1:Y:S02]  /*2170*/  LDC.64 R6, c[0x0][0x3d0] ;  /* 0x0000f400ff067b82 */ /* 0x000e640000000a00 */
[----:B-1----:R-:W5:Y:S02]  /*2180*/  LDG.E.64 R6, desc[UR8][R6.64] ;  /* 0x0000000806067981 */ /* 0x002f64000c1e1b00 */
.L_x_45:
[----:B-----5:R-:W-:-:S04]  /*2190*/  IADD3 R0, P0, PT, R15, R6, RZ ;  /* 0x000000060f007210 */ /* 0x020fc80007f1e0ff */
[----:B------:R-:W-:Y:S02]  /*21a0*/  LEA.HI.X.SX32 R7, R15, R7, 0x1, P0 ;  /* 0x000000070f077211 */ /* 0x000fe400000f0eff */
[----:B0-----:R-:W-:-:S04]  /*21b0*/  LEA R6, P0, R0, UR6, 0x3 ;  /* 0x0000000600067c11 */ /* 0x001fc8000f8018ff */
[----:B------:R-:W-:-:S05]  /*21c0*/  LEA.HI.X R7, R0, UR7, R7, 0x3, P0 ;  /* 0x0000000700077c11 */ /* 0x000fca00080f1c07 */
[----:B------:R1:W-:Y:S04]  /*21d0*/  STG.E desc[UR8][R6.64], R8 ;  /* 0x0000000806007986 */ /* 0x0003e8000c101908 */
[----:B------:R1:W-:Y:S02]  /*21e0*/  STG.E desc[UR8][R6.64+0x4], R9 ;  /* 0x0000040906007986 */ /* 0x0003e4000c101908 */
.L_x_44:
[----:B------:R-:W-:Y:S05]  /*21f0*/  BSYNC.RECONVERGENT B0 ;  /* 0x0000000000007941 */ /* 0x000fea0003800200 */
.L_x_43:
[----:B------:R-:W-:Y:S01]  /*2200*/  FSETP.GE.AND P0, PT, R16, UR4, PT ;  /* 0x0000000410007c0b */ /* 0x000fe2000bf06000 */
[----:B------:R-:W-:-:S12]  /*2210*/  BSSY.RECONVERGENT B0, `(.L_x_46) ;  /* 0x000000e000007945 */ /* 0x000fd80003800200 */
[----:B------:R-:W-:Y:S05]  /*2220*/  @!P0 BRA `(.L_x_47) ;  /* 0x0000000000308947 */ /* 0x000fea0003800000 */
[----:B------:R-:W-:Y:S01]  /*2230*/  UISETP.NE.AND UP0, UPT, UR5, URZ, UPT ;  /* 0x000000ff0500728c */ /* 0x000fe2000bf05270 */
[----:B01----:R-:W-:Y:S01]  /*2240*/  CS2R R6, SRZ ;  /* 0x0000000000067805 */ /* 0x003fe2000001ff00 */
[----:B------:R-:W0:Y:S07]  /*2250*/  LDCU.64 UR6, c[0x0][0x390] ;  /* 0x00007200ff0677ac */ /* 0x000e2e0008000a00 */
[----:B------:R-:W-:Y:S05]  /*2260*/  BRA.U UP0, `(.L_x_48) ;  /* 0x0000000100087547 */ /* 0x000fea000b800000 */
[----:B------:R-:W1:Y:S02]  /*2270*/  LDC.64 R6, c[0x0][0x3d0] ;  /* 0x0000f400ff067b82 */ /* 0x000e640000000a00 */
[----:B-1----:R-:W5:Y:S02]  /*2280*/  LDG.E.64 R6, desc[UR8][R6.64] ;  /* 0x0000000806067981 */ /* 0x002f64000c1e1b00 */
.L_x_48:
[----:B-----5:R-:W-:-:S04]  /*2290*/  IADD3 R0, P0, PT, R2, R6, RZ ;  /* 0x0000000602007210 */ /* 0x020fc80007f1e0ff */
[----:B------:R-:W-:Y:S02]  /*22a0*/  LEA.HI.X.SX32 R7, R2, R7, 0x1, P0 ;  /* 0x0000000702077211 */ /* 0x000fe400000f0eff */
[----:B0-----:R-:W-:-:S04]  /*22b0*/  LEA R6, P0, R0, UR6, 0x3 ;  /* 0x0000000600067c11 */ /* 0x001fc8000f8018ff */
[----:B------:R-:W-:-:S05]  /*22c0*/  LEA.HI.X R7, R0, UR7, R7, 0x3, P0 ;  /* 0x0000000700077c11 */ /* 0x000fca00080f1c07 */
[----:B------:R2:W-:Y:S04]  /*22d0*/  STG.E desc[UR8][R6.64], R16 ;  /* 0x0000001006007986 */ /* 0x0005e8000c101908 */
[----:B------:R2:W-:Y:S02]  /*22e0*/  STG.E desc[UR8][R6.64+0x4], R17 ;  /* 0x0000041106007986 */ /* 0x0005e4000c101908 */
.L_x_47:
[----:B------:R-:W-:Y:S05]  /*22f0*/  BSYNC.RECONVERGENT B0 ;  /* 0x0000000000007941 */ /* 0x000fea0003800200 */
.L_x_46:
[----:B------:R-:W-:Y:S01]  /*2300*/  FSETP.GE.AND P0, PT, R18, UR4, PT ;  /* 0x0000000412007c0b */ /* 0x000fe2000bf06000 */
[----:B------:R-:W-:-:S12]  /*2310*/  BSSY.RECONVERGENT B0, `(.L_x_49) ;  /* 0x000000e000007945 */ /* 0x000fd80003800200 */
[----:B------:R-:W-:Y:S05]  /*2320*/  @!P0 BRA `(.L_x_50) ;  /* 0x0000000000308947 */ /* 0x000fea0003800000 */
[----:B------:R-:W-:Y:S01]  /*2330*/  UISETP.NE.AND UP0, UPT, UR5, URZ, UPT ;  /* 0x000000ff0500728c */ /* 0x000fe2000bf05270 */
[----:B012---:R-:W-:Y:S01]  /*2340*/  CS2R R6, SRZ ;  /* 0x0000000000067805 */ /* 0x007fe2000001ff00 */
[----:B------:R-:W0:Y:S07]  /*2350*/  LDCU.64 UR6, c[0x0][0x390] ;  /* 0x00007200ff0677ac */ /* 0x000e2e0008000a00 */
[----:B------:R-:W-:Y:S05]  /*2360*/  BRA.U UP0, `(.L_x_51) ;  /* 0x0000000100087547 */ /* 0x000fea000b800000 */
[----:B------:R-:W1:Y:S02]  /*2370*/  LDC.64 R6, c[0x0][0x3d0] ;  /* 0x0000f400ff067b82 */ /* 0x000e640000000a00 */
[----:B-1----:R-:W5:Y:S02]  /*2380*/  LDG.E.64 R6, desc[UR8][R6.64] ;  /* 0x0000000806067981 */ /* 0x002f64000c1e1b00 */
.L_x_51:
[----:B-----5:R-:W-:-:S04]  /*2390*/  IADD3 R0, P0, PT, R3, R6, RZ ;  /* 0x0000000603007210 */ /* 0x020fc80007f1e0ff */
[----:B------:R-:W-:Y:S02]  /*23a0*/  LEA.HI.X.SX32 R3, R3, R7, 0x1, P0 ;  /* 0x0000000703037211 */ /* 0x000fe400000f0eff */
[----:B0-----:R-:W-:-:S04]  /*23b0*/  LEA R2, P0, R0, UR6, 0x3 ;  /* 0x0000000600027c11 */ /* 0x001fc8000f8018ff */
[----:B------:R-:W-:-:S05]  /*23c0*/  LEA.HI.X R3, R0, UR7, R3, 0x3, P0 ;  /* 0x0000000700037c11 */ /* 0x000fca00080f1c03 */
[----:B------:R3:W-:Y:S04]  /*23d0*/  STG.E desc[UR8][R2.64], R18 ;  /* 0x0000001202007986 */ /* 0x0007e8000c101908 */
[----:B------:R3:W-:Y:S02]  /*23e0*/  STG.E desc[UR8][R2.64+0x4], R19 ;  /* 0x0000041302007986 */ /* 0x0007e4000c101908 */
.L_x_50:
[----:B------:R-:W-:Y:S05]  /*23f0*/  BSYNC.RECONVERGENT B0 ;  /* 0x0000000000007941 */ /* 0x000fea0003800200 */
.L_x_49:
[----:B------:R-:W-:-:S13]  /*2400*/  FSETP.GE.AND P0, PT, R20, UR4, PT ;  /* 0x0000000414007c0b */ /* 0x000fda000bf06000 */
[----:B------:R-:W-:Y:S05]  /*2410*/  @!P0 EXIT ;  /* 0x000000000000894d */ /* 0x000fea0003800000 */
[----:B------:R-:W-:Y:S01]  /*2420*/  UISETP.NE.AND UP0, UPT, UR5, URZ, UPT ;  /* 0x000000ff0500728c */ /* 0x000fe2000bf05270 */
[----:B---3--:R-:W-:-:S08]  /*2430*/  CS2R R2, SRZ ;  /* 0x0000000000027805 */ /* 0x008fd0000001ff00 */
[----:B------:R-:W-:Y:S05]  /*2440*/  BRA.U UP0, `(.L_x_52) ;  /* 0x0000000100087547 */ /* 0x000fea000b800000 */
[----:B------:R-:W3:Y:S02]  /*2450*/  LDC.64 R2, c[0x0][0x3d0] ;  /* 0x0000f400ff027b82 */ /* 0x000ee40000000a00 */
[----:B---3--:R-:W5:Y:S02]  /*2460*/  LDG.E.64 R2, desc[UR8][R2.64] ;  /* 0x0000000802027981 */ /* 0x008f64000c1e1b00 */
.L_x_52:
[----:B------:R-:W3:Y:S01]  /*2470*/  LDCU.64 UR4, c[0x0][0x390] ;  /* 0x00007200ff0477ac */ /* 0x000ee20008000a00 */
[----:B-----5:R-:W-:-:S04]  /*2480*/  IADD3 R0, P0, PT, R4, R2, RZ ;  /* 0x0000000204007210 */ /* 0x020fc80007f1e0ff */
[----:B------:R-:W-:Y:S02]  /*2490*/  LEA.HI.X.SX32 R3, R4, R3, 0x1, P0 ;  /* 0x0000000304037211 */ /* 0x000fe400000f0eff */
[----:B---3--:R-:W-:-:S04]  /*24a0*/  LEA R2, P0, R0, UR4, 0x3 ;  /* 0x0000000400027c11 */ /* 0x008fc8000f8018ff */
[----:B------:R-:W-:-:S05]  /*24b0*/  LEA.HI.X R3, R0, UR5, R3, 0x3, P0 ;  /* 0x0000000500037c11 */ /* 0x000fca00080f1c03 */
[----:B------:R-:W-:Y:S04]  /*24c0*/  STG.E desc[UR8][R2.64], R20 ;  /* 0x0000001402007986 */ /* 0x000fe8000c101908 */
[----:B------:R-:W-:Y:S01]  /*24d0*/  STG.E desc[UR8][R2.64+0x4], R21 ;  /* 0x0000041502007986 */ /* 0x000fe2000c101908 */
[----:B------:R-:W-:Y:S05]  /*24e0*/  EXIT ;  /* 0x000000000000794d */ /* 0x000fea0003800000 */
.L_x_39:
[----:B------:R-:W0:Y:S01]  /*24f0*/  LDCU UR5, c[0x0][0x3a8] ;  /* 0x00007500ff0577ac */ /* 0x000e220008000800 */
[----:B------:R-:W-:Y:S01]  /*2500*/  BAR.SYNC.DEFER_BLOCKING 0x0 ;  /* 0x0000000000007b1d */ /* 0x000fe20000010000 */
[----:B------:R-:W-:Y:S02]  /*2510*/  ISETP.GE.AND P0, PT, R6, R5, PT ;  /* 0x000000050600720c */ /* 0x000fe40003f06270 */
[----:B0-----:R-:W-:Y:S02]  /*2520*/  FSETP.GE.AND P1, PT, R10, UR5, PT ;  /* 0x000000050a007c0b */ /* 0x001fe4000bf26000 */
[----:B------:R-:W-:Y:S02]  /*2530*/  FSETP.GE.AND P2, PT, R8, UR5, PT ;  /* 0x0000000508007c0b */ /* 0x000fe4000bf46000 */
[----:B------:R-:W-:Y:S02]  /*2540*/  FSETP.GE.AND P3, PT, R16, UR5, PT ;  /* 0x0000000510007c0b */ /* 0x000fe4000bf66000 */
[----:B------:R-:W-:-:S02]  /*2550*/  FSETP.GE.AND P4, PT, R18, UR5, PT ;  /* 0x0000000512007c0b */ /* 0x000fc4000bf86000 */
[----:B------:R-:W-:-:S05]  /*2560*/  FSETP.GE.AND P5, PT, R20, UR5, PT ;  /* 0x0000000514007c0b */ /* 0x000fca000bfa6000 */
[--C-:B------:R-:W-:Y:S02]  /*2570*/  @P1 IMAD.IADD R0, R13, 0x1, -R7.reuse ;  /* 0x000000010d001824 */ /* 0x100fe400078e0a07 */
[--C-:B------:R-:W-:Y:S02]  /*2580*/  @P2 IMAD.IADD R12, R15, 0x1, -R7.reuse ;  /* 0x000000010f0c2824 */ /* 0x100fe400078e0a07 */
[--C-:B------:R-:W-:Y:S01]  /*2590*/  @P3 IMAD.IADD R2, R2, 0x1, -R7.reuse ;  /* 0x0000000102023824 */ /* 0x100fe200078e0a07 */
[----:B------:R-:W-:Y:S01]  /*25a0*/  @P1 LEA R0, R0, UR4, 0x3 ;  /* 0x0000000400001c11 */ /* 0x000fe2000f8e18ff */
[--C-:B------:R-:W-:Y:S01]  /*25b0*/  @P4 IMAD.IADD R3, R3, 0x1, -R7.reuse ;  /* 0x0000000103034824 */ /* 0x100fe200078e0a07 */
[----:B------:R-:W-:Y:S01]  /*25c0*/  @P2 LEA R12, R12, UR4, 0x3 ;  /* 0x000000040c0c2c11 */ /* 0x000fe2000f8e18ff */
[----:B------:R-:W-:Y:S01]  /*25d0*/  @P5 IMAD.IADD R4, R4, 0x1, -R7 ;  /* 0x0000000104045824 */ /* 0x000fe200078e0a07 */
[----:B------:R-:W-:Y:S01]  /*25e0*/  @P3 LEA R2, R2, UR4, 0x3 ;  /* 0x0000000402023c11 */ /* 0x000fe2000f8e18ff */
[----:B-----5:R0:W-:Y:S01]  /*25f0*/  @P1 STS.64 [R0], R10 ;  /* 0x0000000a00001388 */ /* 0x0201e20000000a00 */
[----:B------:R-:W-:-:S02]  /*2600*/  @P4 LEA R3, R3, UR4, 0x3 ;  /* 0x0000000403034c11 */ /* 0x000fc4000f8e18ff */
[----:B------:R-:W-:Y:S01]  /*2610*/  @P5 LEA R4, R4, UR4, 0x3 ;  /* 0x0000000404045c11 */ /* 0x000fe2000f8e18ff */
[----:B------:R0:W-:Y:S04]  /*2620*/  @P2 STS.64 [R12], R8 ;  /* 0x000000080c002388 */ /* 0x0001e80000000a00 */
[----:B------:R0:W-:Y:S04]  /*2630*/  @P3 STS.64 [R2], R16 ;  /* 0x0000001002003388 */ /* 0x0001e80000000a00 */
[----:B------:R0:W-:Y:S04]  /*2640*/  @P4 STS.64 [R3], R18 ;  /* 0x0000001203004388 */ /* 0x0001e80000000a00 */
[----:B------:R0:W-:Y:S01]  /*2650*/  @P5 STS.64 [R4], R20 ;  /* 0x0000001404005388 */ /* 0x0001e20000000a00 */
[----:B------:R-:W-:Y:S06]  /*2660*/  BAR.SYNC.DEFER_BLOCKING 0x0 ;  /* 0x0000000000007b1d */ /* 0x000fec0000010000 */
[----:B------:R-:W-:Y:S05]  /*2670*/  @P0 EXIT ;  /* 0x000000000000094d */ /* 0x000fea0003800000 */
[----:B0-----:R-:W-:Y:S01]  /*2680*/  LOP3.LUT R0, RZ, R6, RZ, 0x33, !PT ;  /* 0x00000006ff007212 */ /* 0x001fe200078e33ff */
[----:B------:R-:W0:Y:S01]  /*2690*/  LDCU.U8 UR10, c[0x0][0x3b8] ;  /* 0x00007700ff0a77ac */ /* 0x000e220008000000 */
[----:B------:R-:W-:Y:S03]  /*26a0*/  BSSY.RECONVERGENT B0, `(.L_x_53) ;  /* 0x000001f000007945 */ /* 0x000fe60003800200 */
[----:B------:R-:W-:Y:S01]  /*26b0*/  IMAD.IADD R0, R0, 0x1, R5 ;  /* 0x0000000100007824 */ /* 0x000fe200078e0205 */
[----:B------:R-:W1:Y:S04]  /*26c0*/  LDCU.64 UR6, c[0x0][0x390] ;  /* 0x00007200ff0677ac */ /* 0x000e680008000a00 */
[----:B------:R-:W-:-:S02]  /*26d0*/  LOP3.LUT R2, R0, 0x180, RZ, 0xc0, !PT ;  /* 0x0000018000027812 */ /* 0x000fc400078ec0ff */
[----:B------:R-:W-:Y:S02]  /*26e0*/  ISETP.GE.U32.AND P1, PT, R0, 0x180, PT ;  /* 0x000001800000780c */ /* 0x000fe40003f26070 */
[----:B------:R-:W-:-:S13]  /*26f0*/  ISETP.NE.AND P0, PT, R2, 0x180, PT ;  /* 0x000001800200780c */ /* 0x000fda0003f05270 */
[----:B01----:R-:W-:Y:S05]  /*2700*/  @!P0 BRA `(.L_x_54) ;  /* 0x0000000000608947 */ /* 0x003fea0003800000 */
[----:B------:R-:W-:Y:S01]  /*2710*/  LEA.HI R0, R0, 0x1, RZ, 0x19 ;  /* 0x0000000100007811 */ /* 0x000fe200078fc8ff */
[C---:B------:R-:W-:Y:S01]  /*2720*/  IMAD.IADD R11, R6.reuse, 0x1, R7 ;  /* 0x00000001060b7824 */ /* 0x040fe200078e0207 */
[----:B------:R-:W-:Y:S02]  /*2730*/  LEA R4, R6, UR4, 0x3 ;  /* 0x0000000406047c11 */ /* 0x000fe4000f8e18ff */
[----:B------:R-:W-:Y:S01]  /*2740*/  ISETP.NE.AND P2, PT, RZ, UR10, PT ;  /* 0x0000000aff007c0c */ /* 0x000fe2000bf45270 */
[C---:B------:R-:W-:Y:S01]  /*2750*/  IMAD.SHL.U32 R2, R0.reuse, 0x80, RZ ;  /* 0x0000008000027824 */ /* 0x040fe200078e00ff */
[----:B------:R-:W-:-:S04]  /*2760*/  LOP3.LUT R0, R0, 0x3, RZ, 0xc0, !PT ;  /* 0x0000000300007812 */ /* 0x000fc800078ec0ff */
[----:B------:R-:W-:Y:S01]  /*2770*/  LOP3.LUT R3, R2, 0x180, RZ, 0xc0, !PT ;  /* 0x0000018002037812 */ /* 0x000fe200078ec0ff */
[----:B------:R-:W-:-:S04]  /*2780*/  IMAD.MOV R0, RZ, RZ, -R0 ;  /* 0x000000ffff007224 */ /* 0x000fc800078e0a00 */
[----:B------:R-:W-:-:S07]  /*2790*/  IMAD.IADD R6, R6, 0x1, R3 ;  /* 0x0000000106067824 */ /* 0x000fce00078e0203 */
.L_x_55:
[----:B0-----:R-:W0:Y:S01]  /*27a0*/  @!P2 LDC.64 R8, c[0x0][0x3d0] ;  /* 0x0000f400ff08ab82 */ /* 0x001e220000000a00 */
[----:B------:R-:W-:Y:S01]  /*27b0*/  CS2R R2, SRZ ;  /* 0x0000000000027805 */ /* 0x000fe2000001ff00 */
[----:B------:R1:W2:Y:S05]  /*27c0*/  LDS.64 R12, [R4] ;  /* 0x00000000040c7984 */ /* 0x0002aa0000000a00 */
[----:B0-----:R-:W3:Y:S01]  /*27d0*/  @!P2 LDG.E.64 R2, desc[UR8][R8.64] ;  /* 0x000000080802a981 */ /* 0x001ee2000c1e1b00 */
[----:B------:R-:W-:Y:S02]  /*27e0*/  VIADD R0, R0, 0x1 ;  /* 0x0000000100007836 */ /* 0x000fe40000000000 */
[----:B-1----:R-:W-:Y:S01]  /*27f0*/  VIADD R4, R4, 0x400 ;  /* 0x0000040004047836 */ /* 0x002fe20000000000 */
[----:B---3--:R-:W-:-:S04]  /*2800*/  IADD3 R10, P0, PT, R11, R2, RZ ;  /* 0x000000020b0a7210 */ /* 0x008fc80007f1e0ff */
[C---:B------:R-:W-:Y:S01]  /*2810*/  LEA.HI.X.SX32 R3, R11.reuse, R3, 0x1, P0 ;  /* 0x000000030b037211 */ /* 0x040fe200000f0eff */
[----:B------:R-:W-:Y:S01]  /*2820*/  VIADD R11, R11, 0x80 ;  /* 0x000000800b0b7836 */ /* 0x000fe20000000000 */
[----:B------:R-:W-:-:S04]  /*2830*/  LEA R2, P0, R10, UR6, 0x3 ;  /* 0x000000060a027c11 */ /* 0x000fc8000f8018ff */
[----:B------:R-:W-:Y:S02]  /*2840*/  LEA.HI.X R3, R10, UR7, R3, 0x3, P0 ;  /* 0x000000070a037c11 */ /* 0x000fe400080f1c03 */
[----:B------:R-:W-:-:S03]  /*2850*/  ISETP.NE.AND P0, PT, R0, RZ, PT ;  /* 0x000000ff0000720c */ /* 0x000fc60003f05270 */
[----:B--2---:R0:W-:Y:S04]  /*2860*/  STG.E desc[UR8][R2.64], R12 ;  /* 0x0000000c02007986 */ /* 0x0041e8000c101908 */
[----:B------:R0:W-:Y:S06]  /*2870*/  STG.E desc[UR8][R2.64+0x4], R13 ;  /* 0x0000040d02007986 */ /* 0x0001ec000c101908 */
[----:B------:R-:W-:Y:S05]  /*2880*/  @P0 BRA `(.L_x_55) ;  /* 0xfffffffc00c40947 */ /* 0x000fea000383ffff */
.L_x_54:
[----:B------:R-:W-:Y:S05]  /*2890*/  BSYNC.RECONVERGENT B0 ;  /* 0x0000000000007941 */ /* 0x000fea0003800200 */
.L_x_53:
[----:B------:R-:W-:Y:S05]  /*28a0*/  @!P1 EXIT ;  /* 0x000000000000994d */ /* 0x000fea0003800000 */
[----:B------:R-:W1:Y:S01]  /*28b0*/  S2UR UR7, SR_CgaCtaId ;  /* 0x00000000000779c3 */ /* 0x000e620000008800 */
[----:B------:R-:W2:Y:S01]  /*28c0*/  LDCU.64 UR4, c[0x0][0x390] ;  /* 0x00007200ff0477ac */ /* 0x000ea20008000a00 */
[----:B------:R-:W-:Y:S01]  /*28d0*/  IMAD.IADD R7, R6, 0x1, R7 ;  /* 0x0000000106077824 */ /* 0x000fe200078e0207 */
[----:B------:R-:W-:Y:S01]  /*28e0*/  UMOV UR6, 0x400 ;  /* 0x0000040000067882 */ /* 0x000fe20000000000 */
[----:B------:R-:W-:-:S06]  /*28f0*/  UISETP.NE.AND UP1, UPT, UR10, URZ, UPT ;  /* 0x000000ff0a00728c */ /* 0x000fcc000bf25270 */
[----:B------:R-:W-:Y:S01]  /*2900*/  PLOP3.LUT P0, PT, PT, PT, UP1, 0x80, 0x8 ;  /* 0x000000000008781c */ /* 0x000fe20003f0f018 */
[----:B--2---:R-:W-:-:S04]  /*2910*/  UIADD3 UR4, UP0, UPT, UR4, 0xc04, URZ ;  /* 0x00000c0404047890 */ /* 0x004fc8000ff1e0ff */
[----:B------:R-:W-:Y:S02]  /*2920*/  UIADD3.X UR5, UPT, UPT, URZ, UR5, URZ, UP0, !UPT ;  /* 0x00000005ff057290 */ /* 0x000fe400087fe4ff */
[----:B-1----:R-:W-:Y:S02]  /*2930*/  ULEA UR6, UR7, UR6, 0x18 ;  /* 0x0000000607067291 */ /* 0x002fe4000f8ec0ff */
[----:B------:R-:W-:-:S04]  /*2940*/  UISETP.NE.AND UP0, UPT, UR10, URZ, UPT ;  /* 0x000000ff0a00728c */ /* 0x000fc8000bf05270 */
[----:B------:R-:W-:-:S05]  /*2950*/  LEA R0, R6, UR6, 0x3 ;  /* 0x0000000606007c11 */ /* 0x000fca000f8e18ff */
[----:B------:R-:W-:-:S07]  /*2960*/  VIADD R0, R0, 0x800 ;  /* 0x0000080000007836 */ /* 0x000fce0000000000 */
.L_x_56:
[----:B0-----:R-:W0:Y:S01]  /*2970*/  @!P0 LDC.64 R12, c[0x0][0x3d0] ;  /* 0x0000f400ff0c8b82 */ /* 0x001e220000000a00 */
[----:B-1----:R-:W-:Y:S01]  /*2980*/  CS2R R8, SRZ ;  /* 0x0000000000087805 */ /* 0x002fe2000001ff00 */
[----:B------:R-:W1:Y:S01]  /*2990*/  LDS.64 R18, [R0+-0x800] ;  /* 0xfff8000000127984 */ /* 0x000e620000000a00 */
[----:B------:R-:W-:Y:S02]  /*29a0*/  SHF.R.S32.HI R2, RZ, 0x1f, R7 ;  /* 0x0000001fff027819 */ /* 0x000fe40000011407 */
[----:B------:R-:W-:Y:S01]  /*29b0*/  CS2R R10, SRZ ;  /* 0x00000000000a7805 */ /* 0x000fe2000001ff00 */
[----:B------:R-:W2:Y:S04]  /*29c0*/  LDS.64 R20, [R0+-0x400] ;  /* 0xfffc000000147984 */ /* 0x000ea80000000a00 */
[----:B0-----:R-:W3:Y:S01]  /*29d0*/  @!P0 LDG.E.64 R8, desc[UR8][R12.64] ;  /* 0x000000080c088981 */ /* 0x001ee2000c1e1b00 */
[----:B------:R-:W-:-:S13]  /*29e0*/  PLOP3.LUT P0, PT, PT, PT, UP0, 0x80, 0x8 ;  /* 0x000000000008781c */ /* 0x000fda0003f0f008 */
[----:B------:R-:W0:Y:S01]  /*29f0*/  @!P0 LDC.64 R14, c[0x0][0x3d0] ;  /* 0x0000f400ff0e8b82 */ /* 0x000e220000000a00 */
[----:B---3--:R-:W-:-:S05]  /*2a00*/  IADD3 R3, P1, PT, R7, R8, RZ ;  /* 0x0000000807037210 */ /* 0x008fca0007f3e0ff */
[----:B------:R-:W-:Y:S01]  /*2a10*/  IMAD.X R4, R2, 0x1, R9, P1 ;  /* 0x0000000102047824 */ /* 0x000fe200008e0609 */
[----:B------:R-:W-:-:S04]  /*2a20*/  LEA R8, P1, R3, UR4, 0x3 ;  /* 0x0000000403087c11 */ /* 0x000fc8000f8218ff */
[----:B------:R-:W-:-:S05]  /*2a30*/  LEA.HI.X R9, R3, UR5, R4, 0x3, P1 ;  /* 0x0000000503097c11 */ /* 0x000fca00088f1c04 */
[----:B-1----:R-:W-:Y:S04]  /*2a40*/  STG.E desc[UR8][R8.64+-0xc04], R18 ;  /* 0xfff3fc1208007986 */ /* 0x002fe8000c101908 */
[----:B------:R1:W-:Y:S04]  /*2a50*/  STG.E desc[UR8][R8.64+-0xc00], R19 ;  /* 0xfff4001308007986 */ /* 0x0003e8000c101908 */
[----:B0-----:R-:W3:Y:S01]  /*2a60*/  @!P0 LDG.E.64 R10, desc[UR8][R14.64] ;  /* 0x000000080e0a8981 */ /* 0x001ee2000c1e1b00 */
[----:B------:R-:W0:Y:S01]  /*2a70*/  @!P0 LDC.64 R16, c[0x0][0x3d0] ;  /* 0x0000f400ff108b82 */ /* 0x000e220000000a00 */
[----:B------:R-:W-:-:S02]  /*2a80*/  CS2R R12, SRZ ;  /* 0x00000000000c7805 */ /* 0x000fc4000001ff00 */
[----:B------:R-:W4:Y:S01]  /*2a90*/  LDS.64 R18, [R0] ;  /* 0x0000000000127984 */ /* 0x000f220000000a00 */
[----:B---3--:R-:W-:-:S05]  /*2aa0*/  IADD3 R3, P1, PT, R7, R10, RZ ;  /* 0x0000000a07037210 */ /* 0x008fca0007f3e0ff */
[----:B------:R-:W-:Y:S01]  /*2ab0*/  IMAD.X R4, R2, 0x1, R11, P1 ;  /* 0x0000000102047824 */ /* 0x000fe200008e060b */
[----:B------:R-:W-:-:S04]  /*2ac0*/  LEA R10, P1, R3, UR4, 0x3 ;  /* 0x00000004030a7c11 */ /* 0x000fc8000f8218ff */
[----:B------:R-:W-:-:S05]  /*2ad0*/  LEA.HI.X R11, R3, UR5, R4, 0x3, P1 ;  /* 0x00000005030b7c11 */ /* 0x000fca00088f1c04 */
[----:B--2---:R-:W-:Y:S04]  /*2ae0*/  STG.E desc[UR8][R10.64+-0x804], R20 ;  /* 0xfff7fc140a007986 */ /* 0x004fe8000c101908 */
[----:B------:R-:W-:Y:S04]  /*2af0*/  STG.E desc[UR8][R10.64+-0x800], R21 ;  /* 0xfff800150a007986 */ /* 0x000fe8000c101908 */
[----:B0-----:R-:W2:Y:S01]  /*2b00*/  @!P0 LDG.E.64 R12, desc[UR8][R16.64] ;  /* 0x00000008100c8981 */ /* 0x001ea2000c1e1b00 */
[----:B------:R-:W0:Y:S03]  /*2b10*/  @!P0 LDC.64 R14, c[0x0][0x3d0] ;  /* 0x0000f400ff0e8b82 */ /* 0x000e260000000a00 */
[----:B------:R3:W5:Y:S01]  /*2b20*/  LDS.64 R10, [R0+0x400] ;  /* 0x00040000000a7984 */ /* 0x0007620000000a00 */
[----:B--2---:R-:W-:-:S05]  /*2b30*/  IADD3 R3, P1, PT, R7, R12, RZ ;  /* 0x0000000c07037210 */ /* 0x004fca0007f3e0ff */
[----:B------:R-:W-:Y:S01]  /*2b40*/  IMAD.X R12, R2, 0x1, R13, P1 ;  /* 0x00000001020c7824 */ /* 0x000fe200008e060d */
[----:B-1----:R-:W-:-:S04]  /*2b50*/  LEA R8, P1, R3, UR4, 0x3 ;  /* 0x0000000403087c11 */ /* 0x002fc8000f8218ff */
[----:B------:R-:W-:Y:S02]  /*2b60*/  LEA.HI.X R9, R3, UR5, R12, 0x3, P1 ;  /* 0x0000000503097c11 */ /* 0x000fe400088f1c0c */
[----:B------:R-:W-:-:S03]  /*2b70*/  CS2R R12, SRZ ;  /* 0x00000000000c7805 */ /* 0x000fc6000001ff00 */
[----:B----4-:R1:W-:Y:S04]  /*2b80*/  STG.E desc[UR8][R8.64+-0x404], R18 ;  /* 0xfffbfc1208007986 */ /* 0x0103e8000c101908 */
[----:B------:R1:W-:Y:S04]  /*2b90*/  STG.E desc[UR8][R8.64+-0x400], R19 ;  /* 0xfffc001308007986 */ /* 0x0003e8000c101908 */
[----:B0-----:R-:W2:Y:S01]  /*2ba0*/  @!P0 LDG.E.64 R12, desc[UR8][R14.64] ;  /* 0x000000080e0c8981 */ /* 0x001ea2000c1e1b00 */
[----:B------:R-:W-:Y:S02]  /*2bb0*/  VIADD R6, R6, 0x200 ;  /* 0x0000020006067836 */ /* 0x000fe40000000000 */
[----:B---3--:R-:W-:Y:S01]  /*2bc0*/  VIADD R0, R0, 0x1000 ;  /* 0x0000100000007836 */ /* 0x008fe20000000000 */
[C---:B--2---:R-:W-:Y:S01]  /*2bd0*/  IADD3 R3, P1, PT, R7.reuse, R12, RZ ;  /* 0x0000000c07037210 */ /* 0x044fe20007f3e0ff */
[----:B------:R-:W-:-:S04]  /*2be0*/  VIADD R7, R7, 0x200 ;  /* 0x0000020007077836 */ /* 0x000fc80000000000 */
[----:B------:R-:W-:Y:S01]  /*2bf0*/  IMAD.X R12, R2, 0x1, R13, P1 ;  /* 0x00000001020c7824 */ /* 0x000fe200008e060d */
[----:B------:R-:W-:-:S04]  /*2c00*/  LEA R2, P1, R3, UR4, 0x3 ;  /* 0x0000000403027c11 */ /* 0x000fc8000f8218ff */
[----:B------:R-:W-:Y:S02]  /*2c10*/  LEA.HI.X R3, R3, UR5, R12, 0x3, P1 ;  /* 0x0000000503037c11 */ /* 0x000fe400088f1c0c */
[----:B------:R-:W-:-:S03]  /*2c20*/  ISETP.GE.AND P1, PT, R6, R5, PT ;  /* 0x000000050600720c */ /* 0x000fc60003f26270 */
[----:B-----5:R1:W-:Y:S04]  /*2c30*/  STG.E desc[UR8][R2.64+-0x4], R10 ;  /* 0xfffffc0a02007986 */ /* 0x0203e8000c101908 */
[----:B------:R1:W-:Y:S06]  /*2c40*/  STG.E desc[UR8][R2.64], R11 ;  /* 0x0000000b02007986 */ /* 0x0003ec000c101908 */
[----:B------:R-:W-:Y:S05]  /*2c50*/  @!P1 BRA `(.L_x_56) ;  /* 0xfffffffc00449947 */ /* 0x000fea000383ffff */
[----:B------:R-:W-:Y:S05]  /*2c60*/  EXIT ;  /* 0x000000000000794d */ /* 0x000fea0003800000 */
.L_x_0:
[----:B------:R-:W0:Y:S01]  /*2c70*/  LDCU UR7, c[0x0][0x3b0] ;  /* 0x00007600ff0777ac */ /* 0x000e220008000800 */
[----:B------:R-:W-:Y:S01]  /*2c80*/  ISETP.NE.AND P0, PT, R26, RZ, PT ;  /* 0x000000ff1a00720c */ /* 0x000fe20003f05270 */
[----:B------:R-:W-:Y:S01]  /*2c90*/  BSSY.RECONVERGENT B1, `(.L_x_57) ;  /* 0x00002eb000017945 */ /* 0x000fe20003800200 */
[----:B0-----:R-:W-:-:S11]  /*2ca0*/  IADD3 R2, PT, PT, -R3, UR7, RZ ;  /* 0x0000000703027c10 */ /* 0x001fd6000fffe1ff */
[----:B------:R-:W-:Y:S05]  /*2cb0*/  @P0 BRA `(.L_x_58) ;  /* 0x0000001000800947 */ /* 0x000fea0003800000 */
[----:B------:R-:W0:Y:S01]  /*2cc0*/  S2R R15, SR_TID.X ;  /* 0x00000000000f7919 */ /* 0x000e220000002100 */
[----:B------:R-:W1:Y:S01]  /*2cd0*/  LDCU.U8 UR10, c[0x0][0x3b8] ;  /* 0x00007700ff0a77ac */ /* 0x000e620008000000 */
[----:B------:R-:W-:Y:S02]  /*2ce0*/  CS2R R18, SRZ ;  /* 0x0000000000127805 */ /* 0x000fe4000001ff00 */
[----:B------:R-:W-:Y:S01]  /*2cf0*/  CS2R R16, SRZ ;  /* 0x0000000000107805 */ /* 0x000fe2000001ff00 */
[----:B------:R-:W2:Y:S01]  /*2d00*/  LDCU.64 UR4, c[0x0][0x3c8] ;  /* 0x00007900ff0477ac */ /* 0x000ea20008000a00 */
[----:B------:R-:W3:Y:S01]  /*2d10*/  LDCU.64 UR12, c[0x0][0x380] ;  /* 0x00007000ff0c77ac */ /* 0x000ee20008000a00 */
[----:B-1----:R-:W-:-:S04]  /*2d20*/  UISETP.NE.AND UP0, UPT, UR10, URZ, UPT ;  /* 0x000000ff0a00728c */ /* 0x002fc8000bf05270 */
[----:B--2---:R-:W-:Y:S02]  /*2d30*/  USEL UR4, UR4, URZ, !UP0 ;  /* 0x000000ff04047287 */ /* 0x004fe4000c000000 */
[----:B------:R-:W-:Y:S01]  /*2d40*/  USEL UR5, UR5, URZ, !UP0 ;  /* 0x000000ff05057287 */ /* 0x000fe2000c000000 */
[----:B0-----:R-:W-:-:S04]  /*2d50*/  IMAD R23, R15, 0x5, RZ ;  /* 0x000000050f177824 */ /* 0x001fc800078e02ff */
[C---:B------:R-:W-:Y:S01]  /*2d60*/  VIADD R7, R23.reuse, 0x1 ;  /* 0x0000000117077836 */ /* 0x040fe20000000000 */
[C---:B------:R-:W-:Y:S01]  /*2d70*/  IADD3 R0, P2, P3, R23.reuse, UR4, R3 ;  /* 0x0000000417007c10 */ /* 0x040fe2000fb5e003 */
[C---:B------:R-:W-:Y:S01]  /*2d80*/  VIADD R3, R23.reuse, 0x2 ;  /* 0x0000000217037836 */ /* 0x040fe20000000000 */
[CC--:B------:R-:W-:Y:S01]  /*2d90*/  ISETP.GE.AND P0, PT, R23.reuse, R2.reuse, PT ;  /* 0x000000021700720c */ /* 0x0c0fe20003f06270 */
[C---:B------:R-:W-:Y:S01]  /*2da0*/  VIADD R21, R23.reuse, 0x3 ;  /* 0x0000000317157836 */ /* 0x040fe20000000000 */
[----:B------:R-:W-:Y:S01]  /*2db0*/  IADD3.X R5, PT, PT, RZ, UR5, RZ, P2, P3 ;  /* 0x00000005ff057c10 */ /* 0x000fe200097e64ff */
[----:B------:R-:W-:Y:S01]  /*2dc0*/  VIADD R25, R23, 0x4 ;  /* 0x0000000417197836 */ /* 0x000fe20000000000 */
[----:B------:R-:W-:Y:S02]  /*2dd0*/  ISETP.GE.AND P1, PT, R7, R2, PT ;  /* 0x000000020700720c */ /* 0x000fe40003f26270 */
[----:B------:R-:W-:Y:S02]  /*2de0*/  CS2R R12, SRZ ;  /* 0x00000000000c7805 */ /* 0x000fe4000001ff00 */
[----:B---3--:R-:W-:-:S02]  /*2df0*/  LEA R4, P2, R0, UR12, 0x3 ;  /* 0x0000000c00047c11 */ /* 0x008fc4000f8418ff */
[----:B------:R-:W-:Y:S02]  /*2e00*/  CS2R R10, SRZ ;  /* 0x00000000000a7805 */ /* 0x000fe4000001ff00 */
[----:B------:R-:W-:Y:S01]  /*2e10*/  CS2R R8, SRZ ;  /* 0x0000000000087805 */ /* 0x000fe2000001ff00 */
[----:B------:R-:W0:Y:S01]  /*2e20*/  LDCU UR4, c[0x0][0x3a8] ;  /* 0x00007500ff0477ac */ /* 0x000e220008000800 */
[----:B------:R-:W-:Y:S02]  /*2e30*/  LEA.HI.X R5, R0, UR13, R5, 0x3, P2 ;  /* 0x0000000d00057c11 */ /* 0x000fe400090f1c05 */
[-C--:B------:R-:W-:Y:S02]  /*2e40*/  ISETP.GE.AND P2, PT, R3, R2.reuse, PT ;  /* 0x000000020300720c */ /* 0x080fe40003f46270 */
[-C--:B------:R-:W-:Y:S01]  /*2e50*/  ISETP.GE.AND P3, PT, R21, R2.reuse, PT ;  /* 0x000000021500720c */ /* 0x080fe20003f66270 */
[----:B------:R-:W0:Y:S01]  /*2e60*/  @!P0 LDG.E R16, desc[UR8][R4.64] ;  /* 0x0000000804108981 */ /* 0x000e22000c1e1900 */
[----:B------:R-:W-:-:S03]  /*2e70*/  ISETP.GE.AND P4, PT, R25, R2, PT ;  /* 0x000000021900720c */ /* 0x000fc60003f86270 */
[----:B------:R-:W2:Y:S04]  /*2e80*/  @!P1 LDG.E R18, desc[UR8][R4.64+0x8] ;  /* 0x0000080804129981 */ /* 0x000ea8000c1e1900 */
[----:B------:R-:W5:Y:S04]  /*2e90*/  @!P0 LDG.E R17, desc[UR8][R4.64+0x4] ;  /* 0x0000040804118981 */ /* 0x000f68000c1e1900 */
[----:B------:R-:W3:Y:S04]  /*2ea0*/  @!P2 LDG.E R12, desc[UR8][R4.64+0x10] ;  /* 0x00001008040ca981 */ /* 0x000ee8000c1e1900 */
[----:B------:R-:W4:Y:S04]  /*2eb0*/  @!P3 LDG.E R10, desc[UR8][R4.64+0x18] ;  /* 0x00001808040ab981 */ /* 0x000f28000c1e1900 */
[----:B------:R-:W4:Y:S04]  /*2ec0*/  @!P4 LDG.E R8, desc[UR8][R4.64+0x20] ;  /* 0x000020080408c981 */ /* 0x000f28000c1e1900 */
[----:B------:R-:W5:Y:S04]  /*2ed0*/  @!P1 LDG.E R19, desc[UR8][R4.64+0xc] ;  /* 0x00000c0804139981 */ /* 0x000f68000c1e1900 */
[----:B------:R-:W5:Y:S04]  /*2ee0*/  @!P2 LDG.E R13, desc[UR8][R4.64+0x14] ;  /* 0x00001408040da981 */ /* 0x000f68000c1e1900 */
[----:B------:R-:W5:Y:S04]  /*2ef0*/  @!P3 LDG.E R11, desc[UR8][R4.64+0x1c] ;  /* 0x00001c08040bb981 */ /* 0x000f68000c1e1900 */
[----:B------:R1:W5:Y:S01]  /*2f00*/  @!P4 LDG.E R9, desc[UR8][R4.64+0x24] ;  /* 0x000024080409c981 */ /* 0x000362000c1e1900 */
[----:B------:R-:W1:Y:S01]  /*2f10*/  S2R R26, SR_LANEID ;  /* 0x00000000001a7919 */ /* 0x000e620000000000 */
[----:B------:R-:W4:Y:S01]  /*2f20*/  S2UR UR5, SR_CgaCtaId ;  /* 0x00000000000579c3 */ /* 0x000f220000008800 */
[----:B------:R-:W-:-:S07]  /*2f30*/  SHF.R.U32.HI R24, RZ, 0x5, R15 ;  /* 0x00000005ff187819 */ /* 0x000fce000001160f */
[----:B------:R-:W-:Y:S01]  /*2f40*/  BAR.SYNC.DEFER_BLOCKING 0x0 ;  /* 0x0000000000007b1d */ /* 0x000fe20000010000 */
[----:B-1----:R-:W-:Y:S02]  /*2f50*/  ISETP.NE.AND P6, PT, R26, 0x1f, PT ;  /* 0x0000001f1a00780c */ /* 0x002fe40003fc5270 */
[----:B0-----:R-:W-:Y:S02]  /*2f60*/  FSETP.GE.AND P1, PT, R16, UR4, PT ;  /* 0x0000000410007c0b */ /* 0x001fe4000bf26000 */
[----:B--2---:R-:W-:-:S04]  /*2f70*/  FSETP.GE.AND P0, PT, R18, UR4, PT ;  /* 0x0000000412007c0b */ /* 0x004fc8000bf06000 */
[-C--:B------:R-:W-:Y:S02]  /*2f80*/  ISETP.GE.OR P0, PT, R7, R2.reuse, P0 ;  /* 0x000000020700720c */ /* 0x080fe40000706670 */
[-C--:B------:R-:W-:Y:S02]  /*2f90*/  ISETP.GE.OR P1, PT, R23, R2.reuse, P1 ;  /* 0x000000021700720c */ /* 0x080fe40000f26670 */
[----:B---3--:R-:W-:Y:S02]  /*2fa0*/  FSETP.GE.AND P2, PT, R12, UR4, PT ;  /* 0x000000040c007c0b */ /* 0x008fe4000bf46000 */
[----:B------:R-:W-:Y:S02]  /*2fb0*/  SEL R0, RZ, 0x1, !P1 ;  /* 0x00000001ff007807 */ /* 0x000fe40004800000 */
[----:B------:R-:W-:Y:S02]  /*2fc0*/  ISETP.GE.OR P2, PT, R3, R2, P2 ;  /* 0x000000020300720c */ /* 0x000fe40001746670 */
[----:B----4-:R-:W-:Y:S01]  /*2fd0*/  FSETP.GE.AND P3, PT, R10, UR4, PT ;  /* 0x000000040a007c0b */ /* 0x010fe2000bf66000 */
[----:B------:R-:W-:Y:S01]  /*2fe0*/  VIADD R23, R0, 0x1 ;  /* 0x0000000100177836 */ /* 0x000fe20000000000 */
[----:B------:R-:W-:-:S02]  /*2ff0*/  FSETP.GE.AND P4, PT, R8, UR4, PT ;  /* 0x0000000408007c0b */ /* 0x000fc4000bf86000 */
[-C--:B------:R-:W-:Y:S01]  /*3000*/  ISETP.GE.OR P3, PT, R21, R2.reuse, P3 ;  /* 0x000000021500720c */ /* 0x080fe20001f66670 */
[----:B------:R-:W-:Y:S01]  /*3010*/  @!P0 IMAD.MOV R23, RZ, RZ, R0 ;  /* 0x000000ffff178224 */ /* 0x000fe200078e0200 */
[----:B------:R-:W-:-:S03]  /*3020*/  ISETP.GE.OR P4, PT, R25, R2, P4 ;  /* 0x000000021900720c */ /* 0x000fc60002786670 */
[----:B------:R-:W-:Y:S02]  /*3030*/  VIADD R21, R23, 0x1 ;  /* 0x0000000117157836 */ /* 0x000fe40000000000 */
[----:B------:R-:W-:-:S04]  /*3040*/  @!P2 IMAD.MOV R21, RZ, RZ, R23 ;  /* 0x000000ffff15a224 */ /* 0x000fc800078e0217 */
        /* <DEDUP_REMOVED lines=10> */
[----:B------:R-:W0:Y:S01]  /*30f0*/  SHFL.UP P5, R20, R7, 0x8, RZ ;  /* 0x0500000007147989 */ /* 0x000e2200000a00ff */
[----:B------:R-:W-:Y:S01]  /*3100*/  UMOV UR4, 0x400 ;  /* 0x0000040000047882 */ /* 0x000fe20000000000 */
[----:B0-----:R-:W-:-:S05]  /*3110*/  @P5 IMAD.IADD R20, R7, 0x1, R20 ;  /* 0x0000000107145824 */ /* 0x001fca00078e0214 */
[----:B------:R-:W0:Y:S01]  /*3120*/  SHFL.UP P5, R25, R20, 0x10, RZ ;  /* 0x0600000014197989 */ /* 0x000e2200000a00ff */
[----:B------:R-:W-:-:S06]  /*3130*/  ULEA UR4, UR5, UR4, 0x18 ;  /* 0x0000000405047291 */ /* 0x000fcc000f8ec0ff */
[----:B------:R-:W-:Y:S01]  /*3140*/  @!P6 LEA R22, R24, UR4, 0x2 ;  /* 0x000000041816ec11 */ /* 0x000fe2000f8e10ff */
[----:B0-----:R-:W-:-:S05]  /*3150*/  @P5 IMAD.IADD R25, R20, 0x1, R25 ;  /* 0x0000000114195824 */ /* 0x001fca00078e0219 */
[----:B------:R-:W-:Y:S01]  /*3160*/  @!P6 STS [R22], R25 ;  /* 0x000000191600e388 */ /* 0x000fe20000000800 */
[----:B------:R-:W-:Y:S06]  /*3170*/  BAR.SYNC.DEFER_BLOCKING 0x0 ;  /* 0x0000000000007b1d */ /* 0x000fec0000010000 */
[----:B------:R-:W0:Y:S01]  /*3180*/  LDS.128 R4, [UR4] ;  /* 0x00000004ff047984 */ /* 0x000e220008000c00 */
[----:B------:R-:W-:Y:S01]  /*3190*/  IMAD.IADD R14, R25, 0x1, -R14 ;  /* 0x00000001190e7824 */ /* 0x000fe200078e0a0e */
[----:B------:R-:W-:Y:S02]  /*31a0*/  ISETP.NE.AND P5, PT, R26, RZ, PT ;  /* 0x000000ff1a00720c */ /* 0x000fe40003fa5270 */
[----:B------:R-:W-:-:S02]  /*31b0*/  ISETP.NE.AND P6, PT, R24, 0x2, PT ;  /* 0x000000021800780c */ /* 0x000fc40003fc5270 */
[----:B------:R-:W-:Y:S02]  /*31c0*/  SEL R29, R14, RZ, P5 ;  /* 0x000000ff0e1d7207 */ /* 0x000fe40002800000 */
[----:B------:R-:W-:Y:S01]  /*31d0*/  ISETP.NE.AND P5, PT, R24, 0x3, PT ;  /* 0x000000031800780c */ /* 0x000fe20003fa5270 */
[----:B0-----:R-:W-:-:S05]  /*31e0*/  IMAD.IADD R27, R4, 0x1, R5 ;  /* 0x00000001041b7824 */ /* 0x001fca00078e0205 */
[----:B------:R-:W-:Y:S01]  /*31f0*/  SEL R14, R27, R4, !P6 ;  /* 0x000000041b0e7207 */ /* 0x000fe20007000000 */
[----:B------:R-:W-:Y:S01]  /*3200*/  IMAD.IADD R27, R6, 0x1, R27 ;  /* 0x00000001061b7824 */ /* 0x000fe200078e021b */
[----:B------:R-:W-:-:S04]  /*3210*/  ISETP.GE.U32.AND P6, PT, R15, 0x20, PT ;  /* 0x000000200f00780c */ /* 0x000fc80003fc6070 */
[C---:B------:R-:W-:Y:S02]  /*3220*/  SEL R14, R27.reuse, R14, !P5 ;  /* 0x0000000e1b0e7207 */ /* 0x040fe40006800000 */
[----:B------:R-:W-:Y:S02]  /*3230*/  IADD3 R27, PT, PT, R27, R2, R7 ;  /* 0x000000021b1b7210 */ /* 0x000fe40007ffe007 */
[----:B------:R-:W-:-:S03]  /*3240*/  SEL R2, R14, RZ, P6 ;  /* 0x000000ff0e027207 */ /* 0x000fc60003000000 */
[----:B------:R-:W-:-:S05]  /*3250*/  VIADD R14, R27, 0xfffffd80 ;  /* 0xfffffd801b0e7836 */ /* 0x000fca0000000000 */
[----:B------:R-:W-:Y:S01]  /*3260*/  ISETP.GT.AND P5, PT, R14, 0x80, PT ;  /* 0x000000800e00780c */ /* 0x000fe20003fa4270 */
[----:B------:R-:W-:Y:S01]  /*3270*/  IMAD.IADD R29, R2, 0x1, R29 ;  /* 0x00000001021d7824 */ /* 0x000fe200078e021d */
[----:B------:R-:W-:Y:S03]  /*3280*/  BSSY.RECONVERGENT B0, `(.L_x_59) ;  /* 0x00000c2000007945 */ /* 0x000fe60003800200 */
[--C-:B------:R-:W-:Y:S02]  /*3290*/  IMAD.IADD R25, R0, 0x1, R29.reuse ;  /* 0x0000000100197824 */ /* 0x100fe400078e021d */
[--C-:B------:R-:W-:Y:S02]  /*32a0*/  IMAD.IADD R23, R23, 0x1, R29.reuse ;  /* 0x0000000117177824 */ /* 0x100fe400078e021d */
[--C-:B------:R-:W-:Y:S02]  /*32b0*/  IMAD.IADD R21, R21, 0x1, R29.reuse ;  /* 0x0000000115157824 */ /* 0x100fe400078e021d */
[----:B------:R-:W-:-:S02]  /*32c0*/  IMAD.IADD R3, R3, 0x1, R29 ;  /* 0x0000000103037824 */ /* 0x000fc400078e021d */
[----:B------:R-:W-:Y:S05]  /*32d0*/  @P5 BRA `(.L_x_60) ;  /* 0x00000004003c5947 */ /* 0x000fea0003800000 */
[----:B------:R-:W-:Y:S01]  /*32e0*/  ISETP.LT.AND P1, PT, R29, R14, P1 ;  /* 0x0000000e1d00720c */ /* 0x000fe20000f21270 */
[----:B------:R-:W-:-:S12]  /*32f0*/  BSSY.RECONVERGENT B2, `(.L_x_61) ;  /* 0x000000e000027945 */ /* 0x000fd80003800200 */
[----:B------:R-:W-:Y:S05]  /*3300*/  @!P1 BRA `(.L_x_62) ;  /* 0x0000000000309947 */ /* 0x000fea0003800000 */
[----:B------:R-:W-:Y:S01]  /*3310*/  UISETP.NE.AND UP0, UPT, UR10, URZ, UPT ;  /* 0x000000ff0a00728c */ /* 0x000fe2000bf05270 */
[----:B------:R-:W-:Y:S01]  /*3320*/  CS2R R4, SRZ ;  /* 0x0000000000047805 */ /* 0x000fe2000001ff00 */
[----:B------:R-:W0:Y:S07]  /*3330*/  LDCU.64 UR12, c[0x0][0x390] ;  /* 0x00007200ff0c77ac */ /* 0x000e2e0008000a00 */
[----:B------:R-:W-:Y:S05]  /*3340*/  BRA.U UP0, `(.L_x_63) ;  /* 0x0000000100087547 */ /* 0x000fea000b800000 */
[----:B------:R-:W1:Y:S02]  /*3350*/  LDC.64 R4, c[0x0][0x3d0] ;  /* 0x0000f400ff047b82 */ /* 0x000e640000000a00 */
[----:B-1----:R-:W5:Y:S02]  /*3360*/  LDG.E.64 R4, desc[UR8][R4.64] ;  /* 0x0000000804047981 */ /* 0x002f64000c1e1b00 */
.L_x_63:
[----:B-----5:R-:W-:-:S04]  /*3370*/  IADD3 R0, P1, PT, R29, R4, RZ ;  /* 0x000000041d007210 */ /* 0x020fc80007f3e0ff */
[----:B------:R-:W-:Y:S02]  /*3380*/  LEA.HI.X.SX32 R5, R29, R5, 0x1, P1 ;  /* 0x000000051d057211 */ /* 0x000fe400008f0eff */
[----:B0-----:R-:W-:-:S04]  /*3390*/  LEA R4, P1, R0, UR12, 0x3 ;  /* 0x0000000c00047c11 */ /* 0x001fc8000f8218ff */
[----:B------:R-:W-:-:S05]  /*33a0*/  LEA.HI.X R5, R0, UR13, R5, 0x3, P1 ;  /* 0x0000000d00057c11 */ /* 0x000fca00088f1c05 */
[----:B------:R0:W-:Y:S04]  /*33b0*/  STG.E desc[UR8][R4.64], R16 ;  /* 0x0000001004007986 */ /* 0x0001e8000c101908 */
[----:B------:R0:W-:Y:S02]  /*33c0*/  STG.E desc[UR8][R4.64+0x4], R17 ;  /* 0x0000041104007986 */ /* 0x0001e4000c101908 */
.L_x_62:
[----:B------:R-:W-:Y:S05]  /*33d0*/  BSYNC.RECONVERGENT B2 ;  /* 0x0000000000027941 */ /* 0x000fea0003800200 */
.L_x_61:
[----:B------:R-:W-:Y:S01]  /*33e0*/  ISETP.GE.OR P0, PT, R25, R14, !P0 ;  /* 0x0000000e1900720c */ /* 0x000fe20004706670 */
[----:B------:R-:W-:-:S12]  /*33f0*/  BSSY.RECONVERGENT B2, `(.L_x_64) ;  /* 0x000000e000027945 */ /* 0x000fd80003800200 */
[----:B------:R-:W-:Y:S05]  /*3400*/  @P0 BRA `(.L_x_65) ;  /* 0x0000000000300947 */ /* 0x000fea0003800000 */
[----:B------:R-:W-:Y:S01]  /*3410*/  UISETP.NE.AND UP0, UPT, UR10, URZ, UPT ;  /* 0x000000ff0a00728c */ /* 0x000fe2000bf05270 */
[----:B0-----:R-:W-:Y:S01]  /*3420*/  CS2R R4, SRZ ;  /* 0x0000000000047805 */ /* 0x001fe2000001ff00 */
[----:B------:R-:W0:Y:S07]  /*3430*/  LDCU.64 UR12, c[0x0][0x390] ;  /* 0x00007200ff0c77ac */ /* 0x000e2e0008000a00 */
[----:B------:R-:W-:Y:S05]  /*3440*/  BRA.U UP0, `(.L_x_66) ;  /* 0x0000000100087547 */ /* 0x000fea000b800000 */
[----:B------:R-:W1:Y:S02]  /*3450*/  LDC.64 R4, c[0x0][0x3d0] ;  /* 0x0000f400ff047b82 */ /* 0x000e640000000a00 */
[----:B-1----:R-:W5:Y:S02]  /*3460*/  LDG.E.64 R4, desc[UR8][R4.64] ;  /* 0x0000000804047981 */ /* 0x002f64000c1e1b00 */
.L_x_66:
[----:B-----5:R-:W-:-:S04]  /*3470*/  IADD3 R0, P0, PT, R25, R4, RZ ;  /* 0x0000000419007210 */ /* 0x020fc80007f1e0ff */
[----:B------:R-:W-:Y:S02]  /*3480*/  LEA.HI.X.SX32 R5, R25, R5, 0x1, P0 ;  /* 0x0000000519057211 */ /* 0x000fe400000f0eff */
[----:B0-----:R-:W-:-:S04]  /*3490*/  LEA R4, P0, R0, UR12, 0x3 ;  /* 0x0000000c00047c11 */ /* 0x001fc8000f8018ff */
[----:B------:R-:W-:-:S05]  /*34a0*/  LEA.HI.X R5, R0, UR13, R5, 0x3, P0 ;  /* 0x0000000d00057c11 */ /* 0x000fca00080f1c05 */
[----:B------:R1:W-:Y:S04]  /*34b0*/  STG.E desc[UR8][R4.64], R18 ;  /* 0x0000001204007986 */ /* 0x0003e8000c101908 */
[----:B------:R1:W-:Y:S02]  /*34c0*/  STG.E desc[UR8][R4.64+0x4], R19 ;  /* 0x0000041304007986 */ /* 0x0003e4000c101908 */
.L_x_65:
[----:B------:R-:W-:Y:S05]  /*34d0*/  BSYNC.RECONVERGENT B2 ;  /* 0x0000000000027941 */ /* 0x000fea0003800200 */
.L_x_64:
[----:B------:R-:W-:Y:S01]  /*34e0*/  ISETP.GE.OR P2, PT, R23, R14, !P2 ;  /* 0x0000000e1700720c */ /* 0x000fe20005746670 */
[----:B------:R-:W-:-:S12]  /*34f0*/  BSSY.RECONVERGENT B2, `(.L_x_67) ;  /* 0x000000e000027945 */ /* 0x000fd80003800200 */
[----:B------:R-:W-:Y:S05]  /*3500*/  @P2 BRA `(.L_x_68) ;  /* 0x0000000000302947 */ /* 0x000fea0003800000 */
[----:B------:R-:W-:Y:S01]  /*3510*/  UISETP.NE.AND UP0, UPT, UR10, URZ, UPT ;  /* 0x000000ff0a00728c */ /* 0x000fe2000bf05270 */
[----:B01----:R-:W-:Y:S01]  /*3520*/  CS2R R4, SRZ ;  /* 0x0000000000047805 */ /* 0x003fe2000001ff00 */
[----:B------:R-:W0:Y:S07]  /*3530*/  LDCU.64 UR12, c[0x0][0x390] ;  /* 0x00007200ff0c77ac */ /* 0x000e2e0008000a00 */
[----:B------:R-:W-:Y:S05]  /*3540*/  BRA.U UP0, `(.L_x_69) ;  /* 0x0000000100087547 */ /* 0x000fea000b800000 */
[----:B------:R-:W1:Y:S02]  /*3550*/  LDC.64 R4, c[0x0][0x3d0] ;  /* 0x0000f400ff047b82 */ /* 0x000e640000000a00 */
[----:B-1----:R-:W5:Y:S02]  /*3560*/  LDG.E.64 R4, desc[UR8][R4.64] ;  /* 0x0000000804047981 */ /* 0x002f64000c1e1b00 */
.L_x_69:
[----:B-----5:R-:W-:-:S04]  /*3570*/  IADD3 R0, P0, PT, R23, R4, RZ ;  /* 0x0000000417007210 */ /* 0x020fc80007f1e0ff */
[----:B------:R-:W-:Y:S02]  /*3580*/  LEA.HI.X.SX32 R5, R23, R5, 0x1, P0 ;  /* 0x0000000517057211 */ /* 0x000fe400000f0eff */
[----:B0-----:R-:W-:-:S04]  /*3590*/  LEA R4, P0, R0, UR12, 0x3 ;  /* 0x0000000c00047c11 */ /* 0x001fc8000f8018ff */
[----:B------:R-:W-:-:S05]  /*35a0*/  LEA.HI.X R5, R0, UR13, R5, 0x3, P0 ;  /* 0x0000000d00057c11 */ /* 0x000fca00080f1c05 */
[----:B------:R2:W-:Y:S04]  /*35b0*/  STG.E desc[UR8][R4.64], R12 ;  /* 0x0000000c04007986 */ /* 0x0005e8000c101908 */
[----:B------:R2:W-:Y:S02]  /*35c0*/  STG.E desc[UR8][R4.64+0x4], R13 ;  /* 0x0000040d04007986 */ /* 0x0005e4000c101908 */
.L_x_68:
[----:B------:R-:W-:Y:S05]  /*35d0*/  BSYNC.RECONVERGENT B2 ;  /* 0x0000000000027941 */ /* 0x000fea0003800200 */
.L_x_67:
[----:B------:R-:W-:Y:S01]  /*35e0*/  ISETP.GE.OR P3, PT, R21, R14, !P3 ;  /* 0x0000000e1500720c */ /* 0x000fe20005f66670 */
[----:B------:R-:W-:-:S12]  /*35f0*/  BSSY.RECONVERGENT B2, `(.L_x_70) ;  /* 0x000000e000027945 */ /* 0x000fd80003800200 */
[----:B------:R-:W-:Y:S05]  /*3600*/  @P3 BRA `(.L_x_71) ;  /* 0x0000000000303947 */ /* 0x000fea0003800000 */
[----:B------:R-:W-:Y:S01]  /*3610*/  UISETP.NE.AND UP0, UPT, UR10, URZ, UPT ;  /* 0x000000ff0a00728c */ /* 0x000fe2000bf05270 */
[----:B012---:R-:W-:Y:S01]  /*3620*/  CS2R R4, SRZ ;  /* 0x0000000000047805 */ /* 0x007fe2000001ff00 */
[----:B------:R-:W0:Y:S07]  /*3630*/  LDCU.64 UR12, c[0x0][0x390] ;  /* 0x00007200ff0c77ac */ /* 0x000e2e0008000a00 */
[----:B------:R-:W-:Y:S05]  /*3640*/  BRA.U UP0, `(.L_x_72) ;  /* 0x0000000100087547 */ /* 0x000fea000b800000 */
[----:B------:R-:W1:Y:S02]  /*3650*/  LDC.64 R4, c[0x0][0x3d0] ;  /* 0x0000f400ff047b82 */ /* 0x000e640000000a00 */
[----:B-1----:R-:W5:Y:S02]  /*3660*/  LDG.E.64 R4, desc[UR8][R4.64] ;  /* 0x0000000804047981 */ /* 0x002f64000c1e1b00 */
.L_x_72:
[----:B-----5:R-:W-:-:S04]  /*3670*/  IADD3 R0, P0, PT, R21, R4, RZ ;  /* 0x0000000415007210 */ /* 0x020fc80007f1e0ff */
[----:B------:R-:W-:Y:S02]  /*3680*/  LEA.HI.X.SX32 R5, R21, R5, 0x1, P0 ;  /* 0x0000000515057211 */ /* 0x000fe400000f0eff */
[----:B0-----:R-:W-:-:S04]  /*3690*/  LEA R4, P0, R0, UR12, 0x3 ;  /* 0x0000000c00047c11 */ /* 0x001fc8000f8018ff */
[----:B------:R-:W-:-:S05]  /*36a0*/  LEA.HI.X R5, R0, UR13, R5, 0x3, P0 ;  /* 0x0000000d00057c11 */ /* 0x000fca00080f1c05 */
[----:B------:R3:W-:Y:S04]  /*36b0*/  STG.E desc[UR8][R4.64], R10 ;  /* 0x0000000a04007986 */ /* 0x0007e8000c101908 */
[----:B------:R3:W-:Y:S02]  /*36c0*/  STG.E desc[UR8][R4.64+0x4], R11 ;  /* 0x0000040b04007986 */ /* 0x0007e4000c101908 */
.L_x_71:
[----:B------:R-:W-:Y:S05]  /*36d0*/  BSYNC.RECONVERGENT B2 ;  /* 0x0000000000027941 */ /* 0x000fea0003800200 */
.L_x_70:
[----:B------:R-:W-:-:S13]  /*36e0*/  ISETP.GE.OR P4, PT, R3, R14, !P4 ;  /* 0x0000000e0300720c */ /* 0x000fda0006786670 */
[----:B------:R-:W-:Y:S05]  /*36f0*/  @P4 BRA `(.L_x_73) ;  /* 0x0000000400e84947 */ /* 0x000fea0003800000 */
[----:B------:R-:W-:Y:S01]  /*3700*/  UISETP.NE.AND UP0, UPT, UR10, URZ, UPT ;  /* 0x000000ff0a00728c */ /* 0x000fe2000bf05270 */
[----:B0123--:R-:W-:Y:S01]  /*3710*/  CS2R R4, SRZ ;  /* 0x0000000000047805 */ /* 0x00ffe2000001ff00 */
[----:B------:R-:W0:Y:S07]  /*3720*/  LDCU.64 UR12, c[0x0][0x390] ;  /* 0x00007200ff0c77ac */ /* 0x000e2e0008000a00 */
[----:B------:R-:W-:Y:S05]  /*3730*/  BRA.U UP0, `(.L_x_74) ;  /* 0x0000000100087547 */ /* 0x000fea000b800000 */
[----:B------:R-:W1:Y:S02]  /*3740*/  LDC.64 R4, c[0x0][0x3d0] ;  /* 0x0000f400ff047b82 */ /* 0x000e640000000a00 */
[----:B-1----:R-:W5:Y:S02]  /*3750*/  LDG.E.64 R4, desc[UR8][R4.64] ;  /* 0x0000000804047981 */ /* 0x002f64000c1e1b00 */
.L_x_74:
[----:B-----5:R-:W-:-:S04]  /*3760*/  IADD3 R0, P0, PT, R3, R4, RZ ;  /* 0x0000000403007210 */ /* 0x020fc80007f1e0ff */
[----:B------:R-:W-:Y:S02]  /*3770*/  LEA.HI.X.SX32 R3, R3, R5, 0x1, P0 ;  /* 0x0000000503037211 */ /* 0x000fe400000f0eff */
[----:B0-----:R-:W-:-:S04]  /*3780*/  LEA R2, P0, R0, UR12, 0x3 ;  /* 0x0000000c00027c11 */ /* 0x001fc8000f8018ff */
[----:B------:R-:W-:-:S05]  /*3790*/  LEA.HI.X R3, R0, UR13, R3, 0x3, P0 ;  /* 0x0000000d00037c11 */ /* 0x000fca00080f1c03 */
[----:B------:R0:W-:Y:S04]  /*37a0*/  STG.E desc[UR8][R2.64], R8 ;  /* 0x0000000802007986 */ /* 0x0001e8000c101908 */
[----:B------:R0:W-:Y:S01]  /*37b0*/  STG.E desc[UR8][R2.64+0x4], R9 ;  /* 0x0000040902007986 */ /* 0x0001e2000c101908 */
[----:B------:R-:W-:Y:S05]  /*37c0*/  BRA `(.L_x_73) ;  /* 0x0000000400b47947 */ /* 0x000fea0003800000 */
.L_x_60:
[----:B------:R-:W-:Y:S01]  /*37d0*/  BAR.SYNC.DEFER_BLOCKING 0x0 ;  /* 0x0000000000007b1d */ /* 0x000fe20000010000 */
[----:B------:R-:W-:Y:S02]  /*37e0*/  @P1 LEA R0, R29, UR4, 0x3 ;  /* 0x000000041d001c11 */ /* 0x000fe4000f8e18ff */
[----:B------:R-:W-:Y:S02]  /*37f0*/  @P0 LEA R25, R25, UR4, 0x3 ;  /* 0x0000000419190c11 */ /* 0x000fe4000f8e18ff */
[----:B------:R-:W-:Y:S01]  /*3800*/  @P2 LEA R23, R23, UR4, 0x3 ;  /* 0x0000000417172c11 */ /* 0x000fe2000f8e18ff */
[----:B------:R-:W0:Y:S01]  /*3810*/  LDCU.64 UR12, c[0x0][0x390] ;  /* 0x00007200ff0c77ac */ /* 0x000e220008000a00 */
[----:B------:R-:W-:Y:S02]  /*3820*/  @P3 LEA R21, R21, UR4, 0x3 ;  /* 0x0000000415153c11 */ /* 0x000fe4000f8e18ff */
[----:B------:R-:W-:Y:S01]  /*3830*/  @P4 LEA R3, R3, UR4, 0x3 ;  /* 0x0000000403034c11 */ /* 0x000fe2000f8e18ff */
[----:B-----5:R1:W-:Y:S04]  /*3840*/  @P1 STS.64 [R0], R16 ;  /* 0x0000001000001388 */ /* 0x0203e80000000a00 */
[----:B------:R1:W-:Y:S01]  /*3850*/  @P0 STS.64 [R25], R18 ;  /* 0x0000001219000388 */ /* 0x0003e20000000a00 */
[----:B------:R-:W-:-:S03]  /*3860*/  ISETP.GE.U32.AND P0, PT, R15, R14, PT ;  /* 0x0000000e0f00720c */ /* 0x000fc60003f06070 */
[----:B------:R1:W-:Y:S04]  /*3870*/  @P2 STS.64 [R23], R12 ;  /* 0x0000000c17002388 */ /* 0x0003e80000000a00 */
[----:B------:R1:W-:Y:S04]  /*3880*/  @P3 STS.64 [R21], R10 ;  /* 0x0000000a15003388 */ /* 0x0003e80000000a00 */
[----:B------:R1:W-:Y:S01]  /*3890*/  @P4 STS.64 [R3], R8 ;  /* 0x0000000803004388 */ /* 0x0003e20000000a00 */
[----:B------:R-:W-:Y:S06]  /*38a0*/  BAR.SYNC.DEFER_BLOCKING 0x0 ;  /* 0x0000000000007b1d */ /* 0x000fec0000010000 */
[----:B0-----:R-:W-:Y:S05]  /*38b0*/  @P0 BRA `(.L_x_73) ;  /* 0x0000000400780947 */ /* 0x001fea0003800000 */
[----:B------:R-:W-:Y:S01]  /*38c0*/  IADD3 R5, PT, PT, R7, R5, R6 ;  /* 0x0000000507057210 */ /* 0x000fe20007ffe006 */
[----:B------:R-:W-:Y:S03]  /*38d0*/  BSSY.RECONVERGENT B2, `(.L_x_75) ;  /* 0x000001e000027945 */ /* 0x000fe60003800200 */
[----:B------:R-:W-:-:S04]  /*38e0*/  IADD3 R4, PT, PT, R5, UR7, R4 ;  /* 0x0000000705047c10 */ /* 0x000fc8000fffe004 */
[----:B-1----:R-:W-:-:S04]  /*38f0*/  IADD3 R12, PT, PT, R4, -0x281, -R15 ;  /* 0xfffffd7f040c7810 */ /* 0x002fc80007ffe80f */
[----:B------:R-:W-:-:S04]  /*3900*/  LOP3.LUT R0, R12, 0x180, RZ, 0xc0, !PT ;  /* 0x000001800c007812 */ /* 0x000fc800078ec0ff */
[----:B------:R-:W-:-:S13]  /*3910*/  ISETP.NE.AND P0, PT, R0, 0x180, PT ;  /* 0x000001800000780c */ /* 0x000fda0003f05270 */
[----:B------:R-:W-:Y:S05]  /*3920*/  @!P0 BRA `(.L_x_76) ;  /* 0x0000000000608947 */ /* 0x000fea0003800000 */
[----:B------:R-:W-:Y:S01]  /*3930*/  LEA.HI R0, R12, 0x1, RZ, 0x19 ;  /* 0x000000010c007811 */ /* 0x000fe200078fc8ff */
[----:B------:R-:W-:Y:S01]  /*3940*/  BSSY.RECONVERGENT B3, `(.L_x_76) ;  /* 0x0000016000037945 */ /* 0x000fe20003800200 */
[----:B------:R-:W-:Y:S01]  /*3950*/  ISETP.NE.AND P2, PT, RZ, UR10, PT ;  /* 0x0000000aff007c0c */ /* 0x000fe2000bf45270 */
[----:B------:R-:W-:Y:S01]  /*3960*/  IMAD.MOV.U32 R11, RZ, RZ, RZ ;  /* 0x000000ffff0b7224 */ /* 0x000fe200078e00ff */
[----:B------:R-:W-:Y:S02]  /*3970*/  LOP3.LUT R0, R0, 0x3, RZ, 0xc0, !PT ;  /* 0x0000000300007812 */ /* 0x000fe400078ec0ff */
[----:B------:R-:W-:-:S03]  /*3980*/  LEA R6, R15, UR4, 0x3 ;  /* 0x000000040f067c11 */ /* 0x000fc6000f8e18ff */
[----:B------:R-:W-:-:S07]  /*3990*/  IMAD.MOV R0, RZ, RZ, -R0 ;  /* 0x000000ffff007224 */ /* 0x000fce00078e0a00 */
.L_x_77:
        /* <DEDUP_REMOVED lines=17> */
.L_x_76:
[----:B------:R-:W-:Y:S05]  /*3ab0*/  BSYNC.RECONVERGENT B2 ;  /* 0x0000000000027941 */ /* 0x000fea0003800200 */
.L_x_75:
[----:B------:R-:W-:-:S13]  /*3ac0*/  ISETP.GE.U32.AND P0, PT, R12, 0x180, PT ;  /* 0x000001800c00780c */ /* 0x000fda0003f06070 */
[----:B------:R-:W-:Y:S05]  /*3ad0*/  @!P0 BRA `(.L_x_73) ;  /* 0x0000000000f08947 */ /* 0x000fea0003800000 */
[----:B------:R-:W1:Y:S01]  /*3ae0*/  S2UR UR6, SR_CgaCtaId ;  /* 0x00000000000679c3 */ /* 0x000e620000008800 */
[----:B------:R-:W-:Y:S01]  /*3af0*/  UMOV UR5, 0x400 ;  /* 0x0000040000057882 */ /* 0x000fe20000000000 */
[----:B------:R-:W-:Y:S01]  /*3b00*/  UISETP.NE.AND UP0, UPT, UR10, URZ, UPT ;  /* 0x000000ff0a00728c */ /* 0x000fe2000bf05270 */
[----:B------:R-:W-:Y:S01]  /*3b10*/  IMAD.WIDE.U32 R4, R15, 0x8, RZ ;  /* 0x000000080f047825 */ /* 0x000fe200078e00ff */
[----:B------:R-:W-:-:S03]  /*3b20*/  ISETP.NE.AND P0, PT, RZ, UR10, PT ;  /* 0x0000000aff007c0c */ /* 0x000fc6000bf05270 */
[----:B------:R-:W-:Y:S01]  /*3b30*/  IMAD.MOV.U32 R0, RZ, RZ, R4 ;  /* 0x000000ffff007224 */ /* 0x000fe200078e0004 */
[----:B0-----:R-:W0:Y:S01]  /*3b40*/  LDC.64 R2, c[0x0][0x390] ;  /* 0x0000e400ff027b82 */ /* 0x001e220000000a00 */
[----:B------:R-:W-:Y:S01]  /*3b50*/  PLOP3.LUT P1, PT, PT, PT, UP0, 0x80, 0x8 ;  /* 0x000000000008781c */ /* 0x000fe20003f2f008 */
[----:B-1----:R-:W-:-:S06]  /*3b60*/  ULEA UR5, UR6, UR5, 0x18 ;  /* 0x0000000506057291 */ /* 0x002fcc000f8ec0ff */
[----:B------:R-:W-:Y:S02]  /*3b70*/  LEA R6, R15, UR5, 0x3 ;  /* 0x000000050f067c11 */ /* 0x000fe4000f8e18ff */
[----:B0-----:R-:W-:-:S05]  /*3b80*/  IADD3 R2, P2, PT, R2, 0xc04, RZ ;  /* 0x00000c0402027810 */ /* 0x001fca0007f5e0ff */
[----:B------:R-:W-:Y:S02]  /*3b90*/  IMAD.X R4, RZ, RZ, R3, P2 ;  /* 0x000000ffff047224 */ /* 0x000fe400010e0603 */
[----:B------:R-:W-:-:S07]  /*3ba0*/  VIADD R3, R6, 0x800 ;  /* 0x0000080006037836 */ /* 0x000fce0000000000 */
.L_x_78:
[----:B------:R-:W0:Y:S01]  /*3bb0*/  @!P1 LDC.64 R10, c[0x0][0x3d0] ;  /* 0x0000f400ff0a9b82 */ /* 0x000e220000000a00 */
[----:B----4-:R-:W-:Y:S01]  /*3bc0*/  CS2R R6, SRZ ;  /* 0x0000000000067805 */ /* 0x010fe2000001ff00 */
[----:B------:R-:W1:Y:S04]  /*3bd0*/  LDS.64 R18, [R3+-0x800] ;  /* 0xfff8000003127984 */ /* 0x000e680000000a00 */
[----:B------:R-:W2:Y:S04]  /*3be0*/  LDS.64 R20, [R3+-0x400] ;  /* 0xfffc000003147984 */ /* 0x000ea80000000a00 */
[----:B0-----:R-:W3:Y:S01]  /*3bf0*/  @!P1 LDG.E.64 R6, desc[UR8][R10.64] ;  /* 0x000000080a069981 */ /* 0x001ee2000c1e1b00 */
[----:B------:R-:W-:-:S13]  /*3c00*/  PLOP3.LUT P1, PT, P0, PT, PT, 0x80, 0x8 ;  /* 0x000000000008781c */ /* 0x000fda000072f070 */
[----:B------:R-:W0:Y:S01]  /*3c10*/  @!P1 LDC.64 R12, c[0x0][0x3d0] ;  /* 0x0000f400ff0c9b82 */ /* 0x000e220000000a00 */
[----:B---3--:R-:W-:-:S04]  /*3c20*/  LEA R9, P2, R6, R0, 0x3 ;  /* 0x0000000006097211 */ /* 0x008fc800078418ff */
[----:B------:R-:W-:Y:S02]  /*3c30*/  LEA.HI.X R7, R6, R5, R7, 0x3, P2 ;  /* 0x0000000506077211 */ /* 0x000fe400010f1c07 */
[----:B------:R-:W-:Y:S02]  /*3c40*/  IADD3 R6, P2, PT, R9, R2, RZ ;  /* 0x0000000209067210 */ /* 0x000fe40007f5e0ff */
[----:B------:R-:W-:-:S03]  /*3c50*/  CS2R R8, SRZ ;  /* 0x0000000000087805 */ /* 0x000fc6000001ff00 */
[----:B------:R-:W-:-:S05]  /*3c60*/  IMAD.X R7, R7, 0x1, R4, P2 ;  /* 0x0000000107077824 */ /* 0x000fca00010e0604 */
[----:B-1----:R-:W-:Y:S04]  /*3c70*/  STG.E desc[UR8][R6.64+-0xc04], R18 ;  /* 0xfff3fc1206007986 */ /* 0x002fe8000c101908 */
[----:B------:R1:W-:Y:S04]  /*3c80*/  STG.E desc[UR8][R6.64+-0xc00], R19 ;  /* 0xfff4001306007986 */ /* 0x0003e8000c101908 */
[----:B0-----:R-:W3:Y:S01]  /*3c90*/  @!P1 LDG.E.64 R8, desc[UR8][R12.64] ;  /* 0x000000080c089981 */ /* 0x001ee2000c1e1b00 */
[----:B------:R-:W0:Y:S03]  /*3ca0*/  @!P1 LDC.64 R16, c[0x0][0x3d0] ;  /* 0x0000f400ff109b82 */ /* 0x000e260000000a00 */
[----:B------:R-:W4:Y:S01]  /*3cb0*/  LDS.64 R18, [R3] ;  /* 0x0000000003127984 */ /* 0x000f220000000a00 */
[----:B---3--:R-:W-:-:S04]  /*3cc0*/  LEA R11, P2, R8, R0, 0x3 ;  /* 0x00000000080b7211 */ /* 0x008fc800078418ff */
[----:B------:R-:W-:Y:S02]  /*3cd0*/  LEA.HI.X R9, R8, R5, R9, 0x3, P2 ;  /* 0x0000000508097211 */ /* 0x000fe400010f1c09 */
[----:B------:R-:W-:Y:S02]  /*3ce0*/  IADD3 R8, P2, PT, R11, R2, RZ ;  /* 0x000000020b087210 */ /* 0x000fe40007f5e0ff */
[----:B------:R-:W-:-:S03]  /*3cf0*/  CS2R R10, SRZ ;  /* 0x00000000000a7805 */ /* 0x000fc6000001ff00 */
[----:B------:R-:W-:-:S05]  /*3d00*/  IMAD.X R9, R9, 0x1, R4, P2 ;  /* 0x0000000109097824 */ /* 0x000fca00010e0604 */
[----:B--2---:R-:W-:Y:S04]  /*3d10*/  STG.E desc[UR8][R8.64+-0x804], R20 ;  /* 0xfff7fc1408007986 */ /* 0x004fe8000c101908 */
[----:B------:R-:W-:Y:S04]  /*3d20*/  STG.E desc[UR8][R8.64+-0x800], R21 ;  /* 0xfff8001508007986 */ /* 0x000fe8000c101908 */
[----:B0-----:R0:W1:Y:S01]  /*3d30*/  @!P1 LDG.E.64 R10, desc[UR8][R16.64] ;  /* 0x00000008100a9981 */ /* 0x001062000c1e1b00 */
[----:B------:R-:W2:Y:S03]  /*3d40*/  @!P1 LDC.64 R12, c[0x0][0x3d0] ;  /* 0x0000f400ff0c9b82 */ /* 0x000ea60000000a00 */
[----:B0-----:R0:W3:Y:S01]  /*3d50*/  LDS.64 R16, [R3+0x400] ;  /* 0x0004000003107984 */ /* 0x0010e20000000a00 */
[----:B-1----:R-:W-:-:S04]  /*3d60*/  LEA R7, P2, R10, R0, 0x3 ;  /* 0x000000000a077211 */ /* 0x002fc800078418ff */
[----:B------:R-:W-:Y:S02]  /*3d70*/  LEA.HI.X R11, R10, R5, R11, 0x3, P2 ;  /* 0x000000050a0b7211 */ /* 0x000fe400010f1c0b */
[----:B------:R-:W-:-:S05]  /*3d80*/  IADD3 R6, P2, PT, R7, R2, RZ ;  /* 0x0000000207067210 */ /* 0x000fca0007f5e0ff */
[----:B------:R-:W-:Y:S01]  /*3d90*/  IMAD.X R7, R11, 0x1, R4, P2 ;  /* 0x000000010b077824 */ /* 0x000fe200010e0604 */
[----:B------:R-:W-:-:S04]  /*3da0*/  CS2R R10, SRZ ;  /* 0x00000000000a7805 */ /* 0x000fc8000001ff00 */
        /* <DEDUP_REMOVED lines=8> */
[----:B------:R-:W-:Y:S01]  /*3e30*/  IADD3 R8, P2, PT, R9, R2, RZ ;  /* 0x0000000209087210 */ /* 0x000fe20007f5e0ff */
[----:B------:R-:W-:-:S04]  /*3e40*/  IMAD.X R5, RZ, RZ, R5, P3 ;  /* 0x000000ffff057224 */ /* 0x000fc800018e0605 */
[----:B------:R-:W-:Y:S01]  /*3e50*/  IMAD.X R9, R11, 0x1, R4, P2 ;  /* 0x000000010b097824 */ /* 0x000fe200010e0604 */
[----:B------:R-:W-:-:S04]  /*3e60*/  ISETP.GE.AND P2, PT, R15, R14, PT ;  /* 0x0000000e0f00720c */ /* 0x000fc80003f46270 */
[----:B---3--:R4:W-:Y:S04]  /*3e70*/  STG.E desc[UR8][R8.64+-0x4], R16 ;  /* 0xfffffc1008007986 */ /* 0x0089e8000c101908 */
[----:B------:R4:W-:Y:S05]  /*3e80*/  STG.E desc[UR8][R8.64], R17 ;  /* 0x0000001108007986 */ /* 0x0009ea000c101908 */
[----:B------:R-:W-:Y:S05]  /*3e90*/  @!P2 BRA `(.L_x_78) ;  /* 0xfffffffc0044a947 */ /* 0x000fea000383ffff */
.L_x_73:
[----:B------:R-:W-:Y:S05]  /*3ea0*/  BSYNC.RECONVERGENT B0 ;  /* 0x0000000000007941 */ /* 0x000fea0003800200 */
.L_x_59:
[----:B------:R-:W-:Y:S05]  /*3eb0*/  BRA `(.L_x_79) ;  /* 0x0000001c00207947 */ /* 0x000fea0003800000 */
.L_x_58:
[----:B------:R-:W0:Y:S01]  /*3ec0*/  S2R R0, SR_TID.X ;  /* 0x0000000000007919 */ /* 0x000e220000002100 */
[----:B------:R-:W1:Y:S01]  /*3ed0*/  LDCU.U8 UR6, c[0x0][0x3b8] ;  /* 0x00007700ff0677ac */ /* 0x000e620008000000 */
[----:B------:R-:W-:Y:S02]  /*3ee0*/  SHF.R.S32.HI R4, RZ, 0x1f, R3 ;  /* 0x0000001fff047819 */ /* 0x000fe40000011403 */
        /* <DEDUP_REMOVED lines=12> */
[----:B------:R-:W-:Y:S01]  /*3fb0*/  IADD3.X R4, PT, PT, RZ, UR5, R4, P1, P2 ;  /* 0x00000005ff047c10 */ /* 0x000fe20008fe4404 */
[----:B------:R-:W-:Y:S01]  /*3fc0*/  VIADD R25, R15, 0x4 ;  /* 0x000000040f197836 */ /* 0x000fe20000000000 */
[----:B---3--:R-:W-:Y:S02]  /*3fd0*/  LEA R12, P1, R5, UR10, 0x3 ;  /* 0x0000000a050c7c11 */ /* 0x008fe4000f8218ff */
[----:B------:R-:W-:Y:S02]  /*3fe0*/  CS2R R8, SRZ ;  /* 0x0000000000087805 */ /* 0x000fe4000001ff00 */
[----:B------:R-:W-:-:S02]  /*3ff0*/  ISETP.GE.AND P2, PT, R19, R2, PT ;  /* 0x000000021300720c */ /* 0x000fc40003f46270 */
[----:B------:R-:W-:Y:S02]  /*4000*/  CS2R R10, SRZ ;  /* 0x00000000000a7805 */ /* 0x000fe4000001ff00 */
[----:B------:R-:W-:Y:S02]  /*4010*/  LEA.HI.X R13, R5, UR11, R4, 0x3, P1 ;  /* 0x0000000b050d7c11 */ /* 0x000fe400088f1c04 */
[----:B------:R-:W-:Y:S02]  /*4020*/  CS2R R4, SRZ ;  /* 0x0000000000047805 */ /* 0x000fe4000001ff00 */
[-C--:B------:R-:W-:Y:S02]  /*4030*/  ISETP.GE.AND P1, PT, R21, R2.reuse, PT ;  /* 0x000000021500720c */ /* 0x080fe40003f26270 */
[----:B------:R-:W-:Y:S02]  /*4040*/  CS2R R16, SRZ ;  /* 0x0000000000107805 */ /* 0x000fe4000001ff00 */
[-C--:B------:R-:W-:Y:S01]  /*4050*/  ISETP.GE.AND P3, PT, R23, R2.reuse, PT ;  /* 0x000000021700720c */ /* 0x080fe20003f66270 */
[----:B------:R-:W0:Y:S01]  /*4060*/  LDCU UR4, c[0x0][0x3a8] ;  /* 0x00007500ff0477ac */ /* 0x000e220008000800 */
[----:B------:R-:W0:Y:S01]  /*4070*/  @!P0 LDG.E R4, desc[UR8][R12.64] ;  /* 0x000000080c048981 */ /* 0x000e22000c1e1900 */
[----:B------:R-:W-:-:S03]  /*4080*/  ISETP.GE.AND P4, PT, R25, R2, PT ;  /* 0x000000021900720c */ /* 0x000fc60003f86270 */
[----:B------:R-:W2:Y:S04]  /*4090*/  @!P2 LDG.E R6, desc[UR8][R12.64+0x8] ;  /* 0x000008080c06a981 */ /* 0x000ea8000c1e1900 */
[----:B------:R-:W3:Y:S04]  /*40a0*/  @!P1 LDG.E R8, desc[UR8][R12.64+0x10] ;  /* 0x000010080c089981 */ /* 0x000ee8000c1e1900 */
[----:B------:R-:W4:Y:S04]  /*40b0*/  @!P3 LDG.E R10, desc[UR8][R12.64+0x18] ;  /* 0x000018080c0ab981 */ /* 0x000f28000c1e1900 */
[----:B------:R-:W4:Y:S04]  /*40c0*/  @!P4 LDG.E R16, desc[UR8][R12.64+0x20] ;  /* 0x000020080c10c981 */ /* 0x000f28000c1e1900 */
[----:B------:R-:W5:Y:S04]  /*40d0*/  @!P0 LDG.E R5, desc[UR8][R12.64+0x4] ;  /* 0x000004080c058981 */ /* 0x000f68000c1e1900 */
        /* <DEDUP_REMOVED lines=10> */
[----:B--2---:R-:W-:Y:S02]  /*4180*/  FSETP.GE.AND P1, PT, R6, UR4, PT ;  /* 0x0000000406007c0b */ /* 0x004fe4000bf26000 */
[-C--:B------:R-:W-:Y:S02]  /*4190*/  ISETP.GE.OR P0, PT, R15, R2.reuse, P0 ;  /* 0x000000020f00720c */ /* 0x080fe40000706670 */
[----:B------:R-:W-:Y:S02]  /*41a0*/  ISETP.GE.OR P1, PT, R19, R2, P1 ;  /* 0x000000021300720c */ /* 0x000fe40000f26670 */
[----:B---3--:R-:W-:-:S02]  /*41b0*/  FSETP.GE.AND P2, PT, R8, UR4, PT ;  /* 0x0000000408007c0b */ /* 0x008fc4000bf46000 */
[----:B----4-:R-:W-:Y:S02]  /*41c0*/  FSETP.GE.AND P3, PT, R10, UR4, PT ;  /* 0x000000040a007c0b */ /* 0x010fe4000bf66000 */
[-C--:B------:R-:W-:Y:S02]  /*41d0*/  ISETP.GE.OR P2, PT, R21, R2.reuse, P2 ;  /* 0x000000021500720c */ /* 0x080fe40001746670 */
[----:B------:R-:W-:Y:S01]  /*41e0*/  SEL R14, RZ, 0x1, !P0 ;  /* 0x00000001ff0e7807 */ /* 0x000fe20004000000 */
[----:B------:R-:W-:Y:S01]  /*41f0*/  IMAD.MOV.U32 R15, RZ, RZ, 0x2 ;  /* 0x00000002ff0f7424 */ /* 0x000fe200078e00ff */
[----:B------:R-:W-:Y:S01]  /*4200*/  ISETP.GE.OR P3, PT, R23, R2, P3 ;  /* 0x000000021700720c */ /* 0x000fe20001f66670 */
[----:B------:R-:W-:Y:S01]  /*4210*/  @!P0 IMAD.MOV R15, RZ, RZ, 0x1 ;  /* 0x00000001ff0f8424 */ /* 0x000fe200078e02ff */
[----:B------:R-:W-:Y:S01]  /*4220*/  FSETP.GE.AND P4, PT, R16, UR4, PT ;  /* 0x0000000410007c0b */ /* 0x000fe2000bf86000 */
[----:B------:R-:W-:-:S03]  /*4230*/  @!P1 IMAD.MOV R15, RZ, RZ, R14 ;  /* 0x000000ffff0f9224 */ /* 0x000fc600078e020e */
[----:B------:R-:W-:Y:S01]  /*4240*/  ISETP.GE.OR P4, PT, R25, R2, P4 ;  /* 0x000000021900720c */ /* 0x000fe20002786670 */
        /* <DEDUP_REMOVED lines=22> */
[----:B------:R-:W-:Y:S01]  /*43b0*/  ISETP.NE.AND P6, PT, R22, 0x2, PT ;  /* 0x000000021600780c */ /* 0x000fe20003fc5270 */
[----:B------:R-:W-:Y:S01]  /*43c0*/  IMAD.IADD R19, R20, 0x1, -R19 ;  /* 0x0000000114137824 */ /* 0x000fe200078e0a13 */
[----:B------:R-:W-:Y:S01]  /*43d0*/  ISETP.NE.AND P5, PT, R22, 0x3, PT ;  /* 0x000000031600780c */ /* 0x000fe20003fa5270 */
[----:B0-----:R-:W-:-:S05]  /*43e0*/  IMAD.IADD R13, R12, 0x1, R13 ;  /* 0x000000010c0d7824 */ /* 0x001fca00078e020d */
[----:B------:R-:W-:Y:S02]  /*43f0*/  SEL R12, R13, R12, !P6 ;  /* 0x0000000c0d0c7207 */ /* 0x000fe40007000000 */
[----:B------:R-:W-:Y:S01]  /*4400*/  ISETP.NE.AND P6, PT, R18, RZ, PT ;  /* 0x000000ff1200720c */ /* 0x000fe20003fc5270 */
[----:B------:R-:W-:-:S03]  /*4410*/  IMAD.IADD R14, R14, 0x1, R13 ;  /* 0x000000010e0e7824 */ /* 0x000fc600078e020d */
[----:B------:R-:W-:Y:S02]  /*4420*/  SEL R13, R19, RZ, P6 ;  /* 0x000000ff130d7207 */ /* 0x000fe40003000000 */
[----:B------:R-:W-:Y:S02]  /*4430*/  ISETP.GT.U32.AND P6, PT, R0, 0x1f, PT ;  /* 0x0000001f0000780c */ /* 0x000fe40003fc4070 */
[----:B------:R-:W-:Y:S02]  /*4440*/  SEL R12, R14, R12, !P5 ;  /* 0x0000000c0e0c7207 */ /* 0x000fe40006800000 */
[----:B------:R-:W-:-:S03]  /*4450*/  ISETP.GE.U32.AND P5, PT, R0, 0x20, PT ;  /* 0x000000200000780c */ /* 0x000fc60003fa6070 */
[----:B------:R-:W-:Y:S02]  /*4460*/  IMAD.IADD R20, R12, 0x1, R13 ;  /* 0x000000010c147824 */ /* 0x000fe400078e020d */
[----:B------:R-:W-:-:S03]  /*4470*/  IMAD.IADD R15, R15, 0x1, R14 ;  /* 0x000000010f0f7824 */ /* 0x000fc600078e020e */
[----:B------:R-:W-:Y:S01]  /*4480*/  SEL R12, R19, R20, !P5 ;  /* 0x00000014130c7207 */ /* 0x000fe20006800000 */
[----:B------:R-:W-:Y:S06]  /*4490*/  @P6 BRA `(.L_x_80) ;  /* 0x0000000800406947 */ /* 0x000fec0003800000 */
[----:B------:R-:W0:Y:S01]  /*44a0*/  LDC.64 R22, c[0x0][0x3a0] ;  /* 0x0000e800ff167b82 */ /* 0x000e220000000a00 */
[----:B------:R-:W-:Y:S02]  /*44b0*/  ISETP.NE.AND P5, PT, R0, RZ, PT ;  /* 0x000000ff0000720c */ /* 0x000fe40003fa5270 */
[----:B------:R-:W-:-:S05]  /*44c0*/  LOP3.LUT R19, RZ, R0, RZ, 0x33, !PT ;  /* 0x00000000ff137212 */ /* 0x000fca00078e33ff */
[----:B------:R-:W1:Y:S06]  /*44d0*/  LDC R13, c[0x0][0x370] ;  /* 0x0000dc00ff0d7b82 */ /* 0x000e6c0000000800 */
[----:B------:R-:W-:Y:S01]  /*44e0*/  @!P5 IMAD.MOV.U32 R14, RZ, RZ, 0x64 ;  /* 0x00000064ff0ed424 */ /* 0x000fe200078e00ff */
[----:B------:R2:W-:Y:S01]  /*44f0*/  @!P5 STS [UR4+0x2c], R15 ;  /* 0x00002c0fff00d988 */ /* 0x0005e20008000804 */
[----:B0-----:R-:W-:-:S04]  /*4500*/  IMAD.WIDE R32, R26, 0x8, R22 ;  /* 0x000000081a207825 */ /* 0x001fc800078e0216 */
[----:B------:R-:W-:Y:S01]  /*4510*/  IMAD.IADD R26, R26, 0x1, R19 ;  /* 0x000000011a1a7824 */ /* 0x000fe200078e0213 */
[----:B------:R2:W-:Y:S01]  /*4520*/  @!P5 ST.E.64.STRONG.GPU desc[UR8][R32.64+0x100], R14 ;  /* 0x0001000e2000d985 */ /* 0x0005e2000c10fb08 */
[----:B-1----:R-:W-:-:S13]  /*4530*/  ISETP.GT.U32.AND P5, PT, R13, 0x1f3, PT ;  /* 0x000001f30d00780c */ /* 0x002fda0003fa4070 */
[----:B--2---:R-:W-:Y:S05]  /*4540*/  @P5 BRA `(.L_x_81) ;  /* 0x0000000000085947 */ /* 0x004fea0003800000 */
[----:B------:R0:W-:Y:S06]  /*4550*/  MEMBAR.SC.CTA ;  /* 0x0000000000007992 */ /* 0x0001ec0000000000 */
[----:B0-----:R-:W-:Y:S05]  /*4560*/  BRA `(.L_x_82) ;  /* 0x0000000000087947 */ /* 0x001fea0003800000 */
.L_x_81:
[----:B------:R-:W-:Y:S05]  /*4570*/  NANOSLEEP 0x1c2 ;  /* 0x000001c20000795d */ /* 0x000fea0003800000 */
[----:B------:R-:W-:Y:S01]  /*4580*/  NOP ;  /* 0x0000000000007918 */ /* 0x000fe20000000000 */
.L_x_82:
[----:B------:R-:W-:-:S05]  /*4590*/  IMAD.WIDE R22, R26, 0x8, R22 ;  /* 0x000000081a167825 */ /* 0x000fca00078e0216 */
[----:B------:R-:W2:Y:S01]  /*45a0*/  LD.E.64.STRONG.GPU R20, desc[UR8][R22.64+0x100] ;  /* 0x0001000816147980 */ /* 0x000ea2000c10fb00 */
[----:B------:R-:W-:Y:S01]  /*45b0*/  UMOV UR5, 0xffffffff ;  /* 0xffffffff00057882 */ /* 0x000fe20000000000 */
[----:B--2---:R-:W-:Y:S02]  /*45c0*/  ISETP.NE.AND P6, PT, R20, 0x63, PT ;  /* 0x000000631400780c */ /* 0x004fe40003fc5270 */
[----:B------:R-:W-:Y:S11]  /*45d0*/  BRA.DIV UR5, `(.L_x_83) ;  /* 0x0000002205347947 */ /* 0x000ff6000b800000 */
[----:B------:R-:W-:-:S13]  /*45e0*/  VOTE.ANY P6, !P6 ;  /* 0x0000000000ff7806 */ /* 0x000fda00070c0100 */
.L_x_152:
[----:B------:R-:W-:Y:S05]  /*45f0*/  @!P6 BRA `(.L_x_84) ;  /* 0x000000000030e947 */ /* 0x000fea0003800000 */
.L_x_88:
[----:B------:R-:W-:Y:S05]  /*4600*/  YIELD ;  /* 0x0000000000007946 */ /* 0x000fea0003800000 */
[----:B------:R-:W-:Y:S05]  /*4610*/  @P5 BRA `(.L_x_85) ;  /* 0x0000000000085947 */ /* 0x000fea0003800000 */
[----:B------:R0:W-:Y:S06]  /*4620*/  MEMBAR.SC.CTA ;  /* 0x0000000000007992 */ /* 0x0001ec0000000000 */
[----:B0-----:R-:W-:Y:S05]  /*4630*/  BRA `(.L_x_86) ;  /* 0x0000000000087947 */ /* 0x001fea0003800000 */
.L_x_85:
[----:B------:R-:W-:Y:S05]  /*4640*/  NANOSLEEP 0x15e ;  /* 0x0000015e0000795d */ /* 0x000fea0003800000 */
[----:B------:R-:W-:Y:S01]  /*4650*/  NOP ;  /* 0x0000000000007918 */ /* 0x000fe20000000000 */
.L_x_86:
[----:B------:R-:W2:Y:S01]  /*4660*/  LD.E.64.STRONG.GPU R20, desc[UR8][R22.64+0x100] ;  /* 0x0001000816147980 */ /* 0x000ea2000c10fb00 */
[----:B------:R-:W-:Y:S01]  /*4670*/  UMOV UR5, 0xffffffff ;  /* 0xffffffff00057882 */ /* 0x000fe20000000000 */
[----:B--2---:R-:W-:Y:S02]  /*4680*/  ISETP.NE.AND P6, PT, R20, 0x63, PT ;  /* 0x000000631400780c */ /* 0x004fe40003fc5270 */
[----:B------:R-:W-:Y:S11]  /*4690*/  BRA.DIV UR5, `(.L_x_87) ;  /* 0x0000002205247947 */ /* 0x000ff6000b800000 */
[----:B------:R-:W-:-:S13]  /*46a0*/  VOTE.ANY P6, !P6 ;  /* 0x0000000000ff7806 */ /* 0x000fda00070c0100 */
.L_x_155:
[----:B------:R-:W-:Y:S05]  /*46b0*/  @P6 BRA `(.L_x_88) ;  /* 0xfffffffc00d06947 */ /* 0x000fea000383ffff */
.L_x_84:
[----:B------:R-:W-:Y:S01]  /*46c0*/  UMOV UR5, 0xffffffff ;  /* 0xffffffff00057882 */ /* 0x000fe20000000000 */
[----:B------:R-:W-:Y:S02]  /*46d0*/  ISETP.NE.AND P5, PT, R20, 0x65, PT ;  /* 0x000000651400780c */ /* 0x000fe40003fa5270 */
[----:B------:R-:W-:Y:S11]  /*46e0*/  BRA.DIV UR5, `(.L_x_89) ;  /* 0x0000002205307947 */ /* 0x000ff6000b800000 */
[----:B------:R-:W0:Y:S01]  /*46f0*/  S2R R14, SR_GEMASK ;  /* 0x00000000000e7919 */ /* 0x000e220000003c00 */
[----:B------:R-:W-:Y:S01]  /*4700*/  VOTE.ANY R29, PT, !P5 ;  /* 0x00000000001d7806 */ /* 0x000fe200068e0100 */
[----:B------:R-:W-:Y:S01]  /*4710*/  VIADD R23, R18, 0x2 ;  /* 0x0000000212177836 */ /* 0x000fe20000000000 */
[----:B------:R-:W-:-:S13]  /*4720*/  ISETP.NE.AND P6, PT, R20, 0x65, PT ;  /* 0x000000651400780c */ /* 0x000fda0003fc5270 */
        /* <DEDUP_REMOVED lines=10> */
[----:B------:R-:W-:-:S05]  /*47d0*/  IMAD.IADD R19, R24, 0x1, R21 ;  /* 0x0000000118137824 */ /* 0x000fca00078e0215 */
[----:B------:R-:W0:Y:S02]  /*47e0*/  SHFL.DOWN PT, R35, R19, 0x2, R34 ;  /* 0x0840000013237989 */ /* 0x000e2400000e0022 */
[----:B0-----:R-:W-:Y:S02]  /*47f0*/  SEL R24, R35, RZ, !P5 ;  /* 0x000000ff23187207 */ /* 0x001fe40006800000 */
[----:B------:R-:W-:-:S03]  /*4800*/  ISETP.GT.AND P5, PT, R22, R34, PT ;  /* 0x000000221600720c */ /* 0x000fc60003fa4270 */
[----:B------:R-:W-:Y:S02]  /*4810*/  IMAD.IADD R23, R19, 0x1, R24 ;  /* 0x0000000113177824 */ /* 0x000fe400078e0218 */
[----:B------:R-:W-:-:S03]  /*4820*/  VIADD R19, R18, 0x8 ;  /* 0x0000000812137836 */ /* 0x000fc60000000000 */
        /* <DEDUP_REMOVED lines=9> */
[----:B------:R-:W0:Y:S03]  /*48c0*/  LDC.64 R24, c[0x0][0x3a0] ;  /* 0x0000e800ff187b82 */ /* 0x000e260000000a00 */
[----:B------:R-:W1:Y:S02]  /*48d0*/  SHFL.DOWN PT, R35, R21, 0x10, R34 ;  /* 0x0a00000015237989 */ /* 0x000e6400000e0022 */
[----:B-1----:R-:W-:Y:S02]  /*48e0*/  SEL R20, R35, RZ, !P5 ;  /* 0x000000ff23147207 */ /* 0x002fe40006800000 */
[----:B0-----:R-:W-:-:S03]  /*48f0*/  IADD3 R28, P5, PT, R24, 0x100, RZ ;  /* 0x00000100181c7810 */ /* 0x001fc60007fbe0ff */
[----:B------:R-:W-:Y:S02]  /*4900*/  IMAD.IADD R24, R21, 0x1, R20 ;  /* 0x0000000115187824 */ /* 0x000fe400078e0214 */
[----:B------:R-:W-:-:S08]  /*4910*/  IMAD.X R25, RZ, RZ, R25, P5 ;  /* 0x000000ffff197224 */ /* 0x000fd000028e0619 */
.L_x_164:
[----:B------:R-:W-:Y:S05]  /*4920*/  @!P6 BRA `(.L_x_90) ;  /* 0x0000000000dce947 */ /* 0x000fea0003800000 */
.L_x_98:
[----:B------:R-:W-:Y:S02]  /*4930*/  IMAD.MOV.U32 R29, RZ, RZ, R25 ;  /* 0x000000ffff1d7224 */ /* 0x000fe400078e0019 */
[----:B------:R-:W-:-:S05]  /*4940*/  IMAD.WIDE R30, R26, 0x8, R28 ;  /* 0x000000081a1e7825 */ /* 0x000fca00078e021c */
[----:B------:R-:W2:Y:S01]  /*4950*/  LD.E.64.STRONG.GPU R20, desc[UR8][R30.64+-0x100] ;  /* 0xffff00081e147980 */ /* 0x000ea2000c10fb00 */
[----:B------:R-:W-:Y:S05]  /*4960*/  YIELD ;  /* 0x0000000000007946 */ /* 0x000fea0003800000 */
[----:B------:R-:W-:Y:S01]  /*4970*/  UMOV UR5, 0xffffffff ;  /* 0xffffffff00057882 */ /* 0x000fe20000000000 */
[----:B--2---:R-:W-:Y:S02]  /*4980*/  ISETP.NE.AND P6, PT, R20, 0x63, PT ;  /* 0x000000631400780c */ /* 0x004fe40003fc5270 */
[----:B------:R-:W-:Y:S11]  /*4990*/  BRA.DIV UR5, `(.L_x_91) ;  /* 0x0000002205887947 */ /* 0x000ff6000b800000 */
[----:B------:R-:W-:-:S13]  /*49a0*/  VOTE.ANY P6, !P6 ;  /* 0x0000000000ff7806 */ /* 0x000fda00070c0100 */
.L_x_167:
[----:B------:R-:W-:Y:S05]  /*49b0*/  @!P6 BRA `(.L_x_92) ;  /* 0x000000000034e947 */ /* 0x000fea0003800000 */
[----:B------:R-:W-:-:S13]  /*49c0*/  ISETP.GT.U32.AND P5, PT, R13, 0x1f3, PT ;  /* 0x000001f30d00780c */ /* 0x000fda0003fa4070 */
.L_x_96:
[----:B------:R-:W-:Y:S05]  /*49d0*/  YIELD ;  /* 0x0000000000007946 */ /* 0x000fea0003800000 */
[----:B------:R-:W-:Y:S05]  /*49e0*/  @P5 BRA `(.L_x_93) ;  /* 0x0000000000085947 */ /* 0x000fea0003800000 */
[----:B------:R0:W-:Y:S06]  /*49f0*/  MEMBAR.SC.CTA ;  /* 0x0000000000007992 */ /* 0x0001ec0000000000 */
[----:B0-----:R-:W-:Y:S05]  /*4a00*/  BRA `(.L_x_94) ;  /* 0x0000000000087947 */ /* 0x001fea0003800000 */
.L_x_93:
[----:B------:R-:W-:Y:S05]  /*4a10*/  NANOSLEEP 0x15e ;  /* 0x0000015e0000795d */ /* 0x000fea0003800000 */
[----:B------:R-:W-:Y:S01]  /*4a20*/  NOP ;  /* 0x0000000000007918 */ /* 0x000fe20000000000 */
.L_x_94:
[----:B------:R-:W2:Y:S01]  /*4a30*/  LD.E.64.STRONG.GPU R20, desc[UR8][R30.64+-0x100] ;  /* 0xffff00081e147980 */ /* 0x000ea2000c10fb00 */
[----:B------:R-:W-:Y:S01]  /*4a40*/  UMOV UR5, 0xffffffff ;  /* 0xffffffff00057882 */ /* 0x000fe20000000000 */
[----:B--2---:R-:W-:Y:S02]  /*4a50*/  ISETP.NE.AND P6, PT, R20, 0x63, PT ;  /* 0x000000631400780c */ /* 0x004fe40003fc5270 */
[----:B------:R-:W-:Y:S11]  /*4a60*/  BRA.DIV UR5, `(.L_x_95) ;  /* 0x0000002205747947 */ /* 0x000ff6000b800000 */
[----:B------:R-:W-:-:S13]  /*4a70*/  VOTE.ANY P6, !P6 ;  /* 0x0000000000ff7806 */ /* 0x000fda00070c0100 */
.L_x_170:
[----:B------:R-:W-:Y:S05]  /*4a80*/  @P6 BRA `(.L_x_96) ;  /* 0xfffffffc00d06947 */ /* 0x000fea000383ffff */
.L_x_92:
[----:B------:R-:W-:Y:S01]  /*4a90*/  UMOV UR5, 0xffffffff ;  /* 0xffffffff00057882 */ /* 0x000fe20000000000 */
[----:B------:R-:W-:Y:S02]  /*4aa0*/  ISETP.NE.AND P5, PT, R20, 0x65, PT ;  /* 0x000000651400780c */ /* 0x000fe40003fa5270 */
[----:B------:R-:W-:Y:S11]  /*4ab0*/  BRA.DIV UR5, `(.L_x_97) ;  /* 0x0000002205807947 */ /* 0x000ff6000b800000 */
[----:B------:R-:W-:Y:S01]  /*4ac0*/  VOTE.ANY R29, PT, !P5 ;  /* 0x00000000001d7806 */ /* 0x000fe200068e0100 */
[----:B------:R-:W-:Y:S01]  /*4ad0*/  VIADD R37, R18, 0x2 ;  /* 0x0000000212257836 */ /* 0x000fe20000000000 */
[----:B------:R-:W-:Y:S01]  /*4ae0*/  ISETP.NE.AND P6, PT, R20, 0x65, PT ;  /* 0x000000651400780c */ /* 0x000fe20003fc5270 */
[----:B------:R-:W-:Y:S01]  /*4af0*/  VIADD R26, R26, 0xffffffe0 ;  /* 0xffffffe01a1a7836 */ /* 0x000fe20000000000 */
[----:B------:R-:W-:-:S05]  /*4b00*/  LOP3.LUT R29, R29, 0x80000000, R14, 0xec, !PT ;  /* 0x800000001d1d7812 */ /* 0x000fca00078eec0e */
[----:B------:R-:W-:-:S05]  /*4b10*/  VIADD R30, R29, 0xffffffff ;  /* 0xffffffff1d1e7836 */ /* 0x000fca0000000000 */
[----:B------:R-:W-:Y:S02]  /*4b20*/  LOP3.LUT R30, R29, R30, RZ, 0xc, !PT ;  /* 0x0000001e1d1e7212 */ /* 0x000fe400078e0cff */
[----:B------:R-:W-:Y:S02]  /*4b30*/  VOTE.ALL P6, P6 ;  /* 0x0000000000ff7806 */ /* 0x000fe400030c0000 */
        /* <DEDUP_REMOVED lines=21> */
.L_x_179:
[----:B------:R-:W-:Y:S05]  /*4c90*/  @P6 BRA `(.L_x_98) ;  /* 0xfffffffc00246947 */ /* 0x000fea000383ffff */
.L_x_90:
[----:B------:R-:W-:Y:S02]  /*4ca0*/  ISETP.NE.AND P5, PT, R0, RZ, PT ;  /* 0x000000ff0000720c */ /* 0x000fe40003fa5270 */
[----:B------:R-:W-:-:S11]  /*4cb0*/  ISETP.NE.AND P6, PT, R18, RZ, PT ;  /* 0x000000ff1200720c */ /* 0x000fd60003fc5270 */
[----:B------:R-:W0:Y:S01]  /*4cc0*/  @!P5 S2R R18, SR_CgaCtaId ;  /* 0x000000000012d919 */ /* 0x000e220000008800 */
[----:B------:R-:W-:Y:S01]  /*4cd0*/  @!P5 MOV R13, 0x400 ;  /* 0x00000400000dd802 */ /* 0x000fe20000000f00 */
[----:B------:R-:W-:Y:S01]  /*4ce0*/  @!P5 IMAD.IADD R15, R15, 0x1, R24 ;  /* 0x000000010f0fd824 */ /* 0x000fe200078e0218 */
[----:B------:R-:W-:Y:S01]  /*4cf0*/  @!P6 MOV R19, 0x400 ;  /* 0x000004000013e802 */ /* 0x000fe20000000f00 */
[----:B------:R-:W1:Y:S01]  /*4d00*/  @!P6 S2R R20, SR_CgaCtaId ;  /* 0x000000000014e919 */ /* 0x000e620000008800 */
[----:B------:R-:W-:-:S05]  /*4d10*/  @!P5 IMAD.MOV.U32 R14, RZ, RZ, 0x65 ;  /* 0x00000065ff0ed424 */ /* 0x000fca00078e00ff */
[----:B------:R2:W-:Y:S01]  /*4d20*/  @!P5 ST.E.64.STRONG.GPU desc[UR8][R32.64+0x100], R14 ;  /* 0x0001000e2000d985 */ /* 0x0005e2000c10fb08 */
[----:B0-----:R-:W-:Y:S02]  /*4d30*/  @!P5 LEA R13, R18, R13, 0x18 ;  /* 0x0000000d120dd211 */ /* 0x001fe400078ec0ff */
[----:B-1----:R-:W-:-:S03]  /*4d40*/  @!P6 LEA R19, R20, R19, 0x18 ;  /* 0x000000131413e211 */ /* 0x002fc600078ec0ff */
[----:B------:R2:W-:Y:S01]  /*4d50*/  @!P5 STS [R13+0x24], R24 ;  /* 0x000024180d00d388 */ /* 0x0005e20000000800 */
[----:B------:R-:W-:Y:S02]  /*4d60*/  IMAD.MOV.U32 R20, RZ, RZ, R12 ;  /* 0x000000ffff147224 */ /* 0x000fe400078e000c */
[----:B------:R-:W-:Y:S01]  /*4d70*/  @!P6 IMAD.MOV.U32 R20, RZ, RZ, R24 ;  /* 0x000000ffff14e224 */ /* 0x000fe200078e0018 */
[----:B------:R2:W-:Y:S04]  /*4d80*/  @!P5 STS [R13+0x28], R15 ;  /* 0x0000280f0d00d388 */ /* 0x0005e80000000800 */
[----:B------:R2:W-:Y:S02]  /*4d90*/  @!P6 STS [R19+0x14], R24 ;  /* 0x000014181300e388 */ /* 0x0005e40000000800 */
.L_x_80:
[----:B------:R-:W-:Y:S05]  /*4da0*/  WARPSYNC.ALL ;  /* 0x0000000000007948 */ /* 0x000fea0003800000 */
[----:B------:R-:W0:Y:S08]  /*4db0*/  S2UR UR5, SR_CgaCtaId ;  /* 0x00000000000579c3 */ /* 0x000e300000008800 */
[----:B------:R-:W-:Y:S01]  /*4dc0*/  BAR.SYNC.DEFER_BLOCKING 0x0 ;  /* 0x0000000000007b1d */ /* 0x000fe20000010000 */
[----:B------:R-:W-:-:S02]  /*4dd0*/  ISETP.NE.AND P5, PT, R0, RZ, PT ;  /* 0x000000ff0000720c */ /* 0x000fc40003fa5270 */
[----:B------:R-:W-:-:S03]  /*4de0*/  SEL R22, RZ, 0x1, !P0 ;  /* 0x00000001ff167807 */ /* 0x000fc60004000000 */
[----:B------:R-:W-:Y:S02]  /*4df0*/  UMOV UR4, 0x400 ;  /* 0x0000040000047882 */ /* 0x000fe40000000000 */
[----:B------:R-:W-:Y:S02]  /*4e00*/  VIADD R21, R22, 0x1 ;  /* 0x0000000116157836 */ /* 0x000fe40000000000 */
[----:B------:R-:W-:Y:S01]  /*4e10*/  @!P1 IMAD.MOV R21, RZ, RZ, R22 ;  /* 0x000000ffff159224 */ /* 0x000fe200078e0216 */
[----:B0-----:R-:W-:-:S09]  /*4e20*/  ULEA UR4, UR5, UR4, 0x18 ;  /* 0x0000000405047291 */ /* 0x001fd2000f8ec0ff */
[----:B------:R-:W0:Y:S04]  /*4e30*/  LDS R18, [UR4+0x14] ;  /* 0x00001404ff127984 */ /* 0x000e280008000800 */
[----:B--2---:R-:W1:Y:S01]  /*4e40*/  LDS.128 R12, [UR4+0x20] ;  /* 0x00002004ff0c7984 */ /* 0x004e620008000c00 */
[----:B0-----:R-:W-:-:S05]  /*4e50*/  SEL R19, R18, RZ, P5 ;  /* 0x000000ff12137207 */ /* 0x001fca0002800000 */
[----:B------:R-:W-:-:S04]  /*4e60*/  IMAD.IADD R23, R19, 0x1, R20 ;  /* 0x0000000113177824 */ /* 0x000fc800078e0214 */
[----:B------:R-:W-:Y:S01]  /*4e70*/  IMAD.IADD R20, R23, 0x1, R21 ;  /* 0x0000000117147824 */ /* 0x000fe200078e0215 */
[----:B------:R-:W-:-:S03]  /*4e80*/  IADD3 R21, PT, PT, -R2, 0x280, RZ ;  /* 0x0000028002157810 */ /* 0x000fc60007ffe1ff */
[----:B------:R-:W-:Y:S02]  /*4e90*/  VIADD R18, R20, 0x1 ;  /* 0x0000000114127836 */ /* 0x000fe40000000000 */
[--C-:B-1----:R-:W-:Y:S02]  /*4ea0*/  IMAD.IADD R19, R15, 0x1, -R21.reuse ;  /* 0x000000010f137824 */ /* 0x102fe400078e0a15 */
[----:B------:R-:W-:Y:S02]  /*4eb0*/  @!P2 IMAD.MOV R18, RZ, RZ, R20 ;  /* 0x000000ffff12a224 */ /* 0x000fe400078e0214 */
[----:B------:R-:W-:Y:S01]  /*4ec0*/  IMAD.IADD R14, R14, 0x1, -R21 ;  /* 0x000000010e0e7824 */ /* 0x000fe200078e0a15 */
[----:B------:R-:W-:Y:S01]  /*4ed0*/  ISETP.GT.AND P5, PT, R19, 0x80, PT ;  /* 0x000000801300780c */ /* 0x000fe20003fa4270 */
[----:B------:R-:W-:Y:S02]  /*4ee0*/  VIADD R2, R18, 0x1 ;  /* 0x0000000112027836 */ /* 0x000fe40000000000 */
[----:B------:R-:W-:-:S02]  /*4ef0*/  IMAD.IADD R21, R22, 0x1, R23 ;  /* 0x0000000116157824 */ /* 0x000fc400078e0217 */
[----:B------:R-:W-:-:S08]  /*4f00*/  @!P3 IMAD.MOV R2, RZ, RZ, R18 ;  /* 0x000000ffff02b224 */ /* 0x000fd000078e0212 */
[----:B------:R-:W-:Y:S05]  /*4f10*/  @P5 BRA `(.L_x_99) ;  /* 0x0000000400405947 */ /* 0x000fea0003800000 */
[----:B------:R-:W-:Y:S01]  /*4f20*/  ISETP.LT.AND P0, PT, R23, R14, P0 ;  /* 0x0000000e1700720c */ /* 0x000fe20000701270 */
[----:B------:R-:W0:Y:S01]  /*4f30*/  LDCU.U8 UR5, c[0x0][0x3b8] ;  /* 0x00007700ff0577ac */ /* 0x000e220008000000 */
[----:B------:R-:W-:Y:S11]  /*4f40*/  BSSY.RECONVERGENT B0, `(.L_x_100) ;  /* 0x000000e000007945 */ /* 0x000ff60003800200 */
[----:B------:R-:W-:Y:S05]  /*4f50*/  @!P0 BRA `(.L_x_101) ;  /* 0x0000000000308947 */ /* 0x000fea0003800000 */
[----:B0-----:R-:W-:Y:S01]  /*4f60*/  UISETP.NE.AND UP0, UPT, UR5, URZ, UPT ;  /* 0x000000ff0500728c */ /* 0x001fe2000bf05270 */
[----:B------:R-:W-:Y:S01]  /*4f70*/  CS2R R12, SRZ ;  /* 0x00000000000c7805 */ /* 0x000fe2000001ff00 */
[----:B------:R-:W0:Y:S07]  /*4f80*/  LDCU.64 UR10, c[0x0][0x390] ;  /* 0x00007200ff0a77ac */ /* 0x000e2e0008000a00 */
[----:B------:R-:W-:Y:S05]  /*4f90*/  BRA.U UP0, `(.L_x_102) ;  /* 0x0000000100087547 */ /* 0x000fea000b800000 */
[----:B------:R-:W1:Y:S02]  /*4fa0*/  LDC.64 R12, c[0x0][0x3d0] ;  /* 0x0000f400ff0c7b82 */ /* 0x000e640000000a00 */
[----:B-1----:R-:W5:Y:S02]  /*4fb0*/  LDG.E.64 R12, desc[UR8][R12.64] ;  /* 0x000000080c0c7981 */ /* 0x002f64000c1e1b00 */
.L_x_102:
[----:B-----5:R-:W-:-:S04]  /*4fc0*/  IADD3 R0, P0, PT, R23, R12, RZ ;  /* 0x0000000c17007210 */ /* 0x020fc80007f1e0ff */
[----:B------:R-:W-:Y:S02]  /*4fd0*/  LEA.HI.X.SX32 R13, R23, R13, 0x1, P0 ;  /* 0x0000000d170d7211 */ /* 0x000fe400000f0eff */
[----:B0-----:R-:W-:-:S04]  /*4fe0*/  LEA R12, P0, R0, UR10, 0x3 ;  /* 0x0000000a000c7c11 */ /* 0x001fc8000f8018ff */
[----:B------:R-:W-:-:S05]  /*4ff0*/  LEA.HI.X R13, R0, UR11, R13, 0x3, P0 ;  /* 0x0000000b000d7c11 */ /* 0x000fca00080f1c0d */
[----:B------:R1:W-:Y:S04]  /*5000*/  STG.E desc[UR8][R12.64], R4 ;  /* 0x000000040c007986 */ /* 0x0003e8000c101908 */
[----:B------:R1:W-:Y:S02]  /*5010*/  STG.E desc[UR8][R12.64+0x4], R5 ;  /* 0x000004050c007986 */ /* 0x0003e4000c101908 */
.L_x_101:
[----:B0-----:R-:W-:Y:S05]  /*5020*/  BSYNC.RECONVERGENT B0 ;  /* 0x0000000000007941 */ /* 0x001fea0003800200 */
.L_x_100:
[----:B------:R-:W-:Y:S01]  /*5030*/  ISETP.GE.OR P1, PT, R21, R14, !P1 ;  /* 0x0000000e1500720c */ /* 0x000fe20004f26670 */
[----:B------:R-:W-:-:S12]  /*5040*/  BSSY.RECONVERGENT B0, `(.L_x_103) ;  /* 0x000000e000007945 */ /* 0x000fd80003800200 */
[----:B------:R-:W-:Y:S05]  /*5050*/  @P1 BRA `(.L_x_104) ;  /* 0x0000000000301947 */ /* 0x000fea0003800000 */
[----:B------:R-:W-:Y:S01]  /*5060*/  UISETP.NE.AND UP0, UPT, UR5, URZ, UPT ;  /* 0x000000ff0500728c */ /* 0x000fe2000bf05270 */
[----:B-1---5:R-:W-:Y:S01]  /*5070*/  CS2R R4, SRZ ;  /* 0x0000000000047805 */ /* 0x022fe2000001ff00 */
[----:B------:R-:W0:Y:S07]  /*5080*/  LDCU.64 UR10, c[0x0][0x390] ;  /* 0x00007200ff0a77ac */ /* 0x000e2e0008000a00 */
[----:B------:R-:W-:Y:S05]  /*5090*/  BRA.U UP0, `(.L_x_105) ;  /* 0x0000000100087547 */ /* 0x000fea000b800000 */
[----:B------:R-:W1:Y:S02]  /*50a0*/  LDC.64 R4, c[0x0][0x3d0] ;  /* 0x0000f400ff047b82 */ /* 0x000e640000000a00 */
[----:B-1----:R-:W5:Y:S02]  /*50b0*/  LDG.E.64 R4, desc[UR8][R4.64] ;  /* 0x0000000804047981 */ /* 0x002f64000c1e1b00 */
.L_x_105:
[----:B-----5:R-:W-:-:S04]  /*50c0*/  IADD3 R0, P0, PT, R21, R4, RZ ;  /* 0x0000000415007210 */ /* 0x020fc80007f1e0ff */
[----:B------:R-:W-:Y:S02]  /*50d0*/  LEA.HI.X.SX32 R5, R21, R5, 0x1, P0 ;  /* 0x0000000515057211 */ /* 0x000fe400000f0eff */
[----:B0-----:R-:W-:-:S04]  /*50e0*/  LEA R4, P0, R0, UR10, 0x3 ;  /* 0x0000000a00047c11 */ /* 0x001fc8000f8018ff */
[----:B------:R-:W-:-:S05]  /*50f0*/  LEA.HI.X R5, R0, UR11, R5, 0x3, P0 ;  /* 0x0000000b00057c11 */ /* 0x000fca00080f1c05 */
[----:B------:R0:W-:Y:S04]  /*5100*/  STG.E desc[UR8][R4.64], R6 ;  /* 0x0000000604007986 */ /* 0x0001e8000c101908 */
[----:B------:R0:W-:Y:S02]  /*5110*/  STG.E desc[UR8][R4.64+0x4], R7 ;  /* 0x0000040704007986 */ /* 0x0001e4000c101908 */
.L_x_104:
[----:B------:R-:W-:Y:S05]  /*5120*/  BSYNC.RECONVERGENT B0 ;  /* 0x0000000000007941 */ /* 0x000fea0003800200 */
.L_x_103:
[----:B------:R-:W-:Y:S01]  /*5130*/  ISETP.GE.OR P2, PT, R20, R14, !P2 ;  /* 0x0000000e1400720c */ /* 0x000fe20005746670 */
[----:B------:R-:W-:-:S12]  /*5140*/  BSSY.RECONVERGENT B0, `(.L_x_106) ;  /* 0x000000e000007945 */ /* 0x000fd80003800200 */
[----:B------:R-:W-:Y:S05]  /*5150*/  @P2 BRA `(.L_x_107) ;  /* 0x0000000000302947 */ /* 0x000fea0003800000 */
[----:B------:R-:W-:Y:S01]  /*5160*/  UISETP.NE.AND UP0, UPT, UR5, URZ, UPT ;  /* 0x000000ff0500728c */ /* 0x000fe2000bf05270 */
[----:B01---5:R-:W-:Y:S01]  /*5170*/  CS2R R4, SRZ ;  /* 0x0000000000047805 */ /* 0x023fe2000001ff00 */
[----:B------:R-:W0:Y:S07]  /*5180*/  LDCU.64 UR10, c[0x0][0x390] ;  /* 0x00007200ff0a77ac */ /* 0x000e2e0008000a00 */
[----:B------:R-:W-:Y:S05]  /*5190*/  BRA.U UP0, `(.L_x_108) ;  /* 0x0000000100087547 */ /* 0x000fea000b800000 */
[----:B------:R-:W1:Y:S02]  /*51a0*/  LDC.64 R4, c[0x0][0x3d0] ;  /* 0x0000f400ff047b82 */ /* 0x000e640000000a00 */
[----:B-1----:R-:W5:Y:S02]  /*51b0*/  LDG.E.64 R4, desc[UR8][R4.64] ;  /* 0x0000000804047981 */ /* 0x002f64000c1e1b00 */
.L_x_108:
[----:B-----5:R-:W-:-:S04]  /*51c0*/  IADD3 R0, P0, PT, R20, R4, RZ ;  /* 0x0000000414007210 */ /* 0x020fc80007f1e0ff */
[----:B------:R-:W-:Y:S02]  /*51d0*/  LEA.HI.X.SX32 R5, R20, R5, 0x1, P0 ;  /* 0x0000000514057211 */ /* 0x000fe400000f0eff */
[----:B0-----:R-:W-:-:S04]  /*51e0*/  LEA R4, P0, R0, UR10, 0x3 ;  /* 0x0000000a00047c11 */ /* 0x001fc8000f8018ff */
[----:B------:R-:W-:-:S05]  /*51f0*/  LEA.HI.X R5, R0, UR11, R5, 0x3, P0 ;  /* 0x0000000b00057c11 */ /* 0x000fca00080f1c05 */
[----:B------:R2:W-:Y:S04]  /*5200*/  STG.E desc[UR8][R4.64], R8 ;  /* 0x0000000804007986 */ /* 0x0005e8000c101908 */
[----:B------:R2:W-:Y:S02]  /*5210*/  STG.E desc[UR8][R4.64+0x4], R9 ;  /* 0x0000040904007986 */ /* 0x0005e4000c101908 */
.L_x_107:
[----:B------:R-:W-:Y:S05]  /*5220*/  BSYNC.RECONVERGENT B0 ;  /* 0x0000000000007941 */ /* 0x000fea0003800200 */
.L_x_106:
[----:B------:R-:W-:Y:S01]  /*5230*/  ISETP.GE.OR P3, PT, R18, R14, !P3 ;  /* 0x0000000e1200720c */ /* 0x000fe20005f66670 */
[----:B------:R-:W-:-:S12]  /*5240*/  BSSY.RECONVERGENT B0, `(.L_x_109) ;  /* 0x000000e000007945 */ /* 0x000fd80003800200 */
[----:B------:R-:W-:Y:S05]  /*5250*/  @P3 BRA `(.L_x_110) ;  /* 0x0000000000303947 */ /* 0x000fea0003800000 */
[----:B------:R-:W-:Y:S01]  /*5260*/  UISETP.NE.AND UP0, UPT, UR5, URZ, UPT ;  /* 0x000000ff0500728c */ /* 0x000fe2000bf05270 */
[----:B012--5:R-:W-:Y:S01]  /*5270*/  CS2R R4, SRZ ;  /* 0x0000000000047805 */ /* 0x027fe2000001ff00 */
[----:B------:R-:W0:Y:S07]  /*5280*/  LDCU.64 UR10, c[0x0][0x390] ;  /* 0x00007200ff0a77ac */ /* 0x000e2e0008000a00 */
[----:B------:R-:W-:Y:S05]  /*5290*/  BRA.U UP0, `(.L_x_111) ;  /* 0x0000000100087547 */ /* 0x000fea000b800000 */
[----:B------:R-:W1:Y:S02]  /*52a0*/  LDC.64 R4, c[0x0][0x3d0] ;  /* 0x0000f400ff047b82 */ /* 0x000e640000000a00 */
[----:B-1----:R-:W5:Y:S02]  /*52b0*/  LDG.E.64 R4, desc[UR8][R4.64] ;  /* 0x0000000804047981 */ /* 0x002f64000c1e1b00 */
.L_x_111:
[----:B-----5:R-:W-:-:S04]  /*52c0*/  IADD3 R0, P0, PT, R18, R4, RZ ;  /* 0x0000000412007210 */ /* 0x020fc80007f1e0ff */
[----:B------:R-:W-:Y:S02]  /*52d0*/  LEA.HI.X.SX32 R5, R18, R5, 0x1, P0 ;  /* 0x0000000512057211 */ /* 0x000fe400000f0eff */
[----:B0-----:R-:W-:-:S04]  /*52e0*/  LEA R4, P0, R0, UR10, 0x3 ;  /* 0x0000000a00047c11 */ /* 0x001fc8000f8018ff */
[----:B------:R-:W-:-:S05]  /*52f0*/  LEA.HI.X R5, R0, UR11, R5, 0x3, P0 ;  /* 0x0000000b00057c11 */ /* 0x000fca00080f1c05 */
[----:B------:R3:W-:Y:S04]  /*5300*/  STG.E desc[UR8][R4.64], R10 ;  /* 0x0000000a04007986 */ /* 0x0007e8000c101908 */
[----:B------:R3:W-:Y:S02]  /*5310*/  STG.E desc[UR8][R4.64+0x4], R11 ;  /* 0x0000040b04007986 */ /* 0x0007e4000c101908 */
.L_x_110:
[----:B------:R-:W-:Y:S05]  /*5320*/  BSYNC.RECONVERGENT B0 ;  /* 0x0000000000007941 */ /* 0x000fea0003800200 */
.L_x_109:
[----:B------:R-:W-:-:S13]  /*5330*/  ISETP.GE.OR P4, PT, R2, R14, !P4 ;  /* 0x0000000e0200720c */ /* 0x000fda0006786670 */
[----:B------:R-:W-:Y:S05]  /*5340*/  @P4 BRA `(.L_x_79) ;  /* 0x0000000400fc4947 */ /* 0x000fea0003800000 */
[----:B------:R-:W-:Y:S01]  /*5350*/  UISETP.NE.AND UP0, UPT, UR5, URZ, UPT ;  /* 0x000000ff0500728c */ /* 0x000fe2000bf05270 */
[----:B0123-5:R-:W-:Y:S01]  /*5360*/  CS2R R4, SRZ ;  /* 0x0000000000047805 */ /* 0x02ffe2000001ff00 */
[----:B------:R-:W0:Y:S07]  /*5370*/  LDCU.64 UR10, c[0x0][0x390] ;  /* 0x00007200ff0a77ac */ /* 0x000e2e0008000a00 */
[----:B------:R-:W-:Y:S05]  /*5380*/  BRA.U UP0, `(.L_x_112) ;  /* 0x0000000100087547 */ /* 0x000fea000b800000 */
[----:B------:R-:W1:Y:S02]  /*5390*/  LDC.64 R4, c[0x0][0x3d0] ;  /* 0x0000f400ff047b82 */ /* 0x000e640000000a00 */
[----:B-1----:R-:W5:Y:S02]  /*53a0*/  LDG.E.64 R4, desc[UR8][R4.64] ;  /* 0x0000000804047981 */ /* 0x002f64000c1e1b00 */
.L_x_112:
[----:B-----5:R-:W-:-:S04]  /*53b0*/  IADD3 R0, P0, PT, R2, R4, RZ ;  /* 0x0000000402007210 */ /* 0x020fc80007f1e0ff */
[----:B------:R-:W-:Y:S02]  /*53c0*/  LEA.HI.X.SX32 R5, R2, R5, 0x1, P0 ;  /* 0x0000000502057211 */ /* 0x000fe400000f0eff */
[----:B0-----:R-:W-:-:S04]  /*53d0*/  LEA R2, P0, R0, UR10, 0x3 ;  /* 0x0000000a00027c11 */ /* 0x001fc8000f8018ff */
[----:B------:R-:W-:-:S05]  /*53e0*/  LEA.HI.X R3, R0, UR11, R5, 0x3, P0 ;  /* 0x0000000b00037c11 */ /* 0x000fca00080f1c05 */
[----:B------:R0:W-:Y:S04]  /*53f0*/  STG.E desc[UR8][R2.64], R16 ;  /* 0x0000001002007986 */ /* 0x0001e8000c101908 */
[----:B------:R0:W-:Y:S01]  /*5400*/  STG.E desc[UR8][R2.64+0x4], R17 ;  /* 0x0000041102007986 */ /* 0x0001e2000c101908 */
[----:B------:R-:W-:Y:S05]  /*5410*/  BRA `(.L_x_79) ;  /* 0x0000000400c87947 */ /* 0x000fea0003800000 */
.L_x_99:
[----:B------:R-:W-:Y:S01]  /*5420*/  BAR.SYNC.DEFER_BLOCKING 0x0 ;  /* 0x0000000000007b1d */ /* 0x000fe20000010000 */
        /* <DEDUP_REMOVED lines=8> */
[----:B------:R-:W0:Y:S01]  /*54b0*/  LDCU.64 UR10, c[0x0][0x390] ;  /* 0x00007200ff0a77ac */ /* 0x000e220008000a00 */
[----:B------:R-:W-:-:S02]  /*54c0*/  @P3 LEA R18, R18, UR4, 0x3 ;  /* 0x0000000412123c11 */ /* 0x000fc4000f8e18ff */
[----:B------:R-:W-:Y:S01]  /*54d0*/  @P4 LEA R2, R2, UR4, 0x3 ;  /* 0x0000000402024c11 */ /* 0x000fe2000f8e18ff */
[----:B-----5:R1:W-:Y:S01]  /*54e0*/  @P0 STS.64 [R12], R4 ;  /* 0x000000040c000388 */ /* 0x0203e20000000a00 */
[----:B------:R-:W-:-:S03]  /*54f0*/  ISETP.GE.AND P0, PT, R0, R19, PT ;  /* 0x000000130000720c */ /* 0x000fc60003f06270 */
[----:B------:R1:W-:Y:S04]  /*5500*/  @P1 STS.64 [R21], R6 ;  /* 0x0000000615001388 */ /* 0x0003e80000000a00 */
[----:B------:R1:W-:Y:S04]  /*5510*/  @P2 STS.64 [R20], R8 ;  /* 0x0000000814002388 */ /* 0x0003e80000000a00 */
[----:B------:R1:W-:Y:S04]  /*5520*/  @P3 STS.64 [R18], R10 ;  /* 0x0000000a12003388 */ /* 0x0003e80000000a00 */
[----:B------:R1:W-:Y:S01]  /*5530*/  @P4 STS.64 [R2], R16 ;  /* 0x0000001002004388 */ /* 0x0003e20000000a00 */
[----:B------:R-:W-:Y:S06]  /*5540*/  BAR.SYNC.DEFER_BLOCKING 0x0 ;  /* 0x0000000000007b1d */ /* 0x000fec0000010000 */
[----:B0-----:R-:W-:Y:S05]  /*5550*/  @P0 BRA `(.L_x_79) ;  /* 0x0000000400780947 */ /* 0x001fea0003800000 */
[----:B------:R-:W0:Y:S01]  /*5560*/  LDCU UR5, c[0x0][0x3b0] ;  /* 0x00007600ff0577ac */ /* 0x000e220008000800 */
[----:B-1----:R-:W-:Y:S01]  /*5570*/  IMAD.IADD R2, R3, 0x1, R0 ;  /* 0x0000000103027824 */ /* 0x002fe200078e0200 */
[----:B------:R-:W-:Y:S04]  /*5580*/  BSSY.RECONVERGENT B0, `(.L_x_113) ;  /* 0x0000020000007945 */ /* 0x000fe80003800200 */
[----:B0-----:R-:W-:Y:S02]  /*5590*/  IADD3 R2, PT, PT, -R2, UR5, R15 ;  /* 0x0000000502027c10 */ /* 0x001fe4000fffe10f */
[----:B------:R-:W0:Y:S03]  /*55a0*/  LDC.U8 R15, c[0x0][0x3b8] ;  /* 0x0000ee00ff0f7b82 */ /* 0x000e260000000000 */
[----:B------:R-:W-:-:S05]  /*55b0*/  VIADD R2, R2, 0xfffffd7f ;  /* 0xfffffd7f02027836 */ /* 0x000fca0000000000 */
[C---:B------:R-:W-:Y:S02]  /*55c0*/  LOP3.LUT R3, R2.reuse, 0x180, RZ, 0xc0, !PT ;  /* 0x0000018002037812 */ /* 0x040fe400078ec0ff */
[----:B------:R-:W-:Y:S02]  /*55d0*/  ISETP.GE.U32.AND P1, PT, R2, 0x180, PT ;  /* 0x000001800200780c */ /* 0x000fe40003f26070 */
[----:B------:R-:W-:-:S13]  /*55e0*/  ISETP.NE.AND P0, PT, R3, 0x180, PT ;  /* 0x000001800300780c */ /* 0x000fda0003f05270 */
[----:B------:R-:W-:Y:S05]  /*55f0*/  @!P0 BRA `(.L_x_114) ;  /* 0x0000000000608947 */ /* 0x000fea0003800000 */
[----:B------:R-:W-:Y:S01]  /*5600*/  LEA.HI R2, R2, 0x1, RZ, 0x19 ;  /* 0x0000000102027811 */ /* 0x000fe200078fc8ff */
[C---:B------:R-:W-:Y:S01]  /*5610*/  IMAD.IADD R7, R0.reuse, 0x1, R13 ;  /* 0x0000000100077824 */ /* 0x040fe200078e020d */
[----:B------:R-:W-:Y:S02]  /*5620*/  LEA R6, R0, UR4, 0x3 ;  /* 0x0000000400067c11 */ /* 0x000fe4000f8e18ff */
[----:B0-----:R-:W-:Y:S01]  /*5630*/  ISETP.NE.AND P2, PT, R15, RZ, PT ;  /* 0x000000ff0f00720c */ /* 0x001fe20003f45270 */
[C---:B------:R-:W-:Y:S01]  /*5640*/  IMAD.SHL.U32 R3, R2.reuse, 0x80, RZ ;  /* 0x0000008002037824 */ /* 0x040fe200078e00ff */
[----:B------:R-:W-:-:S04]  /*5650*/  LOP3.LUT R2, R2, 0x3, RZ, 0xc0, !PT ;  /* 0x0000000302027812 */ /* 0x000fc800078ec0ff */
[----:B------:R-:W-:Y:S01]  /*5660*/  LOP3.LUT R3, R3, 0x180, RZ, 0xc0, !PT ;  /* 0x0000018003037812 */ /* 0x000fe200078ec0ff */
[----:B------:R-:W-:-:S04]  /*5670*/  IMAD.MOV R8, RZ, RZ, -R2 ;  /* 0x000000ffff087224 */ /* 0x000fc800078e0a02 */
[----:B------:R-:W-:-:S07]  /*5680*/  IMAD.IADD R0, R0, 0x1, R3 ;  /* 0x0000000100007824 */ /* 0x000fce00078e0203 */
.L_x_115:
[----:B------:R-:W0:Y:S01]  /*5690*/  @!P2 LDC.64 R4, c[0x0][0x3d0] ;  /* 0x0000f400ff04ab82 */ /* 0x000e220000000a00 */
[----:B-1----:R-:W-:Y:S01]  /*56a0*/  CS2R R2, SRZ ;  /* 0x0000000000027805 */ /* 0x002fe2000001ff00 */
        /* <DEDUP_REMOVED lines=13> */
.L_x_114:
[----:B------:R-:W-:Y:S05]  /*5780*/  BSYNC.RECONVERGENT B0 ;  /* 0x0000000000007941 */ /* 0x000fea0003800200 */
.L_x_113:
[----:B------:R-:W-:Y:S05]  /*5790*/  @!P1 BRA `(.L_x_79) ;  /* 0x0000000000e89947 */ /* 0x000fea0003800000 */
[----:B------:R-:W2:Y:S01]  /*57a0*/  S2UR UR6, SR_CgaCtaId ;  /* 0x00000000000679c3 */ /* 0x000ea20000008800 */
[----:B------:R-:W-:Y:S01]  /*57b0*/  UMOV UR5, 0x400 ;  /* 0x0000040000057882 */ /* 0x000fe20000000000 */
[C---:B0-----:R-:W-:Y:S01]  /*57c0*/  ISETP.NE.AND P0, PT, R15.reuse, RZ, PT ;  /* 0x000000ff0f00720c */ /* 0x041fe20003f05270 */
[----:B------:R-:W-:Y:S01]  /*57d0*/  IMAD.IADD R13, R0, 0x1, R13 ;  /* 0x00000001000d7824 */ /* 0x000fe200078e020d */
[----:B------:R-:W-:-:S04]  /*57e0*/  ISETP.NE.AND P1, PT, R15, RZ, PT ;  /* 0x000000ff0f00720c */ /* 0x000fc80003f25270 */
[----:B-1----:R-:W0:Y:S01]  /*57f0*/  LDC.64 R2, c[0x0][0x390] ;  /* 0x0000e400ff027b82 */ /* 0x002e220000000a00 */
[----:B--2---:R-:W-:-:S06]  /*5800*/  ULEA UR5, UR6, UR5, 0x18 ;  /* 0x0000000506057291 */ /* 0x004fcc000f8ec0ff */
[----:B------:R-:W-:Y:S02]  /*5810*/  LEA R5, R0, UR5, 0x3 ;  /* 0x0000000500057c11 */ /* 0x000fe4000f8e18ff */
[----:B0-----:R-:W-:-:S05]  /*5820*/  IADD3 R2, P2, PT, R2, 0xc04, RZ ;  /* 0x00000c0402027810 */ /* 0x001fca0007f5e0ff */
[----:B------:R-:W-:Y:S02]  /*5830*/  IMAD.X R4, RZ, RZ, R3, P2 ;  /* 0x000000ffff047224 */ /* 0x000fe400010e0603 */
[----:B------:R-:W-:-:S07]  /*5840*/  VIADD R3, R5, 0x800 ;  /* 0x0000080005037836 */ /* 0x000fce0000000000 */
.L_x_116:
[----:B------:R-:W0:Y:S01]  /*5850*/  @!P0 LDC.64 R10, c[0x0][0x3d0] ;  /* 0x0000f400ff0a8b82 */ /* 0x000e220000000a00 */
[----:B----4-:R-:W-:Y:S01]  /*5860*/  CS2R R6, SRZ ;  /* 0x0000000000067805 */ /* 0x010fe2000001ff00 */
[----:B------:R-:W1:Y:S01]  /*5870*/  LDS.64 R22, [R3+-0x800] ;  /* 0xfff8000003167984 */ /* 0x000e620000000a00 */
[----:B------:R-:W-:-:S03]  /*5880*/  SHF.R.S32.HI R5, RZ, 0x1f, R13 ;  /* 0x0000001fff057819 */ /* 0x000fc6000001140d */
[----:B------:R-:W2:Y:S04]  /*5890*/  LDS.64 R24, [R3+-0x400] ;  /* 0xfffc000003187984 */ /* 0x000ea80000000a00 */
[----:B0-----:R-:W3:Y:S01]  /*58a0*/  @!P0 LDG.E.64 R6, desc[UR8][R10.64] ;  /* 0x000000080a068981 */ /* 0x001ee2000c1e1b00 */
[----:B------:R-:W-:-:S13]  /*58b0*/  PLOP3.LUT P0, PT, P1, PT, PT, 0x80, 0x8 ;  /* 0x000000000008781c */ /* 0x000fda0000f0f070 */
[----:B------:R-:W0:Y:S01]  /*58c0*/  @!P0 LDC.64 R16, c[0x0][0x3d0] ;  /* 0x0000f400ff108b82 */ /* 0x000e220000000a00 */
[----:B---3--:R-:W-:-:S05]  /*58d0*/  IADD3 R9, P2, PT, R13, R6, RZ ;  /* 0x000000060d097210 */ /* 0x008fca0007f5e0ff */
[----:B------:R-:W-:Y:S01]  /*58e0*/  IMAD.X R7, R5, 0x1, R7, P2 ;  /* 0x0000000105077824 */ /* 0x000fe200010e0607 */
[----:B------:R-:W-:-:S04]  /*58f0*/  LEA R6, P2, R9, R2, 0x3 ;  /* 0x0000000209067211 */ /* 0x000fc800078418ff */
[----:B------:R-:W-:Y:S02]  /*5900*/  LEA.HI.X R7, R9, R4, R7, 0x3, P2 ;  /* 0x0000000409077211 */ /* 0x000fe400010f1c07 */
[----:B------:R-:W-:-:S03]  /*5910*/  CS2R R8, SRZ ;  /* 0x0000000000087805 */ /* 0x000fc6000001ff00 */
[----:B-1----:R-:W-:Y:S04]  /*5920*/  STG.E desc[UR8][R6.64+-0xc04], R22 ;  /* 0xfff3fc1606007986 */ /* 0x002fe8000c101908 */
[----:B------:R1:W-:Y:S04]  /*5930*/  STG.E desc[UR8][R6.64+-0xc00], R23 ;  /* 0xfff4001706007986 */ /* 0x0003e8000c101908 */
[----:B0-----:R-:W3:Y:S01]  /*5940*/  @!P0 LDG.E.64 R8, desc[UR8][R16.64] ;  /* 0x0000000810088981 */ /* 0x001ee2000c1e1b00 */
[----:B------:R-:W0:Y:S03]  /*5950*/  @!P0 LDC.64 R20, c[0x0][0x3d0] ;  /* 0x0000f400ff148b82 */ /* 0x000e260000000a00 */
[----:B------:R-:W4:Y:S01]  /*5960*/  LDS.64 R22, [R3] ;  /* 0x0000000003167984 */ /* 0x000f220000000a00 */
[----:B---3--:R-:W-:-:S05]  /*5970*/  IADD3 R11, P2, PT, R13, R8, RZ ;  /* 0x000000080d0b7210 */ /* 0x008fca0007f5e0ff */
[----:B------:R-:W-:Y:S01]  /*5980*/  IMAD.X R9, R5, 0x1, R9, P2 ;  /* 0x0000000105097824 */ /* 0x000fe200010e0609 */
[----:B------:R-:W-:-:S04]  /*5990*/  LEA R8, P2, R11, R2, 0x3 ;  /* 0x000000020b087211 */ /* 0x000fc800078418ff */
[----:B------:R-:W-:Y:S02]  /*59a0*/  LEA.HI.X R9, R11, R4, R9, 0x3, P2 ;  /* 0x000000040b097211 */ /* 0x000fe400010f1c09 */
[----:B------:R-:W-:-:S03]  /*59b0*/  CS2R R10, SRZ ;  /* 0x00000000000a7805 */ /* 0x000fc6000001ff00 */
[----:B--2---:R-:W-:Y:S04]  /*59c0*/  STG.E desc[UR8][R8.64+-0x804], R24 ;  /* 0xfff7fc1808007986 */ /* 0x004fe8000c101908 */
[----:B------:R-:W-:Y:S04]  /*59d0*/  STG.E desc[UR8][R8.64+-0x800], R25 ;  /* 0xfff8001908007986 */ /* 0x000fe8000c101908 */
[----:B0-----:R0:W1:Y:S01]  /*59e0*/  @!P0 LDG.E.64 R10, desc[UR8][R20.64] ;  /* 0x00000008140a8981 */ /* 0x001062000c1e1b00 */
[----:B------:R-:W2:Y:S03]  /*59f0*/  @!P0 LDC.64 R16, c[0x0][0x3d0] ;  /* 0x0000f400ff108b82 */ /* 0x000ea60000000a00 */
[----:B0-----:R0:W3:Y:S01]  /*5a00*/  LDS.64 R20, [R3+0x400] ;  /* 0x0004000003147984 */ /* 0x0010e20000000a00 */
[----:B-1----:R-:W-:-:S05]  /*5a10*/  IADD3 R7, P2, PT, R13, R10, RZ ;  /* 0x0000000a0d077210 */ /* 0x002fca0007f5e0ff */
[----:B------:R-:W-:Y:S01]  /*5a20*/  IMAD.X R10, R5, 0x1, R11, P2 ;  /* 0x00000001050a7824 */ /* 0x000fe200010e060b */
[----:B------:R-:W-:-:S04]  /*5a30*/  LEA R6, P2, R7, R2, 0x3 ;  /* 0x0000000207067211 */ /* 0x000fc800078418ff */
[----:B------:R-:W-:Y:S02]  /*5a40*/  LEA.HI.X R7, R7, R4, R10, 0x3, P2 ;  /* 0x0000000407077211 */ /* 0x000fe400010f1c0a */
[----:B------:R-:W-:-:S03]  /*5a50*/  CS2R R10, SRZ ;  /* 0x00000000000a7805 */ /* 0x000fc6000001ff00 */
[----:B----4-:R4:W-:Y:S04]  /*5a60*/  STG.E desc[UR8][R6.64+-0x404], R22 ;  /* 0xfffbfc1606007986 */ /* 0x0109e8000c101908 */
[----:B------:R4:W-:Y:S04]  /*5a70*/  STG.E desc[UR8][R6.64+-0x400], R23 ;  /* 0xfffc001706007986 */ /* 0x0009e8000c101908 */
[----:B--2---:R-:W2:Y:S01]  /*5a80*/  @!P0 LDG.E.64 R10, desc[UR8][R16.64] ;  /* 0x00000008100a8981 */ /* 0x004ea2000c1e1b00 */
[----:B------:R-:W-:Y:S02]  /*5a90*/  VIADD R0, R0, 0x200 ;  /* 0x0000020000007836 */ /* 0x000fe40000000000 */
[----:B0-----:R-:W-:Y:S01]  /*5aa0*/  VIADD R3, R3, 0x1000 ;  /* 0x0000100003037836 */ /* 0x001fe20000000000 */
[C---:B--2---:R-:W-:Y:S01]  /*5ab0*/  IADD3 R9, P2, PT, R13.reuse, R10, RZ ;  /* 0x0000000a0d097210 */ /* 0x044fe20007f5e0ff */
[----:B------:R-:W-:-:S04]  /*5ac0*/  VIADD R13, R13, 0x200 ;  /* 0x000002000d0d7836 */ /* 0x000fc80000000000 */
[----:B------:R-:W-:Y:S01]  /*5ad0*/  IMAD.X R5, R5, 0x1, R11, P2 ;  /* 0x0000000105057824 */ /* 0x000fe200010e060b */
[----:B------:R-:W-:-:S04]  /*5ae0*/  LEA R8, P2, R9, R2, 0x3 ;  /* 0x0000000209087211 */ /* 0x000fc800078418ff */
[----:B------:R-:W-:Y:S02]  /*5af0*/  LEA.HI.X R9, R9, R4, R5, 0x3, P2 ;  /* 0x0000000409097211 */ /* 0x000fe400010f1c05 */
[----:B------:R-:W-:-:S03]  /*5b00*/  ISETP.GE.AND P2, PT, R0, R19, PT ;  /* 0x000000130000720c */ /* 0x000fc60003f46270 */
[----:B---3--:R4:W-:Y:S04]  /*5b10*/  STG.E desc[UR8][R8.64+-0x4], R20 ;  /* 0xfffffc1408007986 */ /* 0x0089e8000c101908 */
[----:B------:R4:W-:Y:S06]  /*5b20*/  STG.E desc[UR8][R8.64], R21 ;  /* 0x0000001508007986 */ /* 0x0009ec000c101908 */
[----:B------:R-:W-:Y:S05]  /*5b30*/  @!P2 BRA `(.L_x_116) ;  /* 0xfffffffc0044a947 */ /* 0x000fea000383ffff */
.L_x_79:
[----:B------:R-:W-:Y:S05]  /*5b40*/  BSYNC.RECONVERGENT B1 ;  /* 0x0000000000017941 */ /* 0x000fea0003800200 */
.L_x_57:
[----:B-1----:R-:W1:Y:S02]  /*5b50*/  S2R R0, SR_TID.X ;  /* 0x0000000000007919 */ /* 0x002e640000002100 */
[----:B-1----:R-:W-:-:S13]  /*5b60*/  ISETP.NE.AND P0, PT, R0, RZ, PT ;  /* 0x000000ff0000720c */ /* 0x002fda0003f05270 */
[----:B------:R-:W-:Y:S05]  /*5b70*/  @P0 EXIT ;  /* 0x000000000000094d */ /* 0x000fea0003800000 */
[----:B------:R-:W1:Y:S02]  /*5b80*/  LDCU.U8 UR4, c[0x0][0x3b9] ;  /* 0x00007720ff0477ac */ /* 0x000e640008000000 */
[----:B-1----:R-:W-:-:S09]  /*5b90*/  UISETP.NE.AND UP0, UPT, UR4, URZ, UPT ;  /* 0x000000ff0400728c */ /* 0x002fd2000bf05270 */
[----:B------:R-:W-:Y:S05]  /*5ba0*/  BRA.U !UP0, `(.L_x_117) ;  /* 0x00000001082c7547 */ /* 0x000fea000b800000 */
[----:B------:R-:W1:Y:S01]  /*5bb0*/  LDCU.U8 UR4, c[0x0][0x3b8] ;  /* 0x00007700ff0477ac */ /* 0x000e620008000000 */
[----:B0-23-5:R-:W0:Y:S01]  /*5bc0*/  LDC.64 R4, c[0x0][0x398] ;  /* 0x0000e600ff047b82 */ /* 0x02de220000000a00 */
[----:B------:R-:W-:Y:S01]  /*5bd0*/  CS2R R2, SRZ ;  /* 0x0000000000027805 */ /* 0x000fe2000001ff00 */
[----:B-1----:R-:W-:-:S09]  /*5be0*/  UISETP.NE.AND UP0, UPT, UR4, URZ, UPT ;  /* 0x000000ff0400728c */ /* 0x002fd2000bf05270 */
[----:B------:R-:W-:Y:S05]  /*5bf0*/  BRA.U UP0, `(.L_x_118) ;  /* 0x0000000100087547 */ /* 0x000fea000b800000 */
[----:B------:R-:W1:Y:S02]  /*5c00*/  LDC.64 R2, c[0x0][0x3d0] ;  /* 0x0000f400ff027b82 */ /* 0x000e640000000a00 */
[----:B-1----:R-:W5:Y:S02]  /*5c10*/  LDG.E.64 R2, desc[UR8][R2.64] ;  /* 0x0000000802027981 */ /* 0x002f64000c1e1b00 */
.L_x_118:
[----:B-----5:R-:W-:-:S04]  /*5c20*/  IADD3 R2, P0, PT, R14, R2, RZ ;  /* 0x000000020e027210 */ /* 0x020fc80007f1e0ff */
[----:B------:R-:W-:-:S05]  /*5c30*/  LEA.HI.X.SX32 R3, R14, R3, 0x1, P0 ;  /* 0x000000030e037211 */ /* 0x000fca00000f0eff */
[----:B0-----:R-:W-:Y:S01]  /*5c40*/  STG.E.64 desc[UR8][R4.64], R2 ;  /* 0x0000000204007986 */ /* 0x001fe2000c101b08 */
[----:B------:R-:W-:Y:S05]  /*5c50*/  EXIT ;  /* 0x000000000000794d */ /* 0x000fea0003800000 */
.L_x_117:
[----:B------:R-:W1:Y:S01]  /*5c60*/  LDCU.U8 UR4, c[0x0][0x3b8] ;  /* 0x00007700ff0477ac */ /* 0x000e620008000000 */
[----:B0-23-5:R-:W0:Y:S01]  /*5c70*/  LDC.64 R4, c[0x0][0x3d8] ;  /* 0x0000f600ff047b82 */ /* 0x02de220000000a00 */
[----:B------:R-:W-:Y:S01]  /*5c80*/  CS2R R2, SRZ ;  /* 0x0000000000027805 */ /* 0x000fe2000001ff00 */
[----:B-1----:R-:W-:-:S09]  /*5c90*/  UISETP.NE.AND UP0, UPT, UR4, URZ, UPT ;  /* 0x000000ff0400728c */ /* 0x002fd2000bf05270 */
[----:B------:R-:W-:Y:S05]  /*5ca0*/  BRA.U UP0, `(.L_x_119) ;  /* 0x0000000100087547 */ /* 0x000fea000b800000 */
[----:B------:R-:W1:Y:S02]  /*5cb0*/  LDC.64 R2, c[0x0][0x3d0] ;  /* 0x0000f400ff027b82 */ /* 0x000e640000000a00 */
[----:B-1----:R-:W5:Y:S02]  /*5cc0*/  LDG.E.64 R2, desc[UR8][R2.64] ;  /* 0x0000000802027981 */ /* 0x002f64000c1e1b00 */
.L_x_119:
[----:B-----5:R-:W-:-:S04]  /*5cd0*/  IADD3 R2, P0, PT, R14, R2, RZ ;  /* 0x000000020e027210 */ /* 0x020fc80007f1e0ff */
[----:B------:R-:W-:-:S05]  /*5ce0*/  LEA.HI.X.SX32 R3, R14, R3, 0x1, P0 ;  /* 0x000000030e037211 */ /* 0x000fca00000f0eff */
[----:B0-----:R-:W-:Y:S01]  /*5cf0*/  STG.E.64 desc[UR8][R4.64], R2 ;  /* 0x0000000204007986 */ /* 0x001fe2000c101b08 */
[----:B------:R-:W-:Y:S05]  /*5d00*/  EXIT ;  /* 0x000000000000794d */ /* 0x000fea0003800000 */
.L_x_23:
[----:B------:R-:W-:Y:S01]  /*5d10*/  BSSY B0, `(.L_x_120) ;  /* 0x0000006000007945 */ /* 0x000fe20003800000 */
[----:B------:R-:W-:Y:S01]  /*5d20*/  PLOP3.LUT P6, PT, P6, PT, PT, 0x8, 0x80 ;  /* 0x000000000080781c */ /* 0x000fe200037ce170 */
[----:B------:R-:W-:-:S12]  /*5d30*/  IMAD.MOV.U32 R29, RZ, RZ, -0x1 ;  /* 0xffffffffff1d7424 */ /* 0x000fd800078e00ff */
[----:B-----5:R-:W-:Y:S05]  /*5d40*/  WARPSYNC.COLLECTIVE R29, `(.L_x_121) ;  /* 0x000000001d087348 */ /* 0x020fea0003c00000 */
[----:B------:R-:W-:Y:S01]  /*5d50*/  VOTE.ANY P6, P6 ;  /* 0x0000000000ff7806 */ /* 0x000fe200030c0100 */
[----:B-----5:R-:W-:-:S12]  /*5d60*/  ENDCOLLECTIVE ;  /* 0x000000000000791b */ /* 0x020fd80003800000 */
.L_x_121:
[----:B------:R-:W-:Y:S05]  /*5d70*/  BSYNC B0 ;  /* 0x0000000000007941 */ /* 0x000fea0003800000 */
.L_x_120:
[----:B------:R-:W-:Y:S05]  /*5d80*/  BRA `(.L_x_122) ;  /* 0xffffffb800747947 */ /* 0x000fea000383ffff */
.L_x_27:
[----:B------:R-:W-:Y:S01]  /*5d90*/  BSSY B0, `(.L_x_123) ;  /* 0x0000006000007945 */ /* 0x000fe20003800000 */
[----:B------:R-:W-:Y:S01]  /*5da0*/  PLOP3.LUT P6, PT, P6, PT, PT, 0x8, 0x80 ;  /* 0x000000000080781c */ /* 0x000fe200037ce170 */
[----:B------:R-:W-:-:S12]  /*5db0*/  IMAD.MOV.U32 R29, RZ, RZ, -0x1 ;  /* 0xffffffffff1d7424 */ /* 0x000fd800078e00ff */
[----:B-----5:R-:W-:Y:S05]  /*5dc0*/  WARPSYNC.COLLECTIVE R29, `(.L_x_124) ;  /* 0x000000001d087348 */ /* 0x020fea0003c00000 */
[----:B------:R-:W-:Y:S01]  /*5dd0*/  VOTE.ANY P6, P6 ;  /* 0x0000000000ff7806 */ /* 0x000fe200030c0100 */
[----:B-----5:R-:W-:-:S12]  /*5de0*/  ENDCOLLECTIVE ;  /* 0x000000000000791b */ /* 0x020fd80003800000 */
.L_x_124:
[----:B------:R-:W-:Y:S05]  /*5df0*/  BSYNC B0 ;  /* 0x0000000000007941 */ /* 0x000fea0003800000 */
.L_x_123:
[----:B------:R-:W-:Y:S05]  /*5e00*/  BRA `(.L_x_125) ;  /* 0xffffffb800847947 */ /* 0x000fea000383ffff */
.L_x_29:
[----:B------:R-:W0:Y:S01]  /*5e10*/  S2R R12, SR_GEMASK ;  /* 0x00000000000c7919 */ /* 0x000e220000003c00 */
[----:B------:R-:W-:Y:S01]  /*5e20*/  BSSY B0, `(.L_x_126) ;  /* 0x0000006000007945 */ /* 0x000fe20003800000 */
[----:B------:R-:W-:Y:S01]  /*5e30*/  PLOP3.LUT P5, PT, P5, PT, PT, 0x8, 0x80 ;  /* 0x000000000080781c */ /* 0x000fe20002fae170 */
[----:B------:R-:W-:-:S12]  /*5e40*/  IMAD.MOV.U32 R29, RZ, RZ, -0x1 ;  /* 0xffffffffff1d7424 */ /* 0x000fd800078e00ff */
[----:B0----5:R-:W-:Y:S05]  /*5e50*/  WARPSYNC.COLLECTIVE R29, `(.L_x_127) ;  /* 0x000000001d087348 */ /* 0x021fea0003c00000 */
[----:B------:R-:W-:Y:S01]  /*5e60*/  VOTE.ANY R29, PT, P5 ;  /* 0x00000000001d7806 */ /* 0x000fe200028e0100 */
[----:B0----5:R-:W-:Y:S06]  /*5e70*/  ENDCOLLECTIVE ;  /* 0x000000000000791b */ /* 0x021fec0003800000 */
.L_x_127:
[----:B------:R-:W-:Y:S05]  /*5e80*/  BSYNC B0 ;  /* 0x0000000000007941 */ /* 0x000fea0003800000 */
.L_x_126:
[----:B------:R-:W-:Y:S01]  /*5e90*/  LOP3.LUT R29, R29, 0x80000000, R12, 0xec, !PT ;  /* 0x800000001d1d7812 */ /* 0x000fe200078eec0c */
[----:B------:R-:W-:Y:S01]  /*5ea0*/  IMAD.MOV.U32 R36, RZ, RZ, R15 ;  /* 0x000000ffff247224 */ /* 0x000fe200078e000f */
[----:B------:R-:W-:Y:S01]  /*5eb0*/  ISETP.NE.AND P6, PT, R14, 0x65, PT ;  /* 0x000000650e00780c */ /* 0x000fe20003fc5270 */
[----:B------:R-:W-:Y:S02]  /*5ec0*/  IMAD.MOV.U32 R31, RZ, RZ, 0x1 ;  /* 0x00000001ff1f7424 */ /* 0x000fe400078e00ff */
[----:B------:R-:W-:Y:S02]  /*5ed0*/  VIADD R24, R29, 0xffffffff ;  /* 0xffffffff1d187836 */ /* 0x000fe40000000000 */
[----:B------:R-:W-:-:S03]  /*5ee0*/  VIADD R28, R5, 0x2 ;  /* 0x00000002051c7836 */ /* 0x000fc60000000000 */
[----:B------:R-:W-:Y:S01]  /*5ef0*/  LOP3.LUT R24, R29, R24, RZ, 0xc, !PT ;  /* 0x000000181d187212 */ /* 0x000fe200078e0cff */
[----:B------:R-:W-:-:S03]  /*5f00*/  IMAD.MOV.U32 R29, RZ, RZ, -0x1 ;  /* 0xffffffffff1d7424 */ /* 0x000fc600078e00ff */
[----:B------:R0:W1:Y:S02]  /*5f10*/  POPC R34, R24 ;  /* 0x0000001800227309 */ /* 0x0000640000000000 */
[----:B0-----:R-:W-:-:S07]  /*5f20*/  VIADD R24, R5, 0x4 ;  /* 0x0000000405187836 */ /* 0x001fce0000000000 */
[----:B-1----:R-:W-:Y:S05]  /*5f30*/  WARPSYNC.COLLECTIVE R29, `(.L_x_128) ;  /* 0x000000001d087348 */ /* 0x002fea0003c00000 */
[----:B-1----:R0:W1:Y:S02]  /*5f40*/  SHFL.DOWN P5, R35, R36, R31, R34 ;  /* 0x0800001f24237389 */ /* 0x00206400000a0022 */
[----:B01----:R-:W-:Y:S05]  /*5f50*/  ENDCOLLECTIVE ;  /* 0x000000000000791b */ /* 0x003fea0003800000 */
.L_x_128:
[----:B------:R-:W-:Y:S01]  /*5f60*/  ISETP.GE.AND P2, PT, R5, R34, PT ;  /* 0x000000220500720c */ /* 0x000fe20003f46270 */
[----:B------:R-:W-:-:S03]  /*5f70*/  IMAD.MOV.U32 R31, RZ, RZ, 0x2 ;  /* 0x00000002ff1f7424 */ /* 0x000fc600078e00ff */
[----:B------:R-:W-:Y:S02]  /*5f80*/  SEL R26, R35, RZ, !P2 ;  /* 0x000000ff231a7207 */ /* 0x000fe40005000000 */
[----:B------:R-:W-:-:S03]  /*5f90*/  ISETP.GT.AND P2, PT, R28, R34, PT ;  /* 0x000000221c00720c */ /* 0x000fc60003f44270 */
[----:B------:R-:W-:Y:S02]  /*5fa0*/  IMAD.IADD R27, R26, 0x1, R15 ;  /* 0x000000011a1b7824 */ /* 0x000fe400078e020f */
[----:B------:R-:W-:Y:S02]  /*5fb0*/  VIADD R15, R5, 0x8 ;  /* 0x00000008050f7836 */ /* 0x000fe40000000000 */
[----:B------:R-:W-:-:S07]  /*5fc0*/  IMAD.MOV.U32 R36, RZ, RZ, R27 ;  /* 0x000000ffff247224 */ /* 0x000fce00078e001b */
[----:B------:R-:W-:Y:S05]  /*5fd0*/  WARPSYNC.COLLECTIVE R29, `(.L_x_129) ;  /* 0x000000001d087348 */ /* 0x000fea0003c00000 */
[----:B------:R0:W1:Y:S02]  /*5fe0*/  SHFL.DOWN P5, R35, R36, R31, R34 ;  /* 0x0800001f24237389 */ /* 0x00006400000a0022 */
[----:B01----:R-:W-:Y:S05]  /*5ff0*/  ENDCOLLECTIVE ;  /* 0x000000000000791b */ /* 0x003fea0003800000 */
.L_x_129:
[----:B------:R-:W-:Y:S01]  /*6000*/  IMAD.MOV.U32 R31, RZ, RZ, 0x4 ;  /* 0x00000004ff1f7424 */ /* 0x000fe200078e00ff */
[----:B------:R-:W-:Y:S02]  /*6010*/  SEL R14, R35, RZ, !P2 ;  /* 0x000000ff230e7207 */ /* 0x000fe40005000000 */
[----:B------:R-:W-:-:S03]  /*6020*/  ISETP.GT.AND P2, PT, R24, R34, PT ;  /* 0x000000221800720c */ /* 0x000fc60003f44270 */
[----:B------:R-:W-:Y:S02]  /*6030*/  IMAD.IADD R33, R27, 0x1, R14 ;  /* 0x000000011b217824 */ /* 0x000fe400078e020e */
[----:B------:R-:W0:Y:S01]  /*6040*/  LDC.64 R26, c[0x0][0x3a0] ;  /* 0x0000e800ff1a7b82 */ /* 0x000e220000000a00 */
[----:B------:R-:W-:Y:S02]  /*6050*/  VIADD R14, R5, 0x10 ;  /* 0x00000010050e7836 */ /* 0x000fe40000000000 */
[----:B------:R-:W-:-:S07]  /*6060*/  IMAD.MOV.U32 R36, RZ, RZ, R33 ;  /* 0x000000ffff247224 */ /* 0x000fce00078e0021 */
[----:B0-----:R-:W-:Y:S05]  /*6070*/  WARPSYNC.COLLECTIVE R29, `(.L_x_130) ;  /* 0x000000001d087348 */ /* 0x001fea0003c00000 */
[----:B------:R1:W2:Y:S02]  /*6080*/  SHFL.DOWN P5, R35, R36, R31, R34 ;  /* 0x0800001f24237389 */ /* 0x0002a400000a0022 */
[----:B012---:R-:W-:Y:S05]  /*6090*/  ENDCOLLECTIVE ;  /* 0x000000000000791b */ /* 0x007fea0003800000 */
.L_x_130:
[----:B------:R-:W-:Y:S01]  /*60a0*/  IMAD.MOV.U32 R31, RZ, RZ, 0x8 ;  /* 0x00000008ff1f7424 */ /* 0x000fe200078e00ff */
[----:B------:R-:W-:Y:S02]  /*60b0*/  SEL R30, R35, RZ, !P2 ;  /* 0x000000ff231e7207 */ /* 0x000fe40005000000 */
[----:B------:R-:W-:-:S03]  /*60c0*/  ISETP.GT.AND P2, PT, R15, R34, PT ;  /* 0x000000220f00720c */ /* 0x000fc60003f44270 */
[----:B------:R-:W-:-:S04]  /*60d0*/  IMAD.IADD R30, R33, 0x1, R30 ;  /* 0x00000001211e7824 */ /* 0x000fc800078e021e */
[----:B------:R-:W-:-:S07]  /*60e0*/  IMAD.MOV.U32 R36, RZ, RZ, R30 ;  /* 0x000000ffff247224 */ /* 0x000fce00078e001e */
[----:B------:R-:W-:Y:S05]  /*60f0*/  WARPSYNC.COLLECTIVE R29, `(.L_x_131) ;  /* 0x000000001d087348 */ /* 0x000fea0003c00000 */
[----:B------:R0:W1:Y:S02]  /*6100*/  SHFL.DOWN P5, R35, R36, R31, R34 ;  /* 0x0800001f24237389 */ /* 0x00006400000a0022 */
[----:B01----:R-:W-:Y:S05]  /*6110*/  ENDCOLLECTIVE ;  /* 0x000000000000791b */ /* 0x003fea0003800000 */
.L_x_131:
        /* <DEDUP_REMOVED lines=8> */
.L_x_132:
[----:B------:R-:W-:Y:S05]  /*61a0*/  WARPSYNC.COLLECTIVE R29, `(.L_x_133) ;  /* 0x000000001d087348 */ /* 0x000fea0003c00000 */
[----:B------:R-:W-:Y:S01]  /*61b0*/  VOTE.ALL P6, P6 ;  /* 0x0000000000ff7806 */ /* 0x000fe200030c0000 */
[----:B------:R-:W-:-:S12]  /*61c0*/  ENDCOLLECTIVE ;  /* 0x000000000000791b */ /* 0x000fd80003800000 */
.L_x_133:
[----:B------:R-:W-:Y:S02]  /*61d0*/  SEL R30, R35, RZ, !P2 ;  /* 0x000000ff231e7207 */ /* 0x000fe40005000000 */
[----:B------:R-:W-:-:S03]  /*61e0*/  IADD3 R32, P2, PT, R26, 0x100, RZ ;  /* 0x000001001a207810 */ /* 0x000fc60007f5e0ff */
[----:B------:R-:W-:Y:S02]  /*61f0*/  IMAD.IADD R30, R37, 0x1, R30 ;  /* 0x00000001251e7824 */ /* 0x000fe400078e021e */
[----:B------:R-:W-:Y:S01]  /*6200*/  IMAD.X R33, RZ, RZ, R27, P2 ;  /* 0x000000ffff217224 */ /* 0x000fe200010e061b */
[----:B------:R-:W-:Y:S07]  /*6210*/  BRA `(.L_x_134) ;  /* 0xffffffb8001c7947 */ /* 0x000fee000383ffff */
.L_x_31:
[----:B------:R-:W-:Y:S01]  /*6220*/  BSSY B0, `(.L_x_135) ;  /* 0x0000006000007945 */ /* 0x000fe20003800000 */
[----:B------:R-:W-:Y:S01]  /*6230*/  PLOP3.LUT P6, PT, P6, PT, PT, 0x8, 0x80 ;  /* 0x000000000080781c */ /* 0x000fe200037ce170 */
[----:B------:R-:W-:-:S12]  /*6240*/  IMAD.MOV.U32 R29, RZ, RZ, -0x1 ;  /* 0xffffffffff1d7424 */ /* 0x000fd800078e00ff */
[----:B-----5:R-:W-:Y:S05]  /*6250*/  WARPSYNC.COLLECTIVE R29, `(.L_x_136) ;  /* 0x000000001d087348 */ /* 0x020fea0003c00000 */
[----:B------:R-:W-:Y:S01]  /*6260*/  VOTE.ANY P6, P6 ;  /* 0x0000000000ff7806 */ /* 0x000fe200030c0100 */
[----:B-----5:R-:W-:-:S12]  /*6270*/  ENDCOLLECTIVE ;  /* 0x000000000000791b */ /* 0x020fd80003800000 */
.L_x_136:
[----:B------:R-:W-:Y:S05]  /*6280*/  BSYNC B0 ;  /* 0x0000000000007941 */ /* 0x000fea0003800000 */
.L_x_135:
[----:B------:R-:W-:Y:S05]  /*6290*/  BRA `(.L_x_137) ;  /* 0xffffffb8001c7947 */ /* 0x000fea000383ffff */
.L_x_35:
[----:B------:R-:W-:Y:S01]  /*62a0*/  BSSY B0, `(.L_x_138) ;  /* 0x0000006000007945 */ /* 0x000fe20003800000 */
[----:B------:R-:W-:Y:S01]  /*62b0*/  PLOP3.LUT P6, PT, P6, PT, PT, 0x8, 0x80 ;  /* 0x000000000080781c */ /* 0x000fe200037ce170 */
[----:B------:R-:W-:-:S12]  /*62c0*/  IMAD.MOV.U32 R29, RZ, RZ, -0x1 ;  /* 0xffffffffff1d7424 */ /* 0x000fd800078e00ff */
[----:B-----5:R-:W-:Y:S05]  /*62d0*/  WARPSYNC.COLLECTIVE R29, `(.L_x_139) ;  /* 0x000000001d087348 */ /* 0x020fea0003c00000 */
[----:B------:R-:W-:Y:S01]  /*62e0*/  VOTE.ANY P6, P6 ;  /* 0x0000000000ff7806 */ /* 0x000fe200030c0100 */
[----:B-----5:R-:W-:-:S12]  /*62f0*/  ENDCOLLECTIVE ;  /* 0x000000000000791b */ /* 0x020fd80003800000 */
.L_x_139:
[----:B------:R-:W-:Y:S05]  /*6300*/  BSYNC B0 ;  /* 0x0000000000007941 */ /* 0x000fea0003800000 */
.L_x_138:
[----:B------:R-:W-:Y:S05]  /*6310*/  BRA `(.L_x_140) ;  /* 0xffffffb8002c7947 */ /* 0x000fea000383ffff */
.L_x_37:
[----:B------:R-:W-:Y:S01]  /*6320*/  BSSY B0, `(.L_x_141) ;  /* 0x0000006000007945 */ /* 0x000fe20003800000 */
[----:B------:R-:W-:Y:S01]  /*6330*/  PLOP3.LUT P5, PT, P5, PT, PT, 0x8, 0x80 ;  /* 0x000000000080781c */ /* 0x000fe20002fae170 */
[----:B------:R-:W-:-:S12]  /*6340*/  IMAD.MOV.U32 R29, RZ, RZ, -0x1 ;  /* 0xffffffffff1d7424 */ /* 0x000fd800078e00ff */
[----:B-----5:R-:W-:Y:S05]  /*6350*/  WARPSYNC.COLLECTIVE R29, `(.L_x_142) ;  /* 0x000000001d087348 */ /* 0x020fea0003c00000 */
[----:B------:R-:W-:Y:S01]  /*6360*/  VOTE.ANY R29, PT, P5 ;  /* 0x00000000001d7806 */ /* 0x000fe200028e0100 */
[----:B-----5:R-:W-:Y:S06]  /*6370*/  ENDCOLLECTIVE ;  /* 0x000000000000791b */ /* 0x020fec0003800000 */
.L_x_142:
[----:B------:R-:W-:Y:S05]  /*6380*/  BSYNC B0 ;  /* 0x0000000000007941 */ /* 0x000fea0003800000 */
.L_x_141:
[----:B------:R-:W-:Y:S01]  /*6390*/  LOP3.LUT R29, R29, 0x80000000, R12, 0xec, !PT ;  /* 0x800000001d1d7812 */ /* 0x000fe200078eec0c */
[----:B------:R-:W-:Y:S01]  /*63a0*/  IMAD.MOV.U32 R36, RZ, RZ, R27 ;  /* 0x000000ffff247224 */ /* 0x000fe200078e001b */
[----:B------:R-:W-:Y:S01]  /*63b0*/  ISETP.NE.AND P6, PT, R26, 0x65, PT ;  /* 0x000000651a00780c */ /* 0x000fe20003fc5270 */
[----:B------:R-:W-:Y:S02]  /*63c0*/  IMAD.MOV.U32 R31, RZ, RZ, 0x1 ;  /* 0x00000001ff1f7424 */ /* 0x000fe400078e00ff */
[----:B------:R-:W-:Y:S02]  /*63d0*/  VIADD R34, R29, 0xffffffff ;  /* 0xffffffff1d227836 */ /* 0x000fe40000000000 */
[----:B------:R-:W-:-:S03]  /*63e0*/  VIADD R13, R13, 0xffffffe0 ;  /* 0xffffffe00d0d7836 */ /* 0x000fc60000000000 */
[----:B------:R-:W-:Y:S01]  /*63f0*/  LOP3.LUT R34, R29, R34, RZ, 0xc, !PT ;  /* 0x000000221d227212 */ /* 0x000fe200078e0cff */
[----:B------:R-:W-:-:S05]  /*6400*/  IMAD.MOV.U32 R29, RZ, RZ, -0x1 ;  /* 0xffffffffff1d7424 */ /* 0x000fca00078e00ff */
[----:B------:R-:W0:Y:S02]  /*6410*/  POPC R34, R34 ;  /* 0x0000002200227309 */ /* 0x000e240000000000 */
[----:B0-----:R-:W-:Y:S05]  /*6420*/  WARPSYNC.COLLECTIVE R29, `(.L_x_143) ;  /* 0x000000001d087348 */ /* 0x001fea0003c00000 */
[----:B0-----:R0:W1:Y:S02]  /*6430*/  SHFL.DOWN P5, R35, R36, R31, R34 ;  /* 0x0800001f24237389 */ /* 0x00106400000a0022 */
[----:B01----:R-:W-:Y:S05]  /*6440*/  ENDCOLLECTIVE ;  /* 0x000000000000791b */ /* 0x003fea0003800000 */
.L_x_143:
[----:B------:R-:W-:Y:S01]  /*6450*/  ISETP.GE.AND P2, PT, R5, R34, PT ;  /* 0x000000220500720c */ /* 0x000fe20003f46270 */
[----:B------:R-:W-:-:S03]  /*6460*/  IMAD.MOV.U32 R31, RZ, RZ, 0x2 ;  /* 0x00000002ff1f7424 */ /* 0x000fc600078e00ff */
[----:B------:R-:W-:Y:S02]  /*6470*/  SEL R35, R35, RZ, !P2 ;  /* 0x000000ff23237207 */ /* 0x000fe40005000000 */
[----:B------:R-:W-:-:S03]  /*6480*/  ISETP.GT.AND P2, PT, R28, R34, PT ;  /* 0x000000221c00720c */ /* 0x000fc60003f44270 */
[----:B------:R-:W-:-:S04]  /*6490*/  IMAD.IADD R37, R35, 0x1, R27 ;  /* 0x0000000123257824 */ /* 0x000fc800078e021b */
[----:B------:R-:W-:-:S07]  /*64a0*/  IMAD.MOV.U32 R36, RZ, RZ, R37 ;  /* 0x000000ffff247224 */ /* 0x000fce00078e0025 */
[----:B------:R-:W-:Y:S05]  /*64b0*/  WARPSYNC.COLLECTIVE R29, `(.L_x_144) ;  /* 0x000000001d087348 */ /* 0x000fea0003c00000 */
[----:B------:R0:W1:Y:S02]  /*64c0*/  SHFL.DOWN P5, R35, R36, R31, R34 ;  /* 0x0800001f24237389 */ /* 0x00006400000a0022 */
[----:B01----:R-:W-:Y:S05]  /*64d0*/  ENDCOLLECTIVE ;  /* 0x000000000000791b */ /* 0x003fea0003800000 */
.L_x_144:
[----:B------:R-:W-:Y:S01]  /*64e0*/  IMAD.MOV.U32 R31, RZ, RZ, 0x4 ;  /* 0x00000004ff1f7424 */ /* 0x000fe200078e00ff */
[----:B------:R-:W-:Y:S02]  /*64f0*/  SEL R35, R35, RZ, !P2 ;  /* 0x000000ff23237207 */ /* 0x000fe40005000000 */
[----:B------:R-:W-:-:S03]  /*6500*/  ISETP.GT.AND P2, PT, R24, R34, PT ;  /* 0x000000221800720c */ /* 0x000fc60003f44270 */
[----:B------:R-:W-:-:S10]  /*6510*/  IMAD.IADD R36, R37, 0x1, R35 ;  /* 0x0000000125247824 */ /* 0x000fd400078e0223 */
[----:B------:R-:W-:Y:S05]  /*6520*/  WARPSYNC.COLLECTIVE R29, `(.L_x_145) ;  /* 0x000000001d087348 */ /* 0x000fea0003c00000 */
[----:B------:R0:W1:Y:S02]  /*6530*/  SHFL.DOWN P5, R35, R36, R31, R34 ;  /* 0x0800001f24237389 */ /* 0x00006400000a0022 */
[----:B01----:R-:W-:Y:S05]  /*6540*/  ENDCOLLECTIVE ;  /* 0x000000000000791b */ /* 0x003fea0003800000 */
.L_x_145:
        /* <DEDUP_REMOVED lines=8> */
.L_x_146:
        /* <DEDUP_REMOVED lines=8> */
.L_x_147:
[----:B------:R-:W-:Y:S05]  /*6650*/  WARPSYNC.COLLECTIVE R29, `(.L_x_148) ;  /* 0x000000001d087348 */ /* 0x000fea0003c00000 */
[----:B------:R-:W-:Y:S01]  /*6660*/  VOTE.ALL P6, P6 ;  /* 0x0000000000ff7806 */ /* 0x000fe200030c0000 */
[----:B------:R-:W-:-:S12]  /*6670*/  ENDCOLLECTIVE ;  /* 0x000000000000791b */ /* 0x000fd80003800000 */
.L_x_148:
[----:B------:R-:W-:-:S04]  /*6680*/  SEL R35, R35, RZ, !P2 ;  /* 0x000000ff23237207 */ /* 0x000fc80005000000 */
[----:B------:R-:W-:Y:S01]  /*6690*/  IADD3 R30, PT, PT, R37, R35, R30 ;  /* 0x00000023251e7210 */ /* 0x000fe20007ffe01e */
[----:B------:R-:W-:Y:S06]  /*66a0*/  BRA `(.L_x_149) ;  /* 0xffffffb400c87947 */ /* 0x000fec000383ffff */
.L_x_83:
[----:B------:R-:W-:Y:S01]  /*66b0*/  BSSY B0, `(.L_x_150) ;  /* 0x0000006000007945 */ /* 0x000fe20003800000 */
[----:B------:R-:W-:Y:S01]  /*66c0*/  PLOP3.LUT P6, PT, P6, PT, PT, 0x8, 0x80 ;  /* 0x000000000080781c */ /* 0x000fe200037ce170 */
[----:B------:R-:W-:-:S12]  /*66d0*/  IMAD.MOV.U32 R29, RZ, RZ, -0x1 ;  /* 0xffffffffff1d7424 */ /* 0x000fd800078e00ff */
[----:B-----5:R-:W-:Y:S05]  /*66e0*/  WARPSYNC.COLLECTIVE R29, `(.L_x_151) ;  /* 0x000000001d087348 */ /* 0x020fea0003c00000 */
[----:B------:R-:W-:Y:S01]  /*66f0*/  VOTE.ANY P6, P6 ;  /* 0x0000000000ff7806 */ /* 0x000fe200030c0100 */
[----:B-----5:R-:W-:-:S12]  /*6700*/  ENDCOLLECTIVE ;  /* 0x000000000000791b */ /* 0x020fd80003800000 */
.L_x_151:
[----:B------:R-:W-:Y:S05]  /*6710*/  BSYNC B0 ;  /* 0x0000000000007941 */ /* 0x000fea0003800000 */
.L_x_150:
[----:B------:R-:W-:Y:S05]  /*6720*/  BRA `(.L_x_152) ;  /* 0xffffffdc00b07947 */ /* 0x000fea000383ffff */
.L_x_87:
[----:B------:R-:W-:Y:S01]  /*6730*/  BSSY B0, `(.L_x_153) ;  /* 0x0000006000007945 */ /* 0x000fe20003800000 */
[----:B------:R-:W-:Y:S01]  /*6740*/  PLOP3.LUT P6, PT, P6, PT, PT, 0x8, 0x80 ;  /* 0x000000000080781c */ /* 0x000fe200037ce170 */
[----:B------:R-:W-:-:S12]  /*6750*/  IMAD.MOV.U32 R29, RZ, RZ, -0x1 ;  /* 0xffffffffff1d7424 */ /* 0x000fd800078e00ff */
[----:B-----5:R-:W-:Y:S05]  /*6760*/  WARPSYNC.COLLECTIVE R29, `(.L_x_154) ;  /* 0x000000001d087348 */ /* 0x020fea0003c00000 */
[----:B------:R-:W-:Y:S01]  /*6770*/  VOTE.ANY P6, P6 ;  /* 0x0000000000ff7806 */ /* 0x000fe200030c0100 */
[----:B-----5:R-:W-:-:S12]  /*6780*/  ENDCOLLECTIVE ;  /* 0x000000000000791b */ /* 0x020fd80003800000 */
.L_x_154:
[----:B------:R-:W-:Y:S05]  /*6790*/  BSYNC B0 ;  /* 0x0000000000007941 */ /* 0x000fea0003800000 */
.L_x_153:
[----:B------:R-:W-:Y:S05]  /*67a0*/  BRA `(.L_x_155) ;  /* 0xffffffdc00c07947 */ /* 0x000fea000383ffff */
.L_x_89:
[----:B------:R-:W0:Y:S01]  /*67b0*/  S2R R14, SR_GEMASK ;  /* 0x00000000000e7919 */ /* 0x000e220000003c00 */
[----:B------:R-:W-:Y:S01]  /*67c0*/  BSSY B0, `(.L_x_156) ;  /* 0x0000006000007945 */ /* 0x000fe20003800000 */
[----:B------:R-:W-:Y:S01]  /*67d0*/  PLOP3.LUT P5, PT, P5, PT, PT, 0x8, 0x80 ;  /* 0x000000000080781c */ /* 0x000fe20002fae170 */
[----:B------:R-:W-:-:S12]  /*67e0*/  IMAD.MOV.U32 R29, RZ, RZ, -0x1 ;  /* 0xffffffffff1d7424 */ /* 0x000fd800078e00ff */
[----:B0----5:R-:W-:Y:S05]  /*67f0*/  WARPSYNC.COLLECTIVE R29, `(.L_x_157) ;  /* 0x000000001d087348 */ /* 0x021fea0003c00000 */
[----:B------:R-:W-:Y:S01]  /*6800*/  VOTE.ANY R29, PT, P5 ;  /* 0x00000000001d7806 */ /* 0x000fe200028e0100 */
[----:B0----5:R-:W-:Y:S06]  /*6810*/  ENDCOLLECTIVE ;  /* 0x000000000000791b */ /* 0x021fec0003800000 */
.L_x_157:
[----:B------:R-:W-:Y:S05]  /*6820*/  BSYNC B0 ;  /* 0x0000000000007941 */ /* 0x000fea0003800000 */
.L_x_156:
[----:B------:R-:W-:Y:S01]  /*6830*/  LOP3.LUT R29, R29, 0x80000000, R14, 0xec, !PT ;  /* 0x800000001d1d7812 */ /* 0x000fe200078eec0e */
[----:B------:R-:W-:Y:S01]  /*6840*/  IMAD.MOV.U32 R36, RZ, RZ, R21 ;  /* 0x000000ffff247224 */ /* 0x000fe200078e0015 */
[----:B------:R-:W-:Y:S01]  /*6850*/  ISETP.NE.AND P6, PT, R20, 0x65, PT ;  /* 0x000000651400780c */ /* 0x000fe20003fc5270 */
[----:B------:R-:W-:Y:S02]  /*6860*/  IMAD.MOV.U32 R31, RZ, RZ, 0x1 ;  /* 0x00000001ff1f7424 */ /* 0x000fe400078e00ff */
[----:B------:R-:W-:-:S05]  /*6870*/  VIADD R22, R29, 0xffffffff ;  /* 0xffffffff1d167836 */ /* 0x000fca0000000000 */
[----:B------:R-:W-:Y:S01]  /*6880*/  LOP3.LUT R22, R29, R22, RZ, 0xc, !PT ;  /* 0x000000161d167212 */ /* 0x000fe200078e0cff */
[----:B------:R-:W-:-:S03]  /*6890*/  IMAD.MOV.U32 R29, RZ, RZ, -0x1 ;  /* 0xffffffffff1d7424 */ /* 0x000fc600078e00ff */
[----:B------:R0:W1:Y:S04]  /*68a0*/  POPC R34, R22 ;  /* 0x0000001600227309 */ /* 0x0000680000000000 */
[----:B01----:R-:W-:Y:S05]  /*68b0*/  WARPSYNC.COLLECTIVE R29, `(.L_x_158) ;  /* 0x000000001d087348 */ /* 0x003fea0003c00000 */
[----:B-1----:R1:W2:Y:S02]  /*68c0*/  SHFL.DOWN P5, R35, R36, R31, R34 ;  /* 0x0800001f24237389 */ /* 0x0022a400000a0022 */
[----:B012---:R-:W-:Y:S05]  /*68d0*/  ENDCOLLECTIVE ;  /* 0x000000000000791b */ /* 0x007fea0003800000 */
.L_x_158:
[----:B------:R-:W-:Y:S01]  /*68e0*/  IMAD.MOV.U32 R31, RZ, RZ, 0x2 ;  /* 0x00000002ff1f7424 */ /* 0x000fe200078e00ff */
[----:B------:R-:W-:-:S04]  /*68f0*/  ISETP.GE.AND P5, PT, R18, R34, PT ;  /* 0x000000221200720c */ /* 0x000fc80003fa6270 */
[----:B------:R-:W-:-:S05]  /*6900*/  SEL R24, R35, RZ, !P5 ;  /* 0x000000ff23187207 */ /* 0x000fca0006800000 */
[----:B------:R-:W-:Y:S02]  /*6910*/  IMAD.IADD R19, R24, 0x1, R21 ;  /* 0x0000000118137824 */ /* 0x000fe400078e0215 */
[----:B------:R-:W-:Y:S02]  /*6920*/  VIADD R21, R18, 0x2 ;  /* 0x0000000212157836 */ /* 0x000fe40000000000 */
[----:B------:R-:W-:-:S07]  /*6930*/  IMAD.MOV.U32 R36, RZ, RZ, R19 ;  /* 0x000000ffff247224 */ /* 0x000fce00078e0013 */
[----:B------:R-:W-:Y:S05]  /*6940*/  WARPSYNC.COLLECTIVE R29, `(.L_x_159) ;  /* 0x000000001d087348 */ /* 0x000fea0003c00000 */
[----:B------:R0:W1:Y:S02]  /*6950*/  SHFL.DOWN P5, R35, R36, R31, R34 ;  /* 0x0800001f24237389 */ /* 0x00006400000a0022 */
[----:B01----:R-:W-:Y:S05]  /*6960*/  ENDCOLLECTIVE ;  /* 0x000000000000791b */ /* 0x003fea0003800000 */
.L_x_159:
[----:B------:R-:W-:Y:S01]  /*6970*/  IMAD.MOV.U32 R31, RZ, RZ, 0x4 ;  /* 0x00000004ff1f7424 */ /* 0x000fe200078e00ff */
[----:B------:R-:W-:-:S04]  /*6980*/  ISETP.GT.AND P5, PT, R21, R34, PT ;  /* 0x000000221500720c */ /* 0x000fc80003fa4270 */
[----:B------:R-:W-:-:S05]  /*6990*/  SEL R22, R35, RZ, !P5 ;  /* 0x000000ff23167207 */ /* 0x000fca0006800000 */
[----:B------:R-:W-:Y:S02]  /*69a0*/  IMAD.IADD R23, R19, 0x1, R22 ;  /* 0x0000000113177824 */ /* 0x000fe400078e0216 */
[C---:B------:R-:W-:Y:S02]  /*69b0*/  VIADD R22, R18.reuse, 0x4 ;  /* 0x0000000412167836 */ /* 0x040fe40000000000 */
[----:B------:R-:W-:Y:S02]  /*69c0*/  IMAD.MOV.U32 R36, RZ, RZ, R23 ;  /* 0x000000ffff247224 */ /* 0x000fe400078e0017 */
[----:B------:R-:W-:-:S07]  /*69d0*/  VIADD R19, R18, 0x8 ;  /* 0x0000000812137836 */ /* 0x000fce0000000000 */
[----:B------:R-:W-:Y:S05]  /*69e0*/  WARPSYNC.COLLECTIVE R29, `(.L_x_160) ;  /* 0x000000001d087348 */ /* 0x000fea0003c00000 */
[----:B------:R0:W1:Y:S02]  /*69f0*/  SHFL.DOWN P5, R35, R36, R31, R34 ;  /* 0x0800001f24237389 */ /* 0x00006400000a0022 */
[----:B01----:R-:W-:Y:S05]  /*6a00*/  ENDCOLLECTIVE ;  /* 0x000000000000791b */ /* 0x003fea0003800000 */
.L_x_160:
[----:B------:R-:W-:Y:S01]  /*6a10*/  IMAD.MOV.U32 R31, RZ, RZ, 0x8 ;  /* 0x00000008ff1f7424 */ /* 0x000fe200078e00ff */
[----:B------:R-:W-:-:S04]  /*6a20*/  ISETP.GT.AND P5, PT, R22, R34, PT ;  /* 0x000000221600720c */ /* 0x000fc80003fa4270 */
[----:B------:R-:W-:-:S05]  /*6a30*/  SEL R24, R35, RZ, !P5 ;  /* 0x000000ff23187207 */ /* 0x000fca0006800000 */
[----:B------:R-:W-:Y:S02]  /*6a40*/  IMAD.IADD R27, R23, 0x1, R24 ;  /* 0x00000001171b7824 */ /* 0x000fe400078e0218 */
[----:B------:R-:W-:Y:S02]  /*6a50*/  VIADD R23, R18, 0x10 ;  /* 0x0000001012177836 */ /* 0x000fe40000000000 */
[----:B------:R-:W-:-:S07]  /*6a60*/  IMAD.MOV.U32 R36, RZ, RZ, R27 ;  /* 0x000000ffff247224 */ /* 0x000fce00078e001b */
[----:B------:R-:W-:Y:S05]  /*6a70*/  WARPSYNC.COLLECTIVE R29, `(.L_x_161) ;  /* 0x000000001d087348 */ /* 0x000fea0003c00000 */
[----:B------:R0:W1:Y:S02]  /*6a80*/  SHFL.DOWN P5, R35, R36, R31, R34 ;  /* 0x0800001f24237389 */ /* 0x00006400000a0022 */
[----:B01----:R-:W-:Y:S05]  /*6a90*/  ENDCOLLECTIVE ;  /* 0x000000000000791b */ /* 0x003fea0003800000 */
.L_x_161:
[----:B------:R-:W-:Y:S01]  /*6aa0*/  IMAD.MOV.U32 R31, RZ, RZ, 0x10 ;  /* 0x00000010ff1f7424 */ /* 0x000fe200078e00ff */
[----:B------:R-:W-:-:S04]  /*6ab0*/  ISETP.GT.AND P5, PT, R19, R34, PT ;  /* 0x000000221300720c */ /* 0x000fc80003fa4270 */
[----:B------:R-:W-:-:S05]  /*6ac0*/  SEL R20, R35, RZ, !P5 ;  /* 0x000000ff23147207 */ /* 0x000fca0006800000 */
[----:B------:R-:W-:-:S04]  /*6ad0*/  IMAD.IADD R21, R27, 0x1, R20 ;  /* 0x000000011b157824 */ /* 0x000fc800078e0214 */
[----:B------:R-:W-:-:S07]  /*6ae0*/  IMAD.MOV.U32 R36, RZ, RZ, R21 ;  /* 0x000000ffff247224 */ /* 0x000fce00078e0015 */
[----:B------:R-:W-:Y:S05]  /*6af0*/  WARPSYNC.COLLECTIVE R29, `(.L_x_162) ;  /* 0x000000001d087348 */ /* 0x000fea0003c00000 */
[----:B------:R0:W1:Y:S02]  /*6b00*/  SHFL.DOWN P5, R35, R36, R31, R34 ;  /* 0x0800001f24237389 */ /* 0x00006400000a0022 */
[----:B01----:R-:W-:Y:S05]  /*6b10*/  ENDCOLLECTIVE ;  /* 0x000000000000791b */ /* 0x003fea0003800000 */
.L_x_162:
[----:B------:R-:W-:Y:S05]  /*6b20*/  WARPSYNC.COLLECTIVE R29, `(.L_x_163) ;  /* 0x000000001d087348 */ /* 0x000fea0003c00000 */
[----:B------:R-:W-:Y:S01]  /*6b30*/  VOTE.ALL P6, P6 ;  /* 0x0000000000ff7806 */ /* 0x000fe200030c0000 */
[----:B------:R-:W-:-:S12]  /*6b40*/  ENDCOLLECTIVE ;  /* 0x000000000000791b */ /* 0x000fd80003800000 */
.L_x_163:
[----:B------:R-:W-:-:S04]  /*6b50*/  ISETP.GT.AND P5, PT, R23, R34, PT ;  /* 0x000000221700720c */ /* 0x000fc80003fa4270 */
[----:B------:R-:W-:-:S05]  /*6b60*/  SEL R24, R35, RZ, !P5 ;  /* 0x000000ff23187207 */ /* 0x000fca0006800000 */
[----:B------:R-:W-:Y:S02]  /*6b70*/  IMAD.IADD R24, R21, 0x1, R24 ;  /* 0x0000000115187824 */ /* 0x000fe400078e0218 */
[----:B------:R-:W0:Y:S02]  /*6b80*/  LDC.64 R20, c[0x0][0x3a0] ;  /* 0x0000e800ff147b82 */ /* 0x000e240000000a00 */
[----:B0-----:R-:W-:-:S05]  /*6b90*/  IADD3 R28, P5, PT, R20, 0x100, RZ ;  /* 0x00000100141c7810 */ /* 0x001fca0007fbe0ff */
[----:B------:R-:W-:Y:S01]  /*6ba0*/  IMAD.X R25, RZ, RZ, R21, P5 ;  /* 0x000000ffff197224 */ /* 0x000fe200028e0615 */
[----:B------:R-:W-:Y:S07]  /*6bb0*/  BRA `(.L_x_164) ;  /* 0xffffffdc00587947 */ /* 0x000fee000383ffff */
.L_x_91:
[----:B------:R-:W-:Y:S01]  /*6bc0*/  BSSY B0, `(.L_x_165) ;  /* 0x0000006000007945 */ /* 0x000fe20003800000 */
[----:B------:R-:W-:Y:S01]  /*6bd0*/  PLOP3.LUT P6, PT, P6, PT, PT, 0x8, 0x80 ;  /* 0x000000000080781c */ /* 0x000fe200037ce170 */
[----:B------:R-:W-:-:S12]  /*6be0*/  IMAD.MOV.U32 R29, RZ, RZ, -0x1 ;  /* 0xffffffffff1d7424 */ /* 0x000fd800078e00ff */
[----:B-----5:R-:W-:Y:S05]  /*6bf0*/  WARPSYNC.COLLECTIVE R29, `(.L_x_166) ;  /* 0x000000001d087348 */ /* 0x020fea0003c00000 */
[----:B------:R-:W-:Y:S01]  /*6c00*/  VOTE.ANY P6, P6 ;  /* 0x0000000000ff7806 */ /* 0x000fe200030c0100 */
[----:B-----5:R-:W-:-:S12]  /*6c10*/  ENDCOLLECTIVE ;  /* 0x000000000000791b */ /* 0x020fd80003800000 */
.L_x_166:
[----:B------:R-:W-:Y:S05]  /*6c20*/  BSYNC B0 ;  /* 0x0000000000007941 */ /* 0x000fea0003800000 */
.L_x_165:
[----:B------:R-:W-:Y:S05]  /*6c30*/  BRA `(.L_x_167) ;  /* 0xffffffdc005c7947 */ /* 0x000fea000383ffff */
.L_x_95:
[----:B------:R-:W-:Y:S01]  /*6c40*/  BSSY B0, `(.L_x_168) ;  /* 0x0000006000007945 */ /* 0x000fe20003800000 */
[----:B------:R-:W-:Y:S01]  /*6c50*/  PLOP3.LUT P6, PT, P6, PT, PT, 0x8, 0x80 ;  /* 0x000000000080781c */ /* 0x000fe200037ce170 */
[----:B------:R-:W-:-:S12]  /*6c60*/  IMAD.MOV.U32 R29, RZ, RZ, -0x1 ;  /* 0xffffffffff1d7424 */ /* 0x000fd800078e00ff */
[----:B-----5:R-:W-:Y:S05]  /*6c70*/  WARPSYNC.COLLECTIVE R29, `(.L_x_169) ;  /* 0x000000001d087348 */ /* 0x020fea0003c00000 */
[----:B------:R-:W-:Y:S01]  /*6c80*/  VOTE.ANY P6, P6 ;  /* 0x0000000000ff7806 */ /* 0x000fe200030c0100 */
[----:B-----5:R-:W-:-:S12]  /*6c90*/  ENDCOLLECTIVE ;  /* 0x000000000000791b */ /* 0x020fd80003800000 */
.L_x_169:
[----:B------:R-:W-:Y:S05]  /*6ca0*/  BSYNC B0 ;  /* 0x0000000000007941 */ /* 0x000fea0003800000 */
.L_x_168:
[----:B------:R-:W-:Y:S05]  /*6cb0*/  BRA `(.L_x_170) ;  /* 0xffffffdc00707947 */ /* 0x000fea000383ffff */
.L_x_97:
[----:B------:R-:W-:Y:S01]  /*6cc0*/  BSSY B0, `(.L_x_171) ;  /* 0x0000006000007945 */ /* 0x000fe20003800000 */
[----:B------:R-:W-:Y:S01]  /*6cd0*/  PLOP3.LUT P5, PT, P5, PT, PT, 0x8, 0x80 ;  /* 0x000000000080781c */ /* 0x000fe20002fae170 */
[----:B------:R-:W-:-:S12]  /*6ce0*/  IMAD.MOV.U32 R29, RZ, RZ, -0x1 ;  /* 0xffffffffff1d7424 */ /* 0x000fd800078e00ff */
[----:B-----5:R-:W-:Y:S05]  /*6cf0*/  WARPSYNC.COLLECTIVE R29, `(.L_x_172) ;  /* 0x000000001d087348 */ /* 0x020fea0003c00000 */
[----:B------:R-:W-:Y:S01]  /*6d00*/  VOTE.ANY R29, PT, P5 ;  /* 0x00000000001d7806 */ /* 0x000fe200028e0100 */
[----:B-----5:R-:W-:Y:S06]  /*6d10*/  ENDCOLLECTIVE ;  /* 0x000000000000791b */ /* 0x020fec0003800000 */
.L_x_172:
[----:B------:R-:W-:Y:S05]  /*6d20*/  BSYNC B0 ;  /* 0x0000000000007941 */ /* 0x000fea0003800000 */
.L_x_171:
[----:B------:R-:W-:Y:S01]  /*6d30*/  LOP3.LUT R29, R29, 0x80000000, R14, 0xec, !PT ;  /* 0x800000001d1d7812 */ /* 0x000fe200078eec0e */
[----:B------:R-:W-:Y:S02]  /*6d40*/  IMAD.MOV.U32 R36, RZ, RZ, R21 ;  /* 0x000000ffff247224 */ /* 0x000fe400078e0015 */
[----:B------:R-:W-:Y:S02]  /*6d50*/  IMAD.MOV.U32 R31, RZ, RZ, 0x1 ;  /* 0x00000001ff1f7424 */ /* 0x000fe400078e00ff */
[C---:B------:R-:W-:Y:S02]  /*6d60*/  VIADD R30, R29.reuse, 0xffffffff ;  /* 0xffffffff1d1e7836 */ /* 0x040fe40000000000 */
[----:B------:R-:W-:Y:S02]  /*6d70*/  VIADD R37, R18, 0x2 ;  /* 0x0000000212257836 */ /* 0x000fe40000000000 */
[----:B------:R-:W-:Y:S01]  /*6d80*/  VIADD R26, R26, 0xffffffe0 ;  /* 0xffffffe01a1a7836 */ /* 0x000fe20000000000 */
[----:B------:R-:W-:Y:S01]  /*6d90*/  LOP3.LUT R30, R29, R30, RZ, 0xc, !PT ;  /* 0x0000001e1d1e7212 */ /* 0x000fe200078e0cff */
[----:B------:R-:W-:-:S03]  /*6da0*/  IMAD.MOV.U32 R29, RZ, RZ, -0x1 ;  /* 0xffffffffff1d7424 */ /* 0x000fc600078e00ff */
[----:B------:R0:W1:Y:S04]  /*6db0*/  POPC R34, R30 ;  /* 0x0000001e00227309 */ /* 0x0000680000000000 */
[----:B01----:R-:W-:Y:S05]  /*6dc0*/  WARPSYNC.COLLECTIVE R29, `(.L_x_173) ;  /* 0x000000001d087348 */ /* 0x003fea0003c00000 */
[----:B-1----:R1:W2:Y:S02]  /*6dd0*/  SHFL.DOWN P5, R35, R36, R31, R34 ;  /* 0x0800001f24237389 */ /* 0x0022a400000a0022 */
[----:B012---:R-:W-:Y:S05]  /*6de0*/  ENDCOLLECTIVE ;  /* 0x000000000000791b */ /* 0x007fea0003800000 */
.L_x_173:
[-C--:B------:R-:W-:Y:S01]  /*6df0*/  ISETP.GT.AND P6, PT, R37, R34.reuse, PT ;  /* 0x000000222500720c */ /* 0x080fe20003fc4270 */
[----:B------:R-:W-:Y:S01]  /*6e00*/  IMAD.MOV.U32 R31, RZ, RZ, 0x2 ;  /* 0x00000002ff1f7424 */ /* 0x000fe200078e00ff */
[----:B------:R-:W-:-:S04]  /*6e10*/  ISETP.GE.AND P5, PT, R18, R34, PT ;  /* 0x000000221200720c */ /* 0x000fc80003fa6270 */
[----:B------:R-:W-:-:S05]  /*6e20*/  SEL R27, R35, RZ, !P5 ;  /* 0x000000ff231b7207 */ /* 0x000fca0006800000 */
[----:B------:R-:W-:-:S04]  /*6e30*/  IMAD.IADD R27, R27, 0x1, R21 ;  /* 0x000000011b1b7824 */ /* 0x000fc800078e0215 */
[----:B------:R-:W-:-:S07]  /*6e40*/  IMAD.MOV.U32 R36, RZ, RZ, R27 ;  /* 0x000000ffff247224 */ /* 0x000fce00078e001b */
[----:B------:R-:W-:Y:S05]  /*6e50*/  WARPSYNC.COLLECTIVE R29, `(.L_x_174) ;  /* 0x000000001d087348 */ /* 0x000fea0003c00000 */
[----:B------:R0:W1:Y:S02]  /*6e60*/  SHFL.DOWN P5, R35, R36, R31, R34 ;  /* 0x0800001f24237389 */ /* 0x00006400000a0022 */
[----:B01----:R-:W-:Y:S05]  /*6e70*/  ENDCOLLECTIVE ;  /* 0x000000000000791b */ /* 0x003fea0003800000 */
.L_x_174:
[----:B------:R-:W-:Y:S01]  /*6e80*/  IMAD.MOV.U32 R31, RZ, RZ, 0x4 ;  /* 0x00000004ff1f7424 */ /* 0x000fe200078e00ff */
[----:B------:R-:W-:Y:S02]  /*6e90*/  SEL R30, R35, RZ, !P6 ;  /* 0x000000ff231e7207 */ /* 0x000fe40007000000 */
[----:B------:R-:W-:-:S03]  /*6ea0*/  ISETP.NE.AND P6, PT, R20, 0x65, PT ;  /* 0x000000651400780c */ /* 0x000fc60003fc5270 */
[----:B------:R-:W-:-:S04]  /*6eb0*/  IMAD.IADD R37, R27, 0x1, R30 ;  /* 0x000000011b257824 */ /* 0x000fc800078e021e */
[----:B------:R-:W-:-:S07]  /*6ec0*/  IMAD.MOV.U32 R36, RZ, RZ, R37 ;  /* 0x000000ffff247224 */ /* 0x000fce00078e0025 */
[----:B------:R-:W-:Y:S05]  /*6ed0*/  WARPSYNC.COLLECTIVE R29, `(.L_x_175) ;  /* 0x000000001d087348 */ /* 0x000fea0003c00000 */
[----:B------:R0:W1:Y:S02]  /*6ee0*/  SHFL.DOWN P5, R35, R36, R31, R34 ;  /* 0x0800001f24237389 */ /* 0x00006400000a0022 */
[----:B01----:R-:W-:Y:S05]  /*6ef0*/  ENDCOLLECTIVE ;  /* 0x000000000000791b */ /* 0x003fea0003800000 */
.L_x_175:
        /* <DEDUP_REMOVED lines=8> */
.L_x_176:
        /* <DEDUP_REMOVED lines=8> */
.L_x_177:
[----:B------:R-:W-:Y:S05]  /*7000*/  WARPSYNC.COLLECTIVE R29, `(.L_x_178) ;  /* 0x000000001d087348 */ /* 0x000fea0003c00000 */
[----:B------:R-:W-:Y:S01]  /*7010*/  VOTE.ALL P6, P6 ;  /* 0x0000000000ff7806 */ /* 0x000fe200030c0000 */
[----:B------:R-:W-:-:S12]  /*7020*/  ENDCOLLECTIVE ;  /* 0x000000000000791b */ /* 0x000fd80003800000 */
.L_x_178:
[----:B------:R-:W-:-:S04]  /*7030*/  ISETP.GT.AND P5, PT, R23, R34, PT ;  /* 0x000000221700720c */ /* 0x000fc80003fa4270 */
[----:B------:R-:W-:-:S04]  /*7040*/  SEL R35, R35, RZ, !P5 ;  /* 0x000000ff23237207 */ /* 0x000fc80006800000 */
[----:B------:R-:W-:Y:S01]  /*7050*/  IADD3 R24, PT, PT, R27, R35, R24 ;  /* 0x000000231b187210 */ /* 0x000fe20007ffe018 */
[----:B------:R-:W-:Y:S06]  /*7060*/  BRA `(.L_x_179) ;  /* 0xffffffdc00087947 */ /* 0x000fec000383ffff */
.L_x_180:
[----:B------:R-:W-:-:S00]  /*7070*/  BRA `(.L_x_180) ;  /* 0xfffffffc00fc7947 */ /* 0x000fc0000383ffff */
[----:B------:R-:W-:-:S00]  /*7080*/  NOP ;  /* 0x0000000000007918 */ /* 0x000fc00000000000 */
[----:B------:R-:W-:-:S00]  /*7090*/  NOP ;  /* 0x0000000000007918 */ /* 0x000fc00000000000 */
[----:B------:R-:W-:-:S00]  /*70a0*/  NOP ;  /* 0x0000000000007918 */ /* 0x000fc00000000000 */
[----:B------:R-:W-:-:S00]  /*70b0*/  NOP ;  /* 0x0000000000007918 */ /* 0x000fc00000000000 */
[----:B------:R-:W-:-:S00]  /*70c0*/  NOP ;  /* 0x0000000000007918 */ /* 0x000fc00000000000 */
[----:B------:R-:W-:-:S00]  /*70d0*/  NOP ;  /* 0x0000000000007918 */ /* 0x000fc00000000000 */
[----:B------:R-:W-:-:S00]  /*70e0*/  NOP ;  /* 0x0000000000007918 */ /* 0x000fc00000000000 */
[----:B------:R-:W-:-:S00]  /*70f0*/  NOP ;  /* 0x0000000000007918 */ /* 0x000fc00000000000 */
.L_x_215:


//--------------------- .text._ZN3cub18CUB_300001_SM_10006detail4scan23DeviceCompactInitKernelINS0_13ScanTileStateIiLb1EEEPlEEvT_iT0_ --------------------------
	.section	.text._ZN3cub18CUB_300001_SM_10006detail4scan23DeviceCompactInitKernelINS0_13ScanTileStateIiLb1EEEPlEEvT_iT0_,"ax",@progbits
	.align	128
        .global         _ZN3cub18CUB_300001_SM_10006detail4scan23DeviceCompactInitKernelINS0_13ScanTileStateIiLb1EEEPlEEvT_iT0_
        .type           _ZN3cub18CUB_300001_SM_10006detail4scan23DeviceCompactInitKernelINS0_13ScanTileStateIiLb1EEEPlEEvT_iT0_,@function
        .size           _ZN3cub18CUB_300001_SM_10006detail4scan23DeviceCompactInitKernelINS0_13ScanTileStateIiLb1EEEPlEEvT_iT0_,(.L_x_216 - _ZN3cub18CUB_300001_SM_10006detail4scan23DeviceCompactInitKernelINS0_13ScanTileStateIiLb1EEEPlEEvT_iT0_)
        .other          _ZN3cub18CUB_300001_SM_10006detail4scan23DeviceCompactInitKernelINS0_13ScanTileStateIiLb1EEEPlEEvT_iT0_,@"STO_CUDA_ENTRY STV_DEFAULT"
_ZN3cub18CUB_300001_SM_10006detail4scan23DeviceCompactInitKernelINS0_13ScanTileStateIiLb1EEEPlEEvT_iT0_:
.text._ZN3cub18CUB_300001_SM_10006detail4scan23DeviceCompactInitKernelINS0_13ScanTileStateIiLb1EEEPlEEvT_iT0_:
[----:B------:R-:W-:Y:S01]  /*0000*/  LDC R1, c[0x0][0x37c] ;  /* 0x0000df00ff017b82 */ /* 0x000fe20000000800 */
[----:B------:R-:W0:Y:S07]  /*0010*/  S2R R0, SR_TID.X ;  /* 0x0000000000007919 */ /* 0x000e2e0000002100 */
[----:B------:R-:W1:Y:S01]  /*0020*/  S2UR UR6, SR_CTAID.X ;  /* 0x00000000000679c3 */ /* 0x000e620000002500 */
[----:B------:R-:W2:Y:S07]  /*0030*/  LDCU UR4, c[0x0][0x388] ;  /* 0x00007100ff0477ac */ /* 0x000eae0008000800 */
[----:B------:R-:W1:Y:S01]  /*0040*/  LDC R7, c[0x0][0x360] ;  /* 0x0000d800ff077b82 */ /* 0x000e620000000800 */
[C---:B0-----:R-:W-:Y:S01]  /*0050*/  ISETP.GT.U32.AND P0, PT, R0.reuse, 0x1f, PT ;  /* 0x0000001f0000780c */ /* 0x041fe20003f04070 */
[----:B-1----:R-:W-:Y:S01]  /*0060*/  IMAD R7, R7, UR6, R0 ;  /* 0x0000000607077c24 */ /* 0x002fe2000f8e0200 */
[----:B------:R-:W-:-:S02]  /*0070*/  LOP3.LUT P2, RZ, R0, UR6, RZ, 0xfc, !PT ;  /* 0x0000000600ff7c12 */ /* 0x000fc4000f84fcff */
[----:B------:R-:W-:Y:S02]  /*0080*/  ISETP.NE.OR P0, PT, RZ, UR6, P0 ;  /* 0x00000006ff007c0c */ /* 0x000fe40008705670 */
[----:B--2---:R-:W-:Y:S01]  /*0090*/  ISETP.GE.AND P1, PT, R7, UR4, PT ;  /* 0x0000000407007c0c */ /* 0x004fe2000bf26270 */
[----:B------:R-:W0:Y:S10]  /*00a0*/  LDCU.64 UR4, c[0x0][0x358] ;  /* 0x00006b00ff0477ac */ /* 0x000e340008000a00 */
[----:B------:R-:W1:Y:S02]  /*00b0*/  @!P0 LDC.64 R4, c[0x0][0x380] ;  /* 0x0000e000ff048b82 */ /* 0x000e640000000a00 */
[----:B------:R-:W-:-:S06]  /*00c0*/  @!P1 MOV R6, 0x63 ;  /* 0x0000006300069802 */ /* 0x000fcc0000000f00 */
[----:B------:R-:W2:Y:S01]  /*00d0*/  @!P1 LDC.64 R2, c[0x0][0x380] ;  /* 0x0000e000ff029b82 */ /* 0x000ea20000000a00 */
[----:B-1----:R-:W-:-:S04]  /*00e0*/  @!P0 IMAD.WIDE.U32 R4, R0, 0x8, R4 ;  /* 0x0000000800048825 */ /* 0x002fc800078e0004 */
[----:B--2---:R-:W-:-:S04]  /*00f0*/  @!P1 IMAD.WIDE R2, R7, 0x8, R2 ;  /* 0x0000000807029825 */ /* 0x004fc800078e0202 */
[----:B------:R-:W-:-:S05]  /*0100*/  IMAD.MOV.U32 R7, RZ, RZ, RZ ;  /* 0x000000ffff077224 */ /* 0x000fca00078e00ff */
[----:B0-----:R0:W-:Y:S04]  /*0110*/  @!P1 STG.E.64 desc[UR4][R2.64+0x100], R6 ;  /* 0x0001000602009986 */ /* 0x0011e8000c101b04 */
[----:B------:R0:W-:Y:S01]  /*0120*/  @!P0 STG.E.64 desc[UR4][R4.64], RZ ;  /* 0x000000ff04008986 */ /* 0x0001e2000c101b04 */
[----:B------:R-:W-:Y:S05]  /*0130*/  @P2 EXIT ;  /* 0x000000000000294d */ /* 0x000fea0003800000 */
[----:B0-----:R-:W0:Y:S02]  /*0140*/  LDC.64 R2, c[0x0][0x390] ;  /* 0x0000e400ff027b82 */ /* 0x001e240000000a00 */
[----:B0-----:R-:W-:Y:S01]  /*0150*/  STG.E.64 desc[UR4][R2.64], RZ ;  /* 0x000000ff02007986 */ /* 0x001fe2000c101b04 */
[----:B------:R-:W-:Y:S05]  /*0160*/  EXIT ;  /* 0x000000000000794d */ /* 0x000fea0003800000 */
.L_x_181:
        /* <DEDUP_REMOVED lines=9> */
.L_x_216:


//--------------------- .text._ZN3cub18CUB_300001_SM_10006detail9transform16transform_kernelINS2_10policy_hubILb1EN4cuda3std3__45tupleIJN6thrust24THRUST_300001_SM_1000_NS10device_ptrIfEENSA_17counting_iteratorIiNSA_11use_defaultESE_SE_EEEEEE10policy1000El13saxpy_functorNSB_INS7_4pairIfiEEEEJPfSF_EEEvT0_iT1_T2_DpNS2_10kernel_argIT3_EE --------------------------
	.section	.text._ZN3cub18CUB_300001_SM_10006detail9transform16transform_kernelINS2_10policy_hubILb1EN4cuda3std3__45tupleIJN6thrust24THRUST_300001_SM_1000_NS10device_ptrIfEENSA_17counting_iteratorIiNSA_11use_defaultESE_SE_EEEEEE10policy1000El13saxpy_functorNSB_INS7_4pairIfiEEEEJPfSF_EEEvT0_iT1_T2_DpNS2_10kernel_argIT3_EE,"ax",@progbits
	.align	128
        .global         _ZN3cub18CUB_300001_SM_10006detail9transform16transform_kernelINS2_10policy_hubILb1EN4cuda3std3__45tupleIJN6thrust24THRUST_300001_SM_1000_NS10device_ptrIfEENSA_17counting_iteratorIiNSA_11use_defaultESE_SE_EEEEEE10policy1000El13saxpy_functorNSB_INS7_4pairIfiEEEEJPfSF_EEEvT0_iT1_T2_DpNS2_10kernel_argIT3_EE
        .type           _ZN3cub18CUB_300001_SM_10006detail9transform16transform_kernelINS2_10policy_hubILb1EN4cuda3std3__45tupleIJN6thrust24THRUST_300001_SM_1000_NS10device_ptrIfEENSA_17counting_iteratorIiNSA_11use_defaultESE_SE_EEEEEE10policy1000El13saxpy_functorNSB_INS7_4pairIfiEEEEJPfSF_EEEvT0_iT1_T2_DpNS2_10kernel_argIT3_EE,@function
        .size           _ZN3cub18CUB_300001_SM_10006detail9transform16transform_kernelINS2_10policy_hubILb1EN4cuda3std3__45tupleIJN6thrust24THRUST_300001_SM_1000_NS10device_ptrIfEENSA_17counting_iteratorIiNSA_11use_defaultESE_SE_EEEEEE10policy1000El13saxpy_functorNSB_INS7_4pairIfiEEEEJPfSF_EEEvT0_iT1_T2_DpNS2_10kernel_argIT3_EE,(.L_x_217 - _ZN3cub18CUB_300001_SM_10006detail9transform16transform_kernelINS2_10policy_hubILb1EN4cuda3std3__45tupleIJN6thrust24THRUST_300001_SM_1000_NS10device_ptrIfEENSA_17counting_iteratorIiNSA_11use_defaultESE_SE_EEEEEE10policy1000El13saxpy_functorNSB_INS7_4pairIfiEEEEJPfSF_EEEvT0_iT1_T2_DpNS2_10kernel_argIT3_EE)
        .other          _ZN3cub18CUB_300001_SM_10006detail9transform16transform_kernelINS2_10policy_hubILb1EN4cuda3std3__45tupleIJN6thrust24THRUST_300001_SM_1000_NS10device_ptrIfEENSA_17counting_iteratorIiNSA_11use_defaultESE_SE_EEEEEE10policy1000El13saxpy_functorNSB_INS7_4pairIfiEEEEJPfSF_EEEvT0_iT1_T2_DpNS2_10kernel_argIT3_EE,@"STO_CUDA_ENTRY STV_DEFAULT"
_ZN3cub18CUB_300001_SM_10006detail9transform16transform_kernelINS2_10policy_hubILb1EN4cuda3std3__45tupleIJN6thrust24THRUST_300001_SM_1000_NS10device_ptrIfEENSA_17counting_iteratorIiNSA_11use_defaultESE_SE_EEEEEE10policy1000El13saxpy_functorNSB_INS7_4pairIfiEEEEJPfSF_EEEvT0_iT1_T2_DpNS2_10kernel_argIT3_EE:
.text._ZN3cub18CUB_300001_SM_10006detail9transform16transform_kernelINS2_10policy_hubILb1EN4cuda3std3__45tupleIJN6thrust24THRUST_300001_SM_1000_NS10device_ptrIfEENSA_17counting_iteratorIiNSA_11use_defaultESE_SE_EEEEEE10policy1000El13saxpy_functorNSB_INS7_4pairIfiEEEEJPfSF_EEEvT0_iT1_T2_DpNS2_10kernel_argIT3_EE:
[----:B------:R-:W-:Y:S08]  /*0000*/  LDC R1, c[0x0][0x37c] ;  /* 0x0000df00ff017b82 */ /* 0x000ff00000000800 */
[----:B------:R-:W0:Y:S01]  /*0010*/  LDC R8, c[0x0][0x388] ;  /* 0x0000e200ff087b82 */ /* 0x000e220000000800 */
[----:B------:R-:W1:Y:S01]  /*0020*/  LDCU.64 UR6, c[0x0][0x380] ;  /* 0x00007000ff0677ac */ /* 0x000e620008000a00 */
[----:B------:R-:W2:Y:S01]  /*0030*/  S2R R9, SR_TID.X ;  /* 0x0000000000097919 */ /* 0x000ea20000002100 */
[----:B------:R-:W-:Y:S05]  /*0040*/  BSSY.RECONVERGENT B0, `(.L_x_182) ;  /* 0x0000023000007945 */ /* 0x000fea0003800200 */
[----:B------:R-:W3:Y:S08]  /*0050*/  S2UR UR4, SR_CTAID.X ;  /* 0x00000000000479c3 */ /* 0x000ef00000002500 */
[----:B------:R-:W4:Y:S01]  /*0060*/  LDC.64 R4, c[0x0][0x398] ;  /* 0x0000e600ff047b82 */ /* 0x000f220000000a00 */
[----:B0-----:R-:W-:-:S07]  /*0070*/  IMAD.SHL.U32 R11, R8, 0x80, RZ ;  /* 0x00000080080b7824 */ /* 0x001fce00078e00ff */
[----:B------:R-:W0:Y:S01]  /*0080*/  LDC.64 R2, c[0x0][0x390] ;  /* 0x0000e400ff027b82 */ /* 0x000e220000000a00 */
[----:B------:R-:W-:Y:S01]  /*0090*/  SHF.R.S32.HI R0, RZ, 0x1f, R11 ;  /* 0x0000001fff007819 */ /* 0x000fe2000001140b */
[----:B---3--:R-:W-:Y:S01]  /*00a0*/  IMAD.WIDE.U32 R6, R11, UR4, RZ ;  /* 0x000000040b067c25 */ /* 0x008fe2000f8e00ff */
[----:B--2---:R-:W-:-:S03]  /*00b0*/  SHF.L.U32 R15, R9, 0x7, RZ ;  /* 0x00000007090f7819 */ /* 0x004fc600000006ff */
[----:B------:R-:W-:Y:S01]  /*00c0*/  IMAD R13, R0, UR4, RZ ;  /* 0x00000004000d7c24 */ /* 0x000fe2000f8e02ff */
[C---:B-1----:R-:W-:Y:S01]  /*00d0*/  IADD3 R10, P0, PT, -R6.reuse, UR6, RZ ;  /* 0x00000006060a7c10 */ /* 0x042fe2000ff1e1ff */
[----:B------:R-:W1:Y:S02]  /*00e0*/  LDCU UR6, c[0x0][0x3a8] ;  /* 0x00007500ff0677ac */ /* 0x000e640008000800 */
[----:B------:R-:W-:Y:S01]  /*00f0*/  IMAD.IADD R14, R7, 0x1, R13 ;  /* 0x00000001070e7824 */ /* 0x000fe200078e020d */
[----:B----4-:R-:W-:Y:S01]  /*0100*/  LEA R4, P3, R6, R4, 0x2 ;  /* 0x0000000406047211 */ /* 0x010fe200078610ff */
[----:B------:R-:W2:Y:S03]  /*0110*/  LDCU.64 UR4, c[0x0][0x358] ;  /* 0x00006b00ff0477ac */ /* 0x000ea60008000a00 */
[----:B------:R-:W-:Y:S02]  /*0120*/  IADD3.X R13, PT, PT, ~R14, UR7, RZ, P0, !PT ;  /* 0x000000070e0d7c10 */ /* 0x000fe400087fe5ff */
[----:B------:R-:W-:-:S02]  /*0130*/  ISETP.LT.U32.AND P0, PT, R10, R11, PT ;  /* 0x0000000b0a00720c */ /* 0x000fc40003f01070 */
[C---:B0-----:R-:W-:Y:S02]  /*0140*/  LEA R2, P2, R6.reuse, R2, 0x3 ;  /* 0x0000000206027211 */ /* 0x041fe400078418ff */
[----:B------:R-:W-:Y:S02]  /*0150*/  ISETP.LT.AND.EX P0, PT, R13, R0, PT, P0 ;  /* 0x000000000d00720c */ /* 0x000fe40003f01300 */
[--C-:B------:R-:W-:Y:S02]  /*0160*/  LEA.HI.X R5, R6, R5, R14.reuse, 0x2, P3 ;  /* 0x0000000506057211 */ /* 0x100fe400018f140e */
[----:B------:R-:W-:Y:S02]  /*0170*/  SEL R10, R10, R11, P0 ;  /* 0x0000000b0a0a7207 */ /* 0x000fe40000000000 */
[----:B------:R-:W-:Y:S02]  /*0180*/  LEA.HI.X R3, R6, R3, R14, 0x3, P2 ;  /* 0x0000000306037211 */ /* 0x000fe400010f1c0e */
[----:B------:R-:W-:Y:S01]  /*0190*/  ISETP.NE.AND P0, PT, R11, R10, PT ;  /* 0x0000000a0b00720c */ /* 0x000fe20003f05270 */
[----:B------:R-:W-:-:S05]  /*01a0*/  IMAD.SHL.U32 R0, R10, 0x4, RZ ;  /* 0x000000040a007824 */ /* 0x000fca00078e00ff */
[----:B------:R-:W-:-:S13]  /*01b0*/  ISETP.GE.AND P1, PT, R15, R0, PT ;  /* 0x000000000f00720c */ /* 0x000fda0003f26270 */
[----:B-12---:R-:W-:Y:S05]  /*01c0*/  @P1 BRA `(.L_x_183) ;  /* 0x0000000000281947 */ /* 0x006fea0003800000 */
[----:B------:R-:W0:Y:S02]  /*01d0*/  LDC.64 R12, c[0x0][0x398] ;  /* 0x0000e600ff0c7b82 */ /* 0x000e240000000a00 */
[----:B0-----:R-:W-:-:S04]  /*01e0*/  LEA R12, P1, R6, R12, 0x2 ;  /* 0x0000000c060c7211 */ /* 0x001fc800078210ff */
[----:B------:R-:W-:-:S03]  /*01f0*/  LEA.HI.X R13, R6, R13, R14, 0x2, P1 ;  /* 0x0000000d060d7211 */ /* 0x000fc600008f140e */
[----:B------:R-:W-:-:S07]  /*0200*/  IMAD.WIDE.U32 R12, R9, 0x80, R12 ;  /* 0x00000080090c7825 */ /* 0x000fce00078e000c */
.L_x_184:
[----:B------:R-:W-:Y:S01]  /*0210*/  VIADD R15, R15, 0x4000 ;  /* 0x000040000f0f7836 */ /* 0x000fe20000000000 */
[----:B------:R0:W-:Y:S04]  /*0220*/  CCTL.E.PF2 [R12] ;  /* 0x000000000c00798f */ /* 0x0001e80000800100 */
[----:B------:R-:W-:Y:S02]  /*0230*/  ISETP.GE.AND P1, PT, R15, R0, PT ;  /* 0x000000000f00720c */ /* 0x000fe40003f26270 */
[----:B0-----:R-:W-:-:S04]  /*0240*/  IADD3 R12, P2, PT, R12, 0x4000, RZ ;  /* 0x000040000c0c7810 */ /* 0x001fc80007f5e0ff */
[----:B------:R-:W-:-:S07]  /*0250*/  IADD3.X R13, PT, PT, RZ, R13, RZ, P2, !PT ;  /* 0x0000000dff0d7210 */ /* 0x000fce00017fe4ff */
[----:B------:R-:W-:Y:S05]  /*0260*/  @!P1 BRA `(.L_x_184) ;  /* 0xfffffffc00e89947 */ /* 0x000fea000383ffff */
.L_x_183:
[----:B------:R-:W-:Y:S05]  /*0270*/  BSYNC.RECONVERGENT B0 ;  /* 0x0000000000007941 */ /* 0x000fea0003800200 */
.L_x_182:
[----:B------:R-:W-:Y:S01]  /*0280*/  VIADD R0, R6, UR6 ;  /* 0x0000000606007c36 */ /* 0x000fe20008000000 */
[----:B------:R-:W-:Y:S06]  /*0290*/  @!P0 BRA `(.L_x_185) ;  /* 0x0000000c00008947 */ /* 0x000fec0003800000 */
[----:B------:R-:W-:-:S13]  /*02a0*/  ISETP.GE.AND P0, PT, R8, 0x1, PT ;  /* 0x000000010800780c */ /* 0x000fda0003f06270 */
[----:B------:R-:W-:Y:S05]  /*02b0*/  @!P0 EXIT ;  /* 0x000000000000894d */ /* 0x000fea0003800000 */
[C---:B------:R-:W-:Y:S01]  /*02c0*/  ISETP.GE.U32.AND P0, PT, R8.reuse, 0x8, PT ;  /* 0x000000080800780c */ /* 0x040fe20003f06070 */
[----:B------:R-:W-:Y:S01]  /*02d0*/  IMAD.MOV.U32 R6, RZ, RZ, RZ ;  /* 0x000000ffff067224 */ /* 0x000fe200078e00ff */
[----:B------:R-:W-:-:S11]  /*02e0*/  LOP3.LUT R18, R8, 0x7, RZ, 0xc0, !PT ;  /* 0x0000000708127812 */ /* 0x000fd600078ec0ff */
[----:B------:R-:W-:Y:S05]  /*02f0*/  @!P0 BRA `(.L_x_186) ;  /* 0x0000000400c48947 */ /* 0x000fea0003800000 */
[----:B------:R-:W-:-:S13]  /*0300*/  ISETP.GE.AND P0, PT, R9, R10, PT ;  /* 0x0000000a0900720c */ /* 0x000fda0003f06270 */
[----:B------:R-:W-:-:S06]  /*0310*/  @!P0 IMAD.WIDE.U32 R6, R9, 0x4, R4 ;  /* 0x0000000409068825 */ /* 0x000fcc00078e0004 */
[----:B------:R-:W2:Y:S01]  /*0320*/  @!P0 LDG.E R7, desc[UR4][R6.64] ;  /* 0x0000000406078981 */ /* 0x000ea2000c1e1900 */
[C---:B------:R-:W-:Y:S01]  /*0330*/  IADD3 R19, PT, PT, R9.reuse, 0x80, RZ ;  /* 0x0000008009137810 */ /* 0x040fe20007ffe0ff */
[----:B------:R-:W-:-:S03]  /*0340*/  @!P0 IMAD.WIDE.U32 R16, R9, 0x8, R2 ;  /* 0x0000000809108825 */ /* 0x000fc600078e0002 */
[C---:B------:R-:W-:Y:S01]  /*0350*/  ISETP.GE.AND P1, PT, R19.reuse, R10, PT ;  /* 0x0000000a1300720c */ /* 0x040fe20003f26270 */
[----:B------:R-:W-:Y:S02]  /*0360*/  @!P0 IMAD.IADD R11, R0, 0x1, R9 ;  /* 0x00000001000b8824 */ /* 0x000fe400078e0209 */
[----:B------:R-:W-:-:S03]  /*0370*/  IMAD.WIDE R12, R19, 0x4, R4 ;  /* 0x00000004130c7825 */ /* 0x000fc600078e0204 */
[----:B------:R0:W-:Y:S01]  /*0380*/  @!P0 STG.E desc[UR4][R16.64+0x4], R11 ;  /* 0x0000040b10008986 */ /* 0x0001e2000c101904 */
[----:B------:R-:W-:-:S03]  /*0390*/  VIADD R23, R9, 0x100 ;  /* 0x0000010009177836 */ /* 0x000fc60000000000 */
[----:B--2---:R1:W-:Y:S04]  /*03a0*/  @!P0 STG.E desc[UR4][R16.64], R7 ;  /* 0x0000000710008986 */ /* 0x0043e8000c101904 */
[----:B------:R-:W2:Y:S01]  /*03b0*/  @!P1 LDG.E R21, desc[UR4][R12.64] ;  /* 0x000000040c159981 */ /* 0x000ea2000c1e1900 */
[----:B------:R-:W-:Y:S01]  /*03c0*/  ISETP.GE.AND P0, PT, R23, R10, PT ;  /* 0x0000000a1700720c */ /* 0x000fe20003f06270 */
[----:B------:R-:W-:Y:S01]  /*03d0*/  IMAD.WIDE R14, R19, 0x8, R2 ;  /* 0x00000008130e7825 */ /* 0x000fe200078e0202 */
[----:B------:R-:W-:-:S05]  /*03e0*/  @!P1 IADD3 R19, PT, PT, R0, R19, RZ ;  /* 0x0000001300139210 */ /* 0x000fca0007ffe0ff */
[----:B------:R3:W-:Y:S01]  /*03f0*/  @!P1 STG.E desc[UR4][R14.64+0x4], R19 ;  /* 0x000004130e009986 */ /* 0x0007e2000c101904 */
[----:B------:R-:W-:-:S03]  /*0400*/  VIADD R27, R9, 0x180 ;  /* 0x00000180091b7836 */ /* 0x000fc60000000000 */
[----:B--2---:R-:W-:Y:S04]  /*0410*/  @!P1 STG.E desc[UR4][R14.64], R21 ;  /* 0x000000150e009986 */ /* 0x004fe8000c101904 */
[----:B------:R-:W2:Y:S01]  /*0420*/  @!P0 LDG.E R25, desc[UR4][R12.64+0x200] ;  /* 0x000200040c198981 */ /* 0x000ea2000c1e1900 */
[----:B------:R-:W-:Y:S01]  /*0430*/  ISETP.GE.AND P1, PT, R27, R10, PT ;  /* 0x0000000a1b00720c */ /* 0x000fe20003f26270 */
[----:B------:R-:W-:-:S05]  /*0440*/  @!P0 IMAD.IADD R23, R0, 0x1, R23 ;  /* 0x0000000100178824 */ /* 0x000fca00078e0217 */
[----:B------:R4:W-:Y:S01]  /*0450*/  @!P0 STG.E desc[UR4][R14.64+0x404], R23 ;  /* 0x000404170e008986 */ /* 0x0009e2000c101904 */
[----:B0-----:R-:W-:-:S03]  /*0460*/  IADD3 R11, PT, PT, R9, 0x200, RZ ;  /* 0x00000200090b7810 */ /* 0x001fc60007ffe0ff */
[----:B--2---:R0:W-:Y:S04]  /*0470*/  @!P0 STG.E desc[UR4][R14.64+0x400], R25 ;  /* 0x000400190e008986 */ /* 0x0041e8000c101904 */
[----:B-1----:R-:W2:Y:S01]  /*0480*/  @!P1 LDG.E R7, desc[UR4][R12.64+0x400] ;  /* 0x000400040c079981 */ /* 0x002ea2000c1e1900 */
[----:B------:R-:W-:Y:S01]  /*0490*/  ISETP.GE.AND P0, PT, R11, R10, PT ;  /* 0x0000000a0b00720c */ /* 0x000fe20003f06270 */
[----:B------:R-:W-:-:S05]  /*04a0*/  @!P1 IMAD.IADD R27, R0, 0x1, R27 ;  /* 0x00000001001b9824 */ /* 0x000fca00078e021b */
[----:B------:R-:W-:Y:S01]  /*04b0*/  @!P1 STG.E desc[UR4][R14.64+0x804], R27 ;  /* 0x0008041b0e009986 */ /* 0x000fe2000c101904 */
[----:B---3--:R-:W-:-:S03]  /*04c0*/  VIADD R19, R9, 0x280 ;  /* 0x0000028009137836 */ /* 0x008fc60000000000 */
[----:B--2---:R1:W-:Y:S04]  /*04d0*/  @!P1 STG.E desc[UR4][R14.64+0x800], R7 ;  /* 0x000800070e009986 */ /* 0x0043e8000c101904 */
[----:B------:R-:W2:Y:S01]  /*04e0*/  @!P0 LDG.E R17, desc[UR4][R12.64+0x600] ;  /* 0x000600040c118981 */ /* 0x000ea2000c1e1900 */
[----:B------:R-:W-:Y:S02]  /*04f0*/  ISETP.GE.AND P1, PT, R19, R10, PT ;  /* 0x0000000a1300720c */ /* 0x000fe40003f26270 */
[----:B------:R-:W-:-:S05]  /*0500*/  @!P0 IADD3 R11, PT, PT, R0, R11, RZ ;  /* 0x0000000b000b8210 */ /* 0x000fca0007ffe0ff */
[----:B------:R3:W-:Y:S01]  /*0510*/  @!P0 STG.E desc[UR4][R14.64+0xc04], R11 ;  /* 0x000c040b0e008986 */ /* 0x0007e2000c101904 */
[----:B----4-:R-:W-:-:S03]  /*0520*/  VIADD R23, R9, 0x300 ;  /* 0x0000030009177836 */ /* 0x010fc60000000000 */
[----:B--2---:R2:W-:Y:S04]  /*0530*/  @!P0 STG.E desc[UR4][R14.64+0xc00], R17 ;  /* 0x000c00110e008986 */ /* 0x0045e8000c101904 */
[----:B------:R-:W4:Y:S01]  /*0540*/  @!P1 LDG.E R21, desc[UR4][R12.64+0x800] ;  /* 0x000800040c159981 */ /* 0x000f22000c1e1900 */
[----:B------:R-:W-:Y:S01]  /*0550*/  ISETP.GE.AND P0, PT, R23, R10, PT ;  /* 0x0000000a1700720c */ /* 0x000fe20003f06270 */
[----:B------:R-:W-:-:S05]  /*0560*/  @!P1 IMAD.IADD R19, R0, 0x1, R19 ;  /* 0x0000000100139824 */ /* 0x000fca00078e0213 */
[----:B------:R2:W-:Y:S01]  /*0570*/  @!P1 STG.E desc[UR4][R14.64+0x1004], R19 ;  /* 0x001004130e009986 */ /* 0x0005e2000c101904 */
[----:B0-----:R-:W-:-:S03]  /*0580*/  IADD3 R25, PT, PT, R9, 0x380, RZ ;  /* 0x0000038009197810 */ /* 0x001fc60007ffe0ff */
[----:B----4-:R2:W-:Y:S04]  /*0590*/  @!P1 STG.E desc[UR4][R14.64+0x1000], R21 ;  /* 0x001000150e009986 */ /* 0x0105e8000c101904 */
[----:B-1----:R-:W4:Y:S01]  /*05a0*/  @!P0 LDG.E R7, desc[UR4][R12.64+0xa00] ;  /* 0x000a00040c078981 */ /* 0x002f22000c1e1900 */
[----:B------:R-:W-:Y:S01]  /*05b0*/  ISETP.GE.AND P1, PT, R25, R10, PT ;  /* 0x0000000a1900720c */ /* 0x000fe20003f26270 */
[----:B------:R-:W-:-:S05]  /*05c0*/  @!P0 IMAD.IADD R23, R0, 0x1, R23 ;  /* 0x0000000100178824 */ /* 0x000fca00078e0217 */
[----:B------:R2:W-:Y:S04]  /*05d0*/  @!P0 STG.E desc[UR4][R14.64+0x1404], R23 ;  /* 0x001404170e008986 */ /* 0x0005e8000c101904 */
[----:B----4-:R2:W-:Y:S04]  /*05e0*/  @!P0 STG.E desc[UR4][R14.64+0x1400], R7 ;  /* 0x001400070e008986 */ /* 0x0105e8000c101904 */
[----:B---3--:R-:W3:Y:S01]  /*05f0*/  @!P1 LDG.E R11, desc[UR4][R12.64+0xc00] ;  /* 0x000c00040c0b9981 */ /* 0x008ee2000c1e1900 */
[----:B------:R-:W-:Y:S01]  /*0600*/  @!P1 IMAD.IADD R25, R0, 0x1, R25 ;  /* 0x0000000100199824 */ /* 0x000fe200078e0219 */
[----:B------:R-:W-:-:S04]  /*0610*/  LOP3.LUT R6, R8, 0x7ffffff8, RZ, 0xc0, !PT ;  /* 0x7ffffff808067812 */ /* 0x000fc800078ec0ff */
[----:B------:R2:W-:Y:S01]  /*0620*/  @!P1 STG.E desc[UR4][R14.64+0x1804], R25 ;  /* 0x001804190e009986 */ /* 0x0005e2000c101904 */
[----:B------:R-:W-:-:S03]  /*0630*/  ISETP.NE.AND P0, PT, R6, 0x8, PT ;  /* 0x000000080600780c */ /* 0x000fc60003f05270 */
[----:B---3--:R2:W-:Y:S10]  /*0640*/  @!P1 STG.E desc[UR4][R14.64+0x1800], R11 ;  /* 0x0018000b0e009986 */ /* 0x0085f4000c101904 */
[----:B------:R-:W-:Y:S05]  /*0650*/  @!P0 BRA `(.L_x_186) ;  /* 0x0000000000ec8947 */ /* 0x000fea0003800000 */
[----:B--2---:R-:W-:-:S07]  /*0660*/  HFMA2 R7, -RZ, RZ, 0, 4.76837158203125e-07 ;  /* 0x00000008ff077431 */ /* 0x004fce00000001ff */
.L_x_189:
[----:B0-----:R-:W-:-:S05]  /*0670*/  IMAD R11, R7, 0x80, R9 ;  /* 0x00000080070b7824 */ /* 0x001fca00078e0209 */
[----:B------:R-:W-:-:S13]  /*0680*/  ISETP.GE.AND P0, PT, R11, R10, PT ;  /* 0x0000000a0b00720c */ /* 0x000fda0003f06270 */
[----:B------:R-:W-:-:S05]  /*0690*/  @!P0 IMAD.WIDE.U32 R12, R11, 0x4, R4 ;  /* 0x000000040b0c8825 */ /* 0x000fca00078e0004 */
[----:B------:R-:W2:Y:S01]  /*06a0*/  @!P0 LDG.E R21, desc[UR4][R12.64] ;  /* 0x000000040c158981 */ /* 0x000ea2000c1e1900 */
[C---:B------:R-:W-:Y:S01]  /*06b0*/  VIADD R25, R11.reuse, 0x80 ;  /* 0x000000800b197836 */ /* 0x040fe20000000000 */
[----:B------:R-:W-:Y:S01]  /*06c0*/  @!P0 IADD3 R19, PT, PT, R0, R11, RZ ;  /* 0x0000000b00138210 */ /* 0x000fe20007ffe0ff */
[----:B------:R-:W-:-:S03]  /*06d0*/  @!P0 IMAD.WIDE.U32 R16, R11, 0x8, R2 ;  /* 0x000000080b108825 */ /* 0x000fc600078e0002 */
[CC--:B------:R-:W-:Y:S01]  /*06e0*/  ISETP.GE.AND P1, PT, R25.reuse, R10.reuse, PT ;  /* 0x0000000a1900720c */ /* 0x0c0fe20003f26270 */
[----:B------:R-:W-:Y:S01]  /*06f0*/  IMAD.WIDE R14, R25, 0x4, R4 ;  /* 0x00000004190e7825 */ /* 0x000fe200078e0204 */
[----:B------:R-:W-:Y:S03]  /*0700*/  @!P0 STG.E desc[UR4][R16.64+0x4], R19 ;  /* 0x0000041310008986 */ /* 0x000fe6000c101904 */
[----:B------:R-:W-:Y:S01]  /*0710*/  VIADD R29, R11, 0x100 ;  /* 0x000001000b1d7836 */ /* 0x000fe20000000000 */
[----:B--2---:R0:W-:Y:S07]  /*0720*/  @!P0 STG.E desc[UR4][R16.64], R21 ;  /* 0x0000001510008986 */ /* 0x0041ee000c101904 */
[----:B------:R-:W2:Y:S01]  /*0730*/  @!P1 LDG.E R27, desc[UR4][R14.64] ;  /* 0x000000040e1b9981 */ /* 0x000ea2000c1e1900 */
[----:B------:R-:W-:Y:S01]  /*0740*/  ISETP.GE.AND P0, PT, R29, R10, PT ;  /* 0x0000000a1d00720c */ /* 0x000fe20003f06270 */
[----:B------:R-:W-:-:S04]  /*0750*/  IMAD.WIDE R12, R25, 0x8, R2 ;  /* 0x00000008190c7825 */ /* 0x000fc800078e0202 */
[----:B------:R-:W-:-:S05]  /*0760*/  @!P1 IMAD.IADD R25, R0, 0x1, R25 ;  /* 0x0000000100199824 */ /* 0x000fca00078e0219 */
[----:B------:R-:W-:Y:S01]  /*0770*/  @!P1 STG.E desc[UR4][R12.64+0x4], R25 ;  /* 0x000004190c009986 */ /* 0x000fe2000c101904 */
[----:B------:R-:W-:-:S03]  /*0780*/  IADD3 R8, PT, PT, R11, 0x180, RZ ;  /* 0x000001800b087810 */ /* 0x000fc60007ffe0ff */
[----:B--2---:R1:W-:Y:S04]  /*0790*/  @!P1 STG.E desc[UR4][R12.64], R27 ;  /* 0x0000001b0c009986 */ /* 0x0043e8000c101904 */
[----:B------:R-:W2:Y:S01]  /*07a0*/  @!P0 LDG.E R23, desc[UR4][R14.64+0x200] ;  /* 0x000200040e178981 */ /* 0x000ea2000c1e1900 */
[----:B------:R-:W-:Y:S01]  /*07b0*/  ISETP.GE.AND P1, PT, R8, R10, PT ;  /* 0x0000000a0800720c */ /* 0x000fe20003f26270 */
[----:B0-----:R-:W-:-:S05]  /*07c0*/  @!P0 IMAD.IADD R21, R0, 0x1, R29 ;  /* 0x0000000100158824 */ /* 0x001fca00078e021d */
[----:B------:R-:W-:Y:S01]  /*07d0*/  @!P0 STG.E desc[UR4][R12.64+0x404], R21 ;  /* 0x000404150c008986 */ /* 0x000fe2000c101904 */
[----:B------:R-:W-:-:S03]  /*07e0*/  VIADD R29, R11, 0x200 ;  /* 0x000002000b1d7836 */ /* 0x000fc60000000000 */
[----:B--2---:R0:W-:Y:S04]  /*07f0*/  @!P0 STG.E desc[UR4][R12.64+0x400], R23 ;  /* 0x000400170c008986 */ /* 0x0041e8000c101904 */
[----:B------:R-:W2:Y:S01]  /*0800*/  @!P1 LDG.E R19, desc[UR4][R14.64+0x400] ;  /* 0x000400040e139981 */ /* 0x000ea2000c1e1900 */
[----:B------:R-:W-:Y:S02]  /*0810*/  ISETP.GE.AND P0, PT, R29, R10, PT ;  /* 0x0000000a1d00720c */ /* 0x000fe40003f06270 */
[----:B------:R-:W-:-:S05]  /*0820*/  @!P1 IADD3 R17, PT, PT, R0, R8, RZ ;  /* 0x0000000800119210 */ /* 0x000fca0007ffe0ff */
[----:B------:R-:W-:Y:S01]  /*0830*/  @!P1 STG.E desc[UR4][R12.64+0x804], R17 ;  /* 0x000804110c009986 */ /* 0x000fe2000c101904 */
[----:B------:R-:W-:-:S03]  /*0840*/  VIADD R8, R11, 0x280 ;  /* 0x000002800b087836 */ /* 0x000fc60000000000 */
[----:B--2---:R2:W-:Y:S04]  /*0850*/  @!P1 STG.E desc[UR4][R12.64+0x800], R19 ;  /* 0x000800130c009986 */ /* 0x0045e8000c101904 */
[----:B-1----:R-:W3:Y:S01]  /*0860*/  @!P0 LDG.E R27, desc[UR4][R14.64+0x600] ;  /* 0x000600040e1b8981 */ /* 0x002ee2000c1e1900 */
[----:B------:R-:W-:Y:S01]  /*0870*/  ISETP.GE.AND P1, PT, R8, R10, PT ;  /* 0x0000000a0800720c */ /* 0x000fe20003f26270 */
[----:B------:R-:W-:-:S05]  /*0880*/  @!P0 IMAD.IADD R25, R0, 0x1, R29 ;  /* 0x0000000100198824 */ /* 0x000fca00078e021d */
[----:B------:R1:W-:Y:S01]  /*0890*/  @!P0 STG.E desc[UR4][R12.64+0xc04], R25 ;  /* 0x000c04190c008986 */ /* 0x0003e2000c101904 */
[----:B------:R-:W-:-:S03]  /*08a0*/  IADD3 R29, PT, PT, R11, 0x300, RZ ;  /* 0x000003000b1d7810 */ /* 0x000fc60007ffe0ff */
[----:B---3--:R1:W-:Y:S04]  /*08b0*/  @!P0 STG.E desc[UR4][R12.64+0xc00], R27 ;  /* 0x000c001b0c008986 */ /* 0x0083e8000c101904 */
[----:B0-----:R-:W3:Y:S01]  /*08c0*/  @!P1 LDG.E R23, desc[UR4][R14.64+0x800] ;  /* 0x000800040e179981 */ /* 0x001ee2000c1e1900 */
[----:B------:R-:W-:Y:S01]  /*08d0*/  ISETP.GE.AND P0, PT, R29, R10, PT ;  /* 0x0000000a1d00720c */ /* 0x000fe20003f06270 */
[----:B------:R-:W-:-:S05]  /*08e0*/  @!P1 IMAD.IADD R21, R0, 0x1, R8 ;  /* 0x0000000100159824 */ /* 0x000fca00078e0208 */
[----:B------:R1:W-:Y:S04]  /*08f0*/  @!P1 STG.E desc[UR4][R12.64+0x1004], R21 ;  /* 0x001004150c009986 */ /* 0x0003e8000c101904 */
[----:B---3--:R1:W-:Y:S04]  /*0900*/  @!P1 STG.E desc[UR4][R12.64+0x1000], R23 ;  /* 0x001000170c009986 */ /* 0x0083e8000c101904 */
[----:B--2---:R-:W2:Y:S01]  /*0910*/  @!P0 LDG.E R19, desc[UR4][R14.64+0xa00] ;  /* 0x000a00040e138981 */ /* 0x004ea2000c1e1900 */
[----:B------:R-:W-:Y:S01]  /*0920*/  @!P0 IMAD.IADD R17, R0, 0x1, R29 ;  /* 0x0000000100118824 */ /* 0x000fe200078e021d */
[----:B------:R-:W-:Y:S01]  /*0930*/  IADD3 R11, PT, PT, R11, 0x380, RZ ;  /* 0x000003800b0b7810 */ /* 0x000fe20007ffe0ff */
[----:B------:R-:W-:Y:S01]  /*0940*/  VIADD R7, R7, 0x8 ;  /* 0x0000000807077836 */ /* 0x000fe20000000000 */
[----:B------:R-:W-:Y:S02]  /*0950*/  BSSY.RECONVERGENT B0, `(.L_x_187) ;  /* 0x000000a000007945 */ /* 0x000fe40003800200 */
[----:B------:R1:W-:Y:S02]  /*0960*/  @!P0 STG.E desc[UR4][R12.64+0x1404], R17 ;  /* 0x001404110c008986 */ /* 0x0003e4000c101904 */
[----:B------:R-:W-:-:S02]  /*0970*/  ISETP.NE.AND P1, PT, R7, R6, PT ;  /* 0x000000060700720c */ /* 0x000fc40003f25270 */
[----:B--2---:R1:W-:Y:S01]  /*0980*/  @!P0 STG.E desc[UR4][R12.64+0x1400], R19 ;  /* 0x001400130c008986 */ /* 0x0043e2000c101904 */
[----:B------:R-:W-:-:S13]  /*0990*/  ISETP.GE.AND P0, PT, R11, R10, PT ;  /* 0x0000000a0b00720c */ /* 0x000fda0003f06270 */
[----:B-1----:R-:W-:Y:S05]  /*09a0*/  @P0 BRA `(.L_x_188) ;  /* 0x0000000000100947 */ /* 0x002fea0003800000 */
[----:B------:R-:W2:Y:S01]  /*09b0*/  LDG.E R15, desc[UR4][R14.64+0xc00] ;  /* 0x000c00040e0f7981 */ /* 0x000ea2000c1e1900 */
[----:B------:R-:W-:-:S05]  /*09c0*/  IMAD.IADD R11, R0, 0x1, R11 ;  /* 0x00000001000b7824 */ /* 0x000fca00078e020b */
[----:B------:R0:W-:Y:S04]  /*09d0*/  STG.E desc[UR4][R12.64+0x1804], R11 ;  /* 0x0018040b0c007986 */ /* 0x0001e8000c101904 */
[----:B--2---:R0:W-:Y:S02]  /*09e0*/  STG.E desc[UR4][R12.64+0x1800], R15 ;  /* 0x0018000f0c007986 */ /* 0x0041e4000c101904 */
.L_x_188:
[----:B------:R-:W-:Y:S05]  /*09f0*/  BSYNC.RECONVERGENT B0 ;  /* 0x0000000000007941 */ /* 0x000fea0003800200 */
.L_x_187:
[----:B------:R-:W-:Y:S05]  /*0a00*/  @P1 BRA `(.L_x_189) ;  /* 0xfffffffc00181947 */ /* 0x000fea000383ffff */
.L_x_186:
[----:B------:R-:W-:-:S13]  /*0a10*/  ISETP.NE.AND P0, PT, R18, RZ, PT ;  /* 0x000000ff1200720c */ /* 0x000fda0003f05270 */
[----:B------:R-:W-:Y:S05]  /*0a20*/  @!P0 EXIT ;  /* 0x000000000000894d */ /* 0x000fea0003800000 */
[----:B--2---:R-:W1:Y:S01]  /*0a30*/  LDC R7, c[0x0][0x388] ;  /* 0x0000e200ff077b82 */ /* 0x004e620000000800 */
[----:B------:R-:W-:Y:S02]  /*0a40*/  ISETP.GE.U32.AND P1, PT, R18, 0x4, PT ;  /* 0x000000041200780c */ /* 0x000fe40003f26070 */
[----:B-1----:R-:W-:-:S04]  /*0a50*/  LOP3.LUT R8, R7, 0x3, RZ, 0xc0, !PT ;  /* 0x0000000307087812 */ /* 0x002fc800078ec0ff */
[----:B------:R-:W-:-:S07]  /*0a60*/  ISETP.NE.AND P0, PT, R8, RZ, PT ;  /* 0x000000ff0800720c */ /* 0x000fce0003f05270 */
[----:B------:R-:W-:Y:S06]  /*0a70*/  @!P1 BRA `(.L_x_190) ;  /* 0x0000000000849947 */ /* 0x000fec0003800000 */
[----:B------:R-:W-:-:S04]  /*0a80*/  LEA R27, R6, R9, 0x7 ;  /* 0x00000009061b7211 */ /* 0x000fc800078e38ff */
[----:B------:R-:W-:-:S13]  /*0a90*/  ISETP.GE.AND P1, PT, R27, R10, PT ;  /* 0x0000000a1b00720c */ /* 0x000fda0003f26270 */
[----:B0-----:R-:W-:-:S05]  /*0aa0*/  @!P1 IMAD.WIDE R12, R27, 0x4, R4 ;  /* 0x000000041b0c9825 */ /* 0x001fca00078e0204 */
[----:B------:R-:W2:Y:S01]  /*0ab0*/  @!P1 LDG.E R21, desc[UR4][R12.64] ;  /* 0x000000040c159981 */ /* 0x000ea2000c1e1900 */
[C---:B------:R-:W-:Y:S02]  /*0ac0*/  VIADD R23, R27.reuse, 0x80 ;  /* 0x000000801b177836 */ /* 0x040fe40000000000 */
[----:B------:R-:W-:-:S03]  /*0ad0*/  @!P1 IMAD.WIDE R14, R27, 0x8, R2 ;  /* 0x000000081b0e9825 */ /* 0x000fc600078e0202 */
[----:B------:R-:W-:Y:S01]  /*0ae0*/  ISETP.GE.AND P2, PT, R23, R10, PT ;  /* 0x0000000a1700720c */ /* 0x000fe20003f46270 */
[----:B------:R-:W-:-:S05]  /*0af0*/  @!P1 IMAD.IADD R11, R0, 0x1, R27 ;  /* 0x00000001000b9824 */ /* 0x000fca00078e021b */
[----:B------:R-:W-:Y:S07]  /*0b00*/  @!P1 STG.E desc[UR4][R14.64+0x4], R11 ;  /* 0x0000040b0e009986 */ /* 0x000fee000c101904 */
[----:B------:R-:W-:Y:S01]  /*0b10*/  @!P2 IMAD.WIDE R16, R23, 0x4, R4 ;  /* 0x000000041710a825 */ /* 0x000fe200078e0204 */
[----:B------:R-:W-:Y:S01]  /*0b20*/  IADD3 R29, PT, PT, R27, 0x100, RZ ;  /* 0x000001001b1d7810 */ /* 0x000fe20007ffe0ff */
[----:B--2---:R0:W-:Y:S04]  /*0b30*/  @!P1 STG.E desc[UR4][R14.64], R21 ;  /* 0x000000150e009986 */ /* 0x0041e8000c101904 */
[----:B------:R-:W2:Y:S01]  /*0b40*/  @!P2 LDG.E R25, desc[UR4][R16.64] ;  /* 0x000000041019a981 */ /* 0x000ea2000c1e1900 */
[----:B------:R-:W-:Y:S01]  /*0b50*/  ISETP.GE.AND P1, PT, R29, R10, PT ;  /* 0x0000000a1d00720c */ /* 0x000fe20003f26270 */
[----:B------:R-:W-:-:S04]  /*0b60*/  @!P2 IMAD.WIDE R12, R23, 0x8, R2 ;  /* 0x00000008170ca825 */ /* 0x000fc800078e0202 */
[----:B------:R-:W-:-:S05]  /*0b70*/  @!P2 IMAD.IADD R23, R0, 0x1, R23 ;  /* 0x000000010017a824 */ /* 0x000fca00078e0217 */
[----:B------:R-:W-:Y:S03]  /*0b80*/  @!P2 STG.E desc[UR4][R12.64+0x4], R23 ;  /* 0x000004170c00a986 */ /* 0x000fe6000c101904 */
[----:B------:R-:W-:-:S04]  /*0b90*/  @!P1 IMAD.WIDE R18, R29, 0x4, R4 ;  /* 0x000000041d129825 */ /* 0x000fc800078e0204 */
[----:B------:R-:W-:Y:S01]  /*0ba0*/  VIADD R27, R27, 0x180 ;  /* 0x000001801b1b7836 */ /* 0x000fe20000000000 */
[----:B--2---:R1:W-:Y:S04]  /*0bb0*/  @!P2 STG.E desc[UR4][R12.64], R25 ;  /* 0x000000190c00a986 */ /* 0x0043e8000c101904 */
[----:B------:R-:W2:Y:S01]  /*0bc0*/  @!P1 LDG.E R19, desc[UR4][R18.64] ;  /* 0x0000000412139981 */ /* 0x000ea2000c1e1900 */
[----:B------:R-:W-:Y:S01]  /*0bd0*/  ISETP.GE.AND P2, PT, R27, R10, PT ;  /* 0x0000000a1b00720c */ /* 0x000fe20003f46270 */
[----:B0-----:R-:W-:Y:S01]  /*0be0*/  @!P1 IMAD.WIDE R14, R29, 0x8, R2 ;  /* 0x000000081d0e9825 */ /* 0x001fe200078e0202 */
[----:B------:R-:W-:-:S05]  /*0bf0*/  @!P1 IADD3 R11, PT, PT, R0, R29, RZ ;  /* 0x0000001d000b9210 */ /* 0x000fca0007ffe0ff */
[----:B------:R3:W-:Y:S06]  /*0c00*/  @!P1 STG.E desc[UR4][R14.64+0x4], R11 ;  /* 0x0000040b0e009986 */ /* 0x0007ec000c101904 */
[C---:B------:R-:W-:Y:S01]  /*0c10*/  @!P2 IMAD.WIDE R16, R27.reuse, 0x4, R4 ;  /* 0x000000041b10a825 */ /* 0x040fe200078e0204 */
[----:B--2---:R3:W-:Y:S05]  /*0c20*/  @!P1 STG.E desc[UR4][R14.64], R19 ;  /* 0x000000130e009986 */ /* 0x0047ea000c101904 */
[----:B------:R-:W2:Y:S01]  /*0c30*/  @!P2 LDG.E R17, desc[UR4][R16.64] ;  /* 0x000000041011a981 */ /* 0x000ea2000c1e1900 */
[----:B------:R-:W-:-:S04]  /*0c40*/  @!P2 IMAD.WIDE R20, R27, 0x8, R2 ;  /* 0x000000081b14a825 */ /* 0x000fc800078e0202 */
[----:B-1----:R-:W-:Y:S02]  /*0c50*/  @!P2 IMAD.IADD R13, R0, 0x1, R27 ;  /* 0x00000001000da824 */ /* 0x002fe400078e021b */
[----:B------:R-:W-:-:S03]  /*0c60*/  VIADD R6, R6, 0x4 ;  /* 0x0000000406067836 */ /* 0x000fc60000000000 */
[----:B------:R3:W-:Y:S04]  /*0c70*/  @!P2 STG.E desc[UR4][R20.64+0x4], R13 ;  /* 0x0000040d1400a986 */ /* 0x0007e8000c101904 */
[----:B--2---:R3:W-:Y:S02]  /*0c80*/  @!P2 STG.E desc[UR4][R20.64], R17 ;  /* 0x000000111400a986 */ /* 0x0047e4000c101904 */
.L_x_190:
[----:B------:R-:W-:Y:S05]  /*0c90*/  @!P0 EXIT ;  /* 0x000000000000894d */ /* 0x000fea0003800000 */
[----:B------:R-:W-:Y:S02]  /*0ca0*/  ISETP.NE.AND P0, PT, R8, 0x1, PT ;  /* 0x000000010800780c */ /* 0x000fe40003f05270 */
[----:B------:R-:W-:-:S04]  /*0cb0*/  LOP3.LUT R7, R7, 0x1, RZ, 0xc0, !PT ;  /* 0x0000000107077812 */ /* 0x000fc800078ec0ff */
[----:B------:R-:W-:-:S07]  /*0cc0*/  ISETP.NE.U32.AND P2, PT, R7, 0x1, PT ;  /* 0x000000010700780c */ /* 0x000fce0003f45070 */
[----:B------:R-:W-:Y:S06]  /*0cd0*/  @!P0 BRA `(.L_x_191) ;  /* 0x0000000000448947 */ /* 0x000fec0003800000 */
[----:B------:R-:W-:-:S04]  /*0ce0*/  LEA R7, R6, R9, 0x7 ;  /* 0x0000000906077211 */ /* 0x000fc800078e38ff */
[----:B------:R-:W-:-:S13]  /*0cf0*/  ISETP.GE.AND P0, PT, R7, R10, PT ;  /* 0x0000000a0700720c */ /* 0x000fda0003f06270 */
[----:B0--3--:R-:W-:-:S06]  /*0d00*/  @!P0 IMAD.WIDE R12, R7, 0x4, R4 ;  /* 0x00000004070c8825 */ /* 0x009fcc00078e0204 */
[----:B------:R-:W2:Y:S01]  /*0d10*/  @!P0 LDG.E R13, desc[UR4][R12.64] ;  /* 0x000000040c0d8981 */ /* 0x000ea2000c1e1900 */
[C---:B------:R-:W-:Y:S02]  /*0d20*/  VIADD R11, R7.reuse, 0x80 ;  /* 0x00000080070b7836 */ /* 0x040fe40000000000 */
[----:B------:R-:W-:Y:S01]  /*0d30*/  @!P0 IMAD.WIDE R14, R7, 0x8, R2 ;  /* 0x00000008070e8825 */ /* 0x000fe200078e0202 */
[----:B------:R-:W-:Y:S02]  /*0d40*/  @!P0 IADD3 R7, PT, PT, R0, R7, RZ ;  /* 0x0000000700078210 */ /* 0x000fe40007ffe0ff */
[----:B------:R-:W-:-:S03]  /*0d50*/  ISETP.GE.AND P1, PT, R11, R10, PT ;  /* 0x0000000a0b00720c */ /* 0x000fc60003f26270 */
[----:B------:R1:W-:Y:S10]  /*0d60*/  @!P0 STG.E desc[UR4][R14.64+0x4], R7 ;  /* 0x000004070e008986 */ /* 0x0003f4000c101904 */
[C---:B------:R-:W-:Y:S01]  /*0d70*/  @!P1 IMAD.WIDE R16, R11.reuse, 0x4, R4 ;  /* 0x000000040b109825 */ /* 0x040fe200078e0204 */
[----:B--2---:R1:W-:Y:S05]  /*0d80*/  @!P0 STG.E desc[UR4][R14.64], R13 ;  /* 0x0000000d0e008986 */ /* 0x0043ea000c101904 */
[----:B------:R-:W2:Y:S01]  /*0d90*/  @!P1 LDG.E R17, desc[UR4][R16.64] ;  /* 0x0000000410119981 */ /* 0x000ea2000c1e1900 */
[----:B------:R-:W-:Y:S01]  /*0da0*/  @!P1 IMAD.WIDE R18, R11, 0x8, R2 ;  /* 0x000000080b129825 */ /* 0x000fe200078e0202 */
[----:B------:R-:W-:-:S03]  /*0db0*/  IADD3 R6, PT, PT, R6, 0x2, RZ ;  /* 0x0000000206067810 */ /* 0x000fc60007ffe0ff */
[----:B------:R-:W-:-:S05]  /*0dc0*/  @!P1 IMAD.IADD R11, R0, 0x1, R11 ;  /* 0x00000001000b9824 */ /* 0x000fca00078e020b */
[----:B------:R1:W-:Y:S04]  /*0dd0*/  @!P1 STG.E desc[UR4][R18.64+0x4], R11 ;  /* 0x0000040b12009986 */ /* 0x0003e8000c101904 */
[----:B--2---:R1:W-:Y:S02]  /*0de0*/  @!P1 STG.E desc[UR4][R18.64], R17 ;  /* 0x0000001112009986 */ /* 0x0043e4000c101904 */
.L_x_191:
[----:B------:R-:W-:Y:S05]  /*0df0*/  @P2 EXIT ;  /* 0x000000000000294d */ /* 0x000fea0003800000 */
[----:B-1----:R-:W-:-:S05]  /*0e00*/  IMAD R7, R6, 0x80, R9 ;  /* 0x0000008006077824 */ /* 0x002fca00078e0209 */
[----:B------:R-:W-:-:S13]  /*0e10*/  ISETP.GE.AND P0, PT, R7, R10, PT ;  /* 0x0000000a0700720c */ /* 0x000fda0003f06270 */
[----:B------:R-:W-:Y:S05]  /*0e20*/  @P0 EXIT ;  /* 0x000000000000094d */ /* 0x000fea0003800000 */
[----:B------:R-:W-:-:S06]  /*0e30*/  IMAD.WIDE R4, R7, 0x4, R4 ;  /* 0x0000000407047825 */ /* 0x000fcc00078e0204 */
[----:B------:R-:W2:Y:S01]  /*0e40*/  LDG.E R5, desc[UR4][R4.64] ;  /* 0x0000000404057981 */ /* 0x000ea2000c1e1900 */
[----:B------:R-:W-:Y:S01]  /*0e50*/  IMAD.WIDE R2, R7, 0x8, R2 ;  /* 0x0000000807027825 */ /* 0x000fe200078e0202 */
[----:B------:R-:W-:-:S05]  /*0e60*/  IADD3 R7, PT, PT, R0, R7, RZ ;  /* 0x0000000700077210 */ /* 0x000fca0007ffe0ff */
[----:B------:R-:W-:Y:S04]  /*0e70*/  STG.E desc[UR4][R2.64+0x4], R7 ;  /* 0x0000040702007986 */ /* 0x000fe8000c101904 */
[----:B--2---:R-:W-:Y:S01]  /*0e80*/  STG.E desc[UR4][R2.64], R5 ;  /* 0x0000000502007986 */ /* 0x004fe2000c101904 */
[----:B------:R-:W-:Y:S05]  /*0e90*/  EXIT ;  /* 0x000000000000794d */ /* 0x000fea0003800000 */
.L_x_185:
[----:B------:R-:W-:-:S13]  /*0ea0*/  ISETP.GE.AND P0, PT, R8, 0x1, PT ;  /* 0x000000010800780c */ /* 0x000fda0003f06270 */
[----:B------:R-:W-:Y:S05]  /*0eb0*/  @!P0 EXIT ;  /* 0x000000000000894d */ /* 0x000fea0003800000 */
[C---:B------:R-:W-:Y:S01]  /*0ec0*/  ISETP.GE.U32.AND P0, PT, R8.reuse, 0x10, PT ;  /* 0x000000100800780c */ /* 0x040fe20003f06070 */
[----:B------:R-:W-:Y:S01]  /*0ed0*/  IMAD.MOV.U32 R10, RZ, RZ, RZ ;  /* 0x000000ffff0a7224 */ /* 0x000fe200078e00ff */
[----:B------:R-:W-:-:S04]  /*0ee0*/  LOP3.LUT R24, R8, 0xf, RZ, 0xc0, !PT ;  /* 0x0000000f08187812 */ /* 0x000fc800078ec0ff */
[----:B------:R-:W-:-:S07]  /*0ef0*/  ISETP.NE.AND P1, PT, R24, RZ, PT ;  /* 0x000000ff1800720c */ /* 0x000fce0003f25270 */
[----:B------:R-:W-:Y:S06]  /*0f00*/  @!P0 BRA `(.L_x_192) ;  /* 0x0000000400748947 */ /* 0x000fec0003800000 */
[----:B------:R-:W-:Y:S02]  /*0f10*/  LOP3.LUT R10, R8, 0x7ffffff0, RZ, 0xc0, !PT ;  /* 0x7ffffff0080a7812 */ /* 0x000fe400078ec0ff */
[----:B------:R-:W-:-:S07]  /*0f20*/  MOV R11, RZ ;  /* 0x000000ff000b7202 */ /* 0x000fce0000000f00 */
.L_x_193:
[----:B---3--:R-:W-:-:S04]  /*0f30*/  IMAD R13, R11, 0x80, R9 ;  /* 0x000000800b0d7824 */ /* 0x008fc800078e0209 */
[----:B------:R-:W-:-:S05]  /*0f40*/  IMAD.WIDE.U32 R16, R13, 0x4, R4 ;  /* 0x000000040d107825 */ /* 0x000fca00078e0004 */
[----:B------:R-:W2:Y:S01]  /*0f50*/  LDG.E R21, desc[UR4][R16.64] ;  /* 0x0000000410157981 */ /* 0x000ea2000c1e1900 */
[----:B------:R-:W-:Y:S01]  /*0f60*/  IMAD.WIDE.U32 R14, R13, 0x8, R2 ;  /* 0x000000080d0e7825 */ /* 0x000fe200078e0002 */
[----:B------:R-:W-:-:S05]  /*0f70*/  IADD3 R12, PT, PT, R0, R13, RZ ;  /* 0x0000000d000c7210 */ /* 0x000fca0007ffe0ff */
[----:B------:R-:W-:Y:S04]  /*0f80*/  STG.E desc[UR4][R14.64+0x4], R12 ;  /* 0x0000040c0e007986 */ /* 0x000fe8000c101904 */
[----:B--2---:R0:W-:Y:S04]  /*0f90*/  STG.E desc[UR4][R14.64], R21 ;  /* 0x000000150e007986 */ /* 0x0041e8000c101904 */
[----:B------:R-:W2:Y:S01]  /*0fa0*/  LDG.E R25, desc[UR4][R16.64+0x200] ;  /* 0x0002000410197981 */ /* 0x000ea2000c1e1900 */
[----:B------:R-:W-:-:S05]  /*0fb0*/  VIADD R23, R12, 0x80 ;  /* 0x000000800c177836 */ /* 0x000fca0000000000 */
[----:B------:R-:W-:Y:S01]  /*0fc0*/  STG.E desc[UR4][R14.64+0x404], R23 ;  /* 0x000404170e007986 */ /* 0x000fe2000c101904 */
[----:B------:R-:W-:-:S03]  /*0fd0*/  IADD3 R20, PT, PT, R13, 0x180, RZ ;  /* 0x000001800d147810 */ /* 0x000fc60007ffe0ff */
[----:B--2---:R1:W-:Y:S04]  /*0fe0*/  STG.E desc[UR4][R14.64+0x400], R25 ;  /* 0x000400190e007986 */ /* 0x0043e8000c101904 */
[----:B------:R-:W2:Y:S01]  /*0ff0*/  LDG.E R29, desc[UR4][R16.64+0x400] ;  /* 0x00040004101d7981 */ /* 0x000ea2000c1e1900 */
[----:B------:R-:W-:Y:S02]  /*1000*/  VIADD R27, R12, 0x100 ;  /* 0x000001000c1b7836 */ /* 0x000fe40000000000 */
[----:B------:R-:W-:-:S03]  /*1010*/  IMAD.WIDE.U32 R18, R20, 0x4, R4 ;  /* 0x0000000414127825 */ /* 0x000fc600078e0004 */
[----:B------:R3:W-:Y:S01]  /*1020*/  STG.E desc[UR4][R14.64+0x804], R27 ;  /* 0x0008041b0e007986 */ /* 0x0007e2000c101904 */
[----:B------:R-:W-:-:S03]  /*1030*/  IADD3 R26, PT, PT, R13, 0x200, RZ ;  /* 0x000002000d1a7810 */ /* 0x000fc60007ffe0ff */
[----:B--2---:R2:W-:Y:S04]  /*1040*/  STG.E desc[UR4][R14.64+0x800], R29 ;  /* 0x0008001d0e007986 */ /* 0x0045e8000c101904 */
[----:B------:R-:W4:Y:S01]  /*1050*/  LDG.E R19, desc[UR4][R18.64] ;  /* 0x0000000412137981 */ /* 0x000f22000c1e1900 */
[----:B0-----:R-:W-:-:S04]  /*1060*/  IMAD.WIDE.U32 R20, R20, 0x8, R2 ;  /* 0x0000000814147825 */ /* 0x001fc800078e0002 */
[----:B-1----:R-:W-:Y:S02]  /*1070*/  VIADD R25, R12, 0x180 ;  /* 0x000001800c197836 */ /* 0x002fe40000000000 */
[----:B------:R-:W-:-:S03]  /*1080*/  IMAD.WIDE.U32 R22, R26, 0x4, R4 ;  /* 0x000000041a167825 */ /* 0x000fc600078e0004 */
[----:B------:R-:W-:Y:S04]  /*1090*/  STG.E desc[UR4][R20.64+0x4], R25 ;  /* 0x0000041914007986 */ /* 0x000fe8000c101904 */
[----:B----4-:R0:W-:Y:S04]  /*10a0*/  STG.E desc[UR4][R20.64], R19 ;  /* 0x0000001314007986 */ /* 0x0101e8000c101904 */
[----:B------:R-:W4:Y:S01]  /*10b0*/  LDG.E R23, desc[UR4][R22.64] ;  /* 0x0000000416177981 */ /* 0x000f22000c1e1900 */
[----:B------:R-:W-:Y:S01]  /*10c0*/  IADD3 R28, PT, PT, R13, 0x280, RZ ;  /* 0x000002800d1c7810 */ /* 0x000fe20007ffe0ff */
[----:B------:R-:W-:-:S04]  /*10d0*/  IMAD.WIDE.U32 R16, R26, 0x8, R2 ;  /* 0x000000081a107825 */ /* 0x000fc800078e0002 */
[----:B---3--:R-:W-:Y:S02]  /*10e0*/  VIADD R27, R12, 0x200 ;  /* 0x000002000c1b7836 */ /* 0x008fe40000000000 */
[----:B--2---:R-:W-:-:S03]  /*10f0*/  IMAD.WIDE.U32 R14, R28, 0x4, R4 ;  /* 0x000000041c0e7825 */ /* 0x004fc600078e0004 */
[----:B------:R-:W-:Y:S04]  /*1100*/  STG.E desc[UR4][R16.64+0x4], R27 ;  /* 0x0000041b10007986 */ /* 0x000fe8000c101904 */
[----:B----4-:R1:W-:Y:S04]  /*1110*/  STG.E desc[UR4][R16.64], R23 ;  /* 0x0000001710007986 */ /* 0x0103e8000c101904 */
[----:B------:R-:W2:Y:S01]  /*1120*/  LDG.E R29, desc[UR4][R14.64] ;  /* 0x000000040e1d7981 */ /* 0x000ea2000c1e1900 */
[----:B------:R-:W-:Y:S01]  /*1130*/  IADD3 R26, PT, PT, R13, 0x300, RZ ;  /* 0x000003000d1a7810 */ /* 0x000fe20007ffe0ff */
[----:B0-----:R-:W-:-:S04]  /*1140*/  IMAD.WIDE.U32 R18, R28, 0x8, R2 ;  /* 0x000000081c127825 */ /* 0x001fc800078e0002 */
[----:B------:R-:W-:Y:S02]  /*1150*/  VIADD R25, R12, 0x280 ;  /* 0x000002800c197836 */ /* 0x000fe40000000000 */
[----:B------:R-:W-:-:S03]  /*1160*/  IMAD.WIDE.U32 R20, R26, 0x4, R4 ;  /* 0x000000041a147825 */ /* 0x000fc600078e0004 */
[----:B------:R0:W-:Y:S04]  /*1170*/  STG.E desc[UR4][R18.64+0x4], R25 ;  /* 0x0000041912007986 */ /* 0x0001e8000c101904 */
[----:B--2---:R2:W-:Y:S04]  /*1180*/  STG.E desc[UR4][R18.64], R29 ;  /* 0x0000001d12007986 */ /* 0x0045e8000c101904 */
[----:B------:R-:W3:Y:S01]  /*1190*/  LDG.E R21, desc[UR4][R20.64] ;  /* 0x0000000414157981 */ /* 0x000ee2000c1e1900 */
[----:B------:R-:W-:Y:S01]  /*11a0*/  IADD3 R28, PT, PT, R13, 0x380, RZ ;  /* 0x000003800d1c7810 */ /* 0x000fe20007ffe0ff */
[----:B-1----:R-:W-:-:S04]  /*11b0*/  IMAD.WIDE.U32 R22, R26, 0x8, R2 ;  /* 0x000000081a167825 */ /* 0x002fc800078e0002 */
[----:B------:R-:W-:Y:S02]  /*11c0*/  VIADD R27, R12, 0x300 ;  /* 0x000003000c1b7836 */ /* 0x000fe40000000000 */
[----:B------:R-:W-:-:S03]  /*11d0*/  IMAD.WIDE.U32 R14, R28, 0x4, R4 ;  /* 0x000000041c0e7825 */ /* 0x000fc600078e0004 */
[----:B------:R-:W-:Y:S04]  /*11e0*/  STG.E desc[UR4][R22.64+0x4], R27 ;  /* 0x0000041b16007986 */ /* 0x000fe8000c101904 */
[----:B---3--:R1:W-:Y:S04]  /*11f0*/  STG.E desc[UR4][R22.64], R21 ;  /* 0x0000001516007986 */ /* 0x0083e8000c101904 */
[----:B------:R3:W4:Y:S01]  /*1200*/  LDG.E R26, desc[UR4][R14.64] ;  /* 0x000000040e1a7981 */ /* 0x000722000c1e1900 */
[----:B------:R-:W-:-:S04]  /*1210*/  IMAD.WIDE.U32 R16, R28, 0x8, R2 ;  /* 0x000000081c107825 */ /* 0x000fc800078e0002 */
[----:B0-----:R-:W-:Y:S01]  /*1220*/  VIADD R25, R12, 0x380 ;  /* 0x000003800c197836 */ /* 0x001fe20000000000 */
[----:B---3--:R-:W-:-:S04]  /*1230*/  IADD3 R15, PT, PT, R13, 0x400, RZ ;  /* 0x000004000d0f7810 */ /* 0x008fc80007ffe0ff */
[----:B------:R0:W-:Y:S01]  /*1240*/  STG.E desc[UR4][R16.64+0x4], R25 ;  /* 0x0000041910007986 */ /* 0x0001e2000c101904 */
[----:B--2---:R-:W-:-:S03]  /*1250*/  IMAD.WIDE.U32 R18, R15, 0x4, R4 ;  /* 0x000000040f127825 */ /* 0x004fc600078e0004 */
[----:B----4-:R2:W-:Y:S04]  /*1260*/  STG.E desc[UR4][R16.64], R26 ;  /* 0x0000001a10007986 */ /* 0x0105e8000c101904 */
[----:B------:R-:W3:Y:S01]  /*1270*/  LDG.E R19, desc[UR4][R18.64] ;  /* 0x0000000412137981 */ /* 0x000ee2000c1e1900 */
[----:B------:R-:W-:Y:S01]  /*1280*/  IADD3 R29, PT, PT, R13, 0x480, RZ ;  /* 0x000004800d1d7810 */ /* 0x000fe20007ffe0ff */
[----:B-1----:R-:W-:-:S04]  /*1290*/  IMAD.WIDE.U32 R20, R15, 0x8, R2 ;  /* 0x000000080f147825 */ /* 0x002fc800078e0002 */
[----:B------:R-:W-:Y:S02]  /*12a0*/  VIADD R13, R12, 0x400 ;  /* 0x000004000c0d7836 */ /* 0x000fe40000000000 */
[----:B------:R-:W-:-:S03]  /*12b0*/  IMAD.WIDE R14, R29, 0x4, R4 ;  /* 0x000000041d0e7825 */ /* 0x000fc600078e0204 */
[----:B------:R-:W-:Y:S04]  /*12c0*/  STG.E desc[UR4][R20.64+0x4], R13 ;  /* 0x0000040d14007986 */ /* 0x000fe8000c101904 */
[----:B---3--:R1:W-:Y:S04]  /*12d0*/  STG.E desc[UR4][R20.64], R19 ;  /* 0x0000001314007986 */ /* 0x0083e8000c101904 */
[----:B------:R-:W3:Y:S01]  /*12e0*/  LDG.E R28, desc[UR4][R14.64] ;  /* 0x000000040e1c7981 */ /* 0x000ee2000c1e1900 */
[----:B------:R-:W-:Y:S01]  /*12f0*/  IMAD.WIDE R22, R29, 0x8, R2 ;  /* 0x000000081d167825 */ /* 0x000fe200078e0202 */
[----:B------:R-:W-:-:S05]  /*1300*/  IADD3 R27, PT, PT, R12, 0x480, RZ ;  /* 0x000004800c1b7810 */ /* 0x000fca0007ffe0ff */
[----:B------:R4:W-:Y:S04]  /*1310*/  STG.E desc[UR4][R22.64+0x4], R27 ;  /* 0x0000041b16007986 */ /* 0x0009e8000c101904 */
[----:B---3--:R-:W-:Y:S04]  /*1320*/  STG.E desc[UR4][R22.64], R28 ;  /* 0x0000001c16007986 */ /* 0x008fe8000c101904 */
[----:B0-----:R-:W3:Y:S01]  /*1330*/  LDG.E R25, desc[UR4][R14.64+0x200] ;  /* 0x000200040e197981 */ /* 0x001ee2000c1e1900 */
[----:B--2---:R-:W-:-:S05]  /*1340*/  VIADD R17, R12, 0x500 ;  /* 0x000005000c117836 */ /* 0x004fca0000000000 */
[----:B------:R-:W-:Y:S04]  /*1350*/  STG.E desc[UR4][R22.64+0x404], R17 ;  /* 0x0004041116007986 */ /* 0x000fe8000c101904 */
[----:B---3--:R0:W-:Y:S04]  /*1360*/  STG.E desc[UR4][R22.64+0x400], R25 ;  /* 0x0004001916007986 */ /* 0x0081e8000c101904 */
[----:B-1----:R-:W2:Y:S01]  /*1370*/  LDG.E R19, desc[UR4][R14.64+0x400] ;  /* 0x000400040e137981 */ /* 0x002ea2000c1e1900 */
[----:B------:R-:W-:-:S05]  /*1380*/  IADD3 R13, PT, PT, R12, 0x580, RZ ;  /* 0x000005800c0d7810 */ /* 0x000fca0007ffe0ff */
[----:B------:R-:W-:Y:S04]  /*1390*/  STG.E desc[UR4][R22.64+0x804], R13 ;  /* 0x0008040d16007986 */ /* 0x000fe8000c101904 */
[----:B--2---:R1:W-:Y:S04]  /*13a0*/  STG.E desc[UR4][R22.64+0x800], R19 ;  /* 0x0008001316007986 */ /* 0x0043e8000c101904 */
[----:B------:R-:W2:Y:S01]  /*13b0*/  LDG.E R29, desc[UR4][R14.64+0x600] ;  /* 0x000600040e1d7981 */ /* 0x000ea2000c1e1900 */
[----:B------:R-:W-:-:S05]  /*13c0*/  VIADD R21, R12, 0x600 ;  /* 0x000006000c157836 */ /* 0x000fca0000000000 */
[----:B------:R3:W-:Y:S04]  /*13d0*/  STG.E desc[UR4][R22.64+0xc04], R21 ;  /* 0x000c041516007986 */ /* 0x0007e8000c101904 */
[----:B--2---:R3:W-:Y:S04]  /*13e0*/  STG.E desc[UR4][R22.64+0xc00], R29 ;  /* 0x000c001d16007986 */ /* 0x0047e8000c101904 */
[----:B----4-:R-:W2:Y:S01]  /*13f0*/  LDG.E R27, desc[UR4][R14.64+0x800] ;  /* 0x000800040e1b7981 */ /* 0x010ea2000c1e1900 */
[----:B0-----:R-:W-:-:S05]  /*1400*/  IADD3 R25, PT, PT, R12, 0x680, RZ ;  /* 0x000006800c197810 */ /* 0x001fca0007ffe0ff */
[----:B------:R3:W-:Y:S04]  /*1410*/  STG.E desc[UR4][R22.64+0x1004], R25 ;  /* 0x0010041916007986 */ /* 0x0007e8000c101904 */
[----:B--2---:R3:W-:Y:S04]  /*1420*/  STG.E desc[UR4][R22.64+0x1000], R27 ;  /* 0x0010001b16007986 */ /* 0x0047e8000c101904 */
[----:B------:R-:W2:Y:S01]  /*1430*/  LDG.E R16, desc[UR4][R14.64+0xa00] ;  /* 0x000a00040e107981 */ /* 0x000ea2000c1e1900 */
[----:B------:R-:W-:-:S05]  /*1440*/  VIADD R17, R12, 0x700 ;  /* 0x000007000c117836 */ /* 0x000fca0000000000 */
[----:B------:R3:W-:Y:S04]  /*1450*/  STG.E desc[UR4][R22.64+0x1404], R17 ;  /* 0x0014041116007986 */ /* 0x0007e8000c101904 */
[----:B--2---:R3:W-:Y:S04]  /*1460*/  STG.E desc[UR4][R22.64+0x1400], R16 ;  /* 0x0014001016007986 */ /* 0x0047e8000c101904 */
[----:B-1----:R-:W2:Y:S01]  /*1470*/  LDG.E R19, desc[UR4][R14.64+0xc00] ;  /* 0x000c00040e137981 */ /* 0x002ea2000c1e1900 */
[----:B------:R-:W-:Y:S01]  /*1480*/  IADD3 R13, PT, PT, R12, 0x780, RZ ;  /* 0x000007800c0d7810 */ /* 0x000fe20007ffe0ff */
[----:B------:R-:W-:-:S04]  /*1490*/  VIADD R11, R11, 0x10 ;  /* 0x000000100b0b7836 */ /* 0x000fc80000000000 */
[----:B------:R3:W-:Y:S01]  /*14a0*/  STG.E desc[UR4][R22.64+0x1804], R13 ;  /* 0x0018040d16007986 */ /* 0x0007e2000c101904 */
[----:B------:R-:W-:-:S03]  /*14b0*/  ISETP.NE.AND P0, PT, R11, R10, PT ;  /* 0x0000000a0b00720c */ /* 0x000fc60003f05270 */
[----:B--2---:R3:W-:Y:S10]  /*14c0*/  STG.E desc[UR4][R22.64+0x1800], R19 ;  /* 0x0018001316007986 */ /* 0x0047f4000c101904 */
[----:B------:R-:W-:Y:S05]  /*14d0*/  @P0 BRA `(.L_x_193) ;  /* 0xfffffff800940947 */ /* 0x000fea000383ffff */
.L_x_192:
[----:B------:R-:W-:Y:S05]  /*14e0*/  @!P1 EXIT ;  /* 0x000000000000994d */ /* 0x000fea0003800000 */
[----:B------:R-:W-:Y:S02]  /*14f0*/  ISETP.GE.U32.AND P0, PT, R24, 0x8, PT ;  /* 0x000000081800780c */ /* 0x000fe40003f06070 */
[----:B------:R-:W-:-:S04]  /*1500*/  LOP3.LUT R18, R8, 0x7, RZ, 0xc0, !PT ;  /* 0x0000000708127812 */ /* 0x000fc800078ec0ff */
[----:B------:R-:W-:-:S07]  /*1510*/  ISETP.NE.AND P1, PT, R18, RZ, PT ;  /* 0x000000ff1200720c */ /* 0x000fce0003f25270 */
[----:B------:R-:W-:Y:S06]  /*1520*/  @!P0 BRA `(.L_x_194) ;  /* 0x0000000000908947 */ /* 0x000fec0003800000 */
[----:B------:R-:W-:-:S05]  /*1530*/  LEA R11, R10, R9, 0x7 ;  /* 0x000000090a0b7211 */ /* 0x000fca00078e38ff */
[----:B------:R-:W-:-:S05]  /*1540*/  IMAD.WIDE R14, R11, 0x4, R4 ;  /* 0x000000040b0e7825 */ /* 0x000fca00078e0204 */
[----:B---3--:R-:W2:Y:S01]  /*1550*/  LDG.E R17, desc[UR4][R14.64] ;  /* 0x000000040e117981 */ /* 0x008ea2000c1e1900 */
[----:B------:R-:W-:-:S04]  /*1560*/  IMAD.WIDE R12, R11, 0x8, R2 ;  /* 0x000000080b0c7825 */ /* 0x000fc800078e0202 */
[----:B------:R-:W-:-:S05]  /*1570*/  IMAD.IADD R11, R0, 0x1, R11 ;  /* 0x00000001000b7824 */ /* 0x000fca00078e020b */
[----:B------:R-:W-:Y:S04]  /*1580*/  STG.E desc[UR4][R12.64+0x4], R11 ;  /* 0x0000040b0c007986 */ /* 0x000fe8000c101904 */
[----:B--2---:R0:W-:Y:S04]  /*1590*/  STG.E desc[UR4][R12.64], R17 ;  /* 0x000000110c007986 */ /* 0x0041e8000c101904 */
[----:B------:R-:W2:Y:S01]  /*15a0*/  LDG.E R21, desc[UR4][R14.64+0x200] ;  /* 0x000200040e157981 */ /* 0x000ea2000c1e1900 */
[----:B------:R-:W-:-:S05]  /*15b0*/  IADD3 R19, PT, PT, R11, 0x80, RZ ;  /* 0x000000800b137810 */ /* 0x000fca0007ffe0ff */
[----:B------:R-:W-:Y:S04]  /*15c0*/  STG.E desc[UR4][R12.64+0x404], R19 ;  /* 0x000404130c007986 */ /* 0x000fe8000c101904 */
[----:B--2---:R1:W-:Y:S04]  /*15d0*/  STG.E desc[UR4][R12.64+0x400], R21 ;  /* 0x000400150c007986 */ /* 0x0043e8000c101904 */
[----:B------:R-:W2:Y:S01]  /*15e0*/  LDG.E R25, desc[UR4][R14.64+0x400] ;  /* 0x000400040e197981 */ /* 0x000ea2000c1e1900 */
[----:B------:R-:W-:-:S05]  /*15f0*/  VIADD R23, R11, 0x100 ;  /* 0x000001000b177836 */ /* 0x000fca0000000000 */
[----:B------:R-:W-:Y:S04]  /*1600*/  STG.E desc[UR4][R12.64+0x804], R23 ;  /* 0x000804170c007986 */ /* 0x000fe8000c101904 */
[----:B--2---:R2:W-:Y:S04]  /*1610*/  STG.E desc[UR4][R12.64+0x800], R25 ;  /* 0x000800190c007986 */ /* 0x0045e8000c101904 */
[----:B------:R-:W3:Y:S01]  /*1620*/  LDG.E R27, desc[UR4][R14.64+0x600] ;  /* 0x000600040e1b7981 */ /* 0x000ee2000c1e1900 */
[----:B0-----:R-:W-:-:S05]  /*1630*/  IADD3 R17, PT, PT, R11, 0x180, RZ ;  /* 0x000001800b117810 */ /* 0x001fca0007ffe0ff */
[----:B------:R0:W-:Y:S04]  /*1640*/  STG.E desc[UR4][R12.64+0xc04], R17 ;  /* 0x000c04110c007986 */ /* 0x0001e8000c101904 */
[----:B---3--:R4:W-:Y:S04]  /*1650*/  STG.E desc[UR4][R12.64+0xc00], R27 ;  /* 0x000c001b0c007986 */ /* 0x0089e8000c101904 */
[----:B------:R-:W3:Y:S01]  /*1660*/  LDG.E R29, desc[UR4][R14.64+0x800] ;  /* 0x000800040e1d7981 */ /* 0x000ee2000c1e1900 */
[----:B-1----:R-:W-:-:S05]  /*1670*/  VIADD R21, R11, 0x200 ;  /* 0x000002000b157836 */ /* 0x002fca0000000000 */
[----:B------:R4:W-:Y:S04]  /*1680*/  STG.E desc[UR4][R12.64+0x1004], R21 ;  /* 0x001004150c007986 */ /* 0x0009e8000c101904 */
[----:B---3--:R4:W-:Y:S04]  /*1690*/  STG.E desc[UR4][R12.64+0x1000], R29 ;  /* 0x0010001d0c007986 */ /* 0x0089e8000c101904 */
[----:B------:R-:W3:Y:S01]  /*16a0*/  LDG.E R16, desc[UR4][R14.64+0xa00] ;  /* 0x000a00040e107981 */ /* 0x000ee2000c1e1900 */
[----:B------:R-:W-:-:S05]  /*16b0*/  IADD3 R19, PT, PT, R11, 0x280, RZ ;  /* 0x000002800b137810 */ /* 0x000fca0007ffe0ff */
[----:B------:R4:W-:Y:S04]  /*16c0*/  STG.E desc[UR4][R12.64+0x1404], R19 ;  /* 0x001404130c007986 */ /* 0x0009e8000c101904 */
[----:B---3--:R4:W-:Y:S04]  /*16d0*/  STG.E desc[UR4][R12.64+0x1400], R16 ;  /* 0x001400100c007986 */ /* 0x0089e8000c101904 */
[----:B--2---:R-:W2:Y:S01]  /*16e0*/  LDG.E R25, desc[UR4][R14.64+0xc00] ;  /* 0x000c00040e197981 */ /* 0x004ea2000c1e1900 */
[----:B------:R-:W-:-:S05]  /*16f0*/  VIADD R23, R11, 0x300 ;  /* 0x000003000b177836 */ /* 0x000fca0000000000 */
[----:B------:R4:W-:Y:S04]  /*1700*/  STG.E desc[UR4][R12.64+0x1804], R23 ;  /* 0x001804170c007986 */ /* 0x0009e8000c101904 */
[----:B--2---:R4:W-:Y:S04]  /*1710*/  STG.E desc[UR4][R12.64+0x1800], R25 ;  /* 0x001800190c007986 */ /* 0x0049e8000c101904 */
[----:B0-----:R-:W2:Y:S01]  /*1720*/  LDG.E R17, desc[UR4][R14.64+0xe00] ;  /* 0x000e00040e117981 */ /* 0x001ea2000c1e1900 */
[----:B------:R-:W-:Y:S01]  /*1730*/  IADD3 R11, PT, PT, R11, 0x380, RZ ;  /* 0x000003800b0b7810 */ /* 0x000fe20007ffe0ff */
[----:B------:R-:W-:-:S04]  /*1740*/  VIADD R10, R10, 0x8 ;  /* 0x000000080a0a7836 */ /* 0x000fc80000000000 */
[----:B------:R4:W-:Y:S04]  /*1750*/  STG.E desc[UR4][R12.64+0x1c04], R11 ;  /* 0x001c040b0c007986 */ /* 0x0009e8000c101904 */
[----:B--2---:R4:W-:Y:S02]  /*1760*/  STG.E desc[UR4][R12.64+0x1c00], R17 ;  /* 0x001c00110c007986 */ /* 0x0049e4000c101904 */
.L_x_194:
[----:B------:R-:W-:Y:S05]  /*1770*/  @!P1 EXIT ;  /* 0x000000000000994d */ /* 0x000fea0003800000 */
[----:B------:R-:W-:Y:S02]  /*1780*/  ISETP.GE.U32.AND P0, PT, R18, 0x4, PT ;  /* 0x000000041200780c */ /* 0x000fe40003f06070 */
[----:B---34-:R-:W-:-:S04]  /*1790*/  LOP3.LUT R16, R8, 0x3, RZ, 0xc0, !PT ;  /* 0x0000000308107812 */ /* 0x018fc800078ec0ff */
[----:B------:R-:W-:-:S07]  /*17a0*/  ISETP.NE.AND P1, PT, R16, RZ, PT ;  /* 0x000000ff1000720c */ /* 0x000fce0003f25270 */
[----:B------:R-:W-:Y:S06]  /*17b0*/  @!P0 BRA `(.L_x_195) ;  /* 0x0000000000508947 */ /* 0x000fec0003800000 */
[----:B------:R-:W-:-:S05]  /*17c0*/  LEA R17, R10, R9, 0x7 ;  /* 0x000000090a117211 */ /* 0x000fca00078e38ff */
[----:B------:R-:W-:-:S05]  /*17d0*/  IMAD.WIDE R14, R17, 0x4, R4 ;  /* 0x00000004110e7825 */ /* 0x000fca00078e0204 */
[----:B------:R-:W2:Y:S01]  /*17e0*/  LDG.E R11, desc[UR4][R14.64] ;  /* 0x000000040e0b7981 */ /* 0x000ea2000c1e1900 */
[----:B------:R-:W-:-:S04]  /*17f0*/  IMAD.WIDE R12, R17, 0x8, R2 ;  /* 0x00000008110c7825 */ /* 0x000fc800078e0202 */
[----:B------:R-:W-:-:S05]  /*1800*/  IMAD.IADD R23, R0, 0x1, R17 ;  /* 0x0000000100177824 */ /* 0x000fca00078e0211 */
[----:B------:R-:W-:Y:S04]  /*1810*/  STG.E desc[UR4][R12.64+0x4], R23 ;  /* 0x000004170c007986 */ /* 0x000fe8000c101904 */
[----:B--2---:R0:W-:Y:S04]  /*1820*/  STG.E desc[UR4][R12.64], R11 ;  /* 0x0000000b0c007986 */ /* 0x0041e8000c101904 */
[----:B------:R-:W2:Y:S01]  /*1830*/  LDG.E R17, desc[UR4][R14.64+0x200] ;  /* 0x000200040e117981 */ /* 0x000ea2000c1e1900 */
[----:B------:R-:W-:-:S05]  /*1840*/  IADD3 R25, PT, PT, R23, 0x80, RZ ;  /* 0x0000008017197810 */ /* 0x000fca0007ffe0ff */
[----:B------:R1:W-:Y:S04]  /*1850*/  STG.E desc[UR4][R12.64+0x404], R25 ;  /* 0x000404190c007986 */ /* 0x0003e8000c101904 */
[----:B--2---:R1:W-:Y:S04]  /*1860*/  STG.E desc[UR4][R12.64+0x400], R17 ;  /* 0x000400110c007986 */ /* 0x0043e8000c101904 */
[----:B------:R-:W2:Y:S01]  /*1870*/  LDG.E R19, desc[UR4][R14.64+0x400] ;  /* 0x000400040e137981 */ /* 0x000ea2000c1e1900 */
[----:B------:R-:W-:-:S05]  /*1880*/  VIADD R27, R23, 0x100 ;  /* 0x00000100171b7836 */ /* 0x000fca0000000000 */
[----:B------:R1:W-:Y:S04]  /*1890*/  STG.E desc[UR4][R12.64+0x804], R27 ;  /* 0x0008041b0c007986 */ /* 0x0003e8000c101904 */
[----:B--2---:R1:W-:Y:S04]  /*18a0*/  STG.E desc[UR4][R12.64+0x800], R19 ;  /* 0x000800130c007986 */ /* 0x0043e8000c101904 */
[----:B------:R-:W2:Y:S01]  /*18b0*/  LDG.E R21, desc[UR4][R14.64+0x600] ;  /* 0x000600040e157981 */ /* 0x000ea2000c1e1900 */
[----:B0-----:R-:W-:Y:S01]  /*18c0*/  IADD3 R11, PT, PT, R23, 0x180, RZ ;  /* 0x00000180170b7810 */ /* 0x001fe20007ffe0ff */
[----:B------:R-:W-:-:S04]  /*18d0*/  VIADD R10, R10, 0x4 ;  /* 0x000000040a0a7836 */ /* 0x000fc80000000000 */
[----:B------:R1:W-:Y:S04]  /*18e0*/  STG.E desc[UR4][R12.64+0xc04], R11 ;  /* 0x000c040b0c007986 */ /* 0x0003e8000c101904 */
[----:B--2---:R1:W-:Y:S02]  /*18f0*/  STG.E desc[UR4][R12.64+0xc00], R21 ;  /* 0x000c00150c007986 */ /* 0x0043e4000c101904 */
.L_x_195:
[----:B------:R-:W-:Y:S05]  /*1900*/  @!P1 EXIT ;  /* 0x000000000000994d */ /* 0x000fea0003800000 */
[----:B------:R-:W-:Y:S02]  /*1910*/  IADD3 R7, PT, PT, R6, UR6, R9 ;  /* 0x0000000606077c10 */ /* 0x000fe4000fffe009 */
[----:B------:R-:W-:Y:S02]  /*1920*/  IADD3 R8, P0, PT, R2, 0x4, RZ ;  /* 0x0000000402087810 */ /* 0x000fe40007f1e0ff */
[C---:B-1----:R-:W-:Y:S01]  /*1930*/  LEA R13, R10.reuse, R9, 0x7 ;  /* 0x000000090a0d7211 */ /* 0x042fe200078e38ff */
[----:B------:R-:W-:Y:S01]  /*1940*/  IMAD R11, R10, 0x80, R7 ;  /* 0x000000800a0b7824 */ /* 0x000fe200078e0207 */
[----:B------:R-:W-:Y:S01]  /*1950*/  IADD3 R0, PT, PT, -R16, RZ, RZ ;  /* 0x000000ff10007210 */ /* 0x000fe20007ffe1ff */
[----:B------:R-:W-:-:S08]  /*1960*/  IMAD.X R9, RZ, RZ, R3, P0 ;  /* 0x000000ffff097224 */ /* 0x000fd000000e0603 */
.L_x_196:
[----:B------:R-:W-:-:S06]  /*1970*/  IMAD.WIDE R6, R13, 0x4, R4 ;  /* 0x000000040d067825 */ /* 0x000fcc00078e0204 */
[----:B------:R-:W2:Y:S01]  /*1980*/  LDG.E R7, desc[UR4][R6.64] ;  /* 0x0000000406077981 */ /* 0x000ea2000c1e1900 */
[----:B------:R-:W-:Y:S01]  /*1990*/  IADD3 R0, PT, PT, R0, 0x1, RZ ;  /* 0x0000000100007810 */ /* 0x000fe20007ffe0ff */
[----:B------:R-:W-:-:S03]  /*19a0*/  IMAD.WIDE R2, R13, 0x8, R8 ;  /* 0x000000080d027825 */ /* 0x000fc600078e0208 */
[----:B------:R-:W-:Y:S02]  /*19b0*/  ISETP.NE.AND P0, PT, R0, RZ, PT ;  /* 0x000000ff0000720c */ /* 0x000fe40003f05270 */
[----:B------:R0:W-:Y:S04]  /*19c0*/  STG.E desc[UR4][R2.64], R11 ;  /* 0x0000000b02007986 */ /* 0x0001e8000c101904 */
[----:B--2---:R0:W-:Y:S07]  /*19d0*/  STG.E desc[UR4][R2.64+-0x4], R7 ;  /* 0xfffffc0702007986 */ /* 0x0041ee000c101904 */
[----:B------:R-:W-:Y:S05]  /*19e0*/  @!P0 EXIT ;  /* 0x000000000000894d */ /* 0x000fea0003800000 */
[----:B0-----:R-:W-:Y:S01]  /*19f0*/  VIADD R11, R11, 0x80 ;  /* 0x000000800b0b7836 */ /* 0x001fe20000000000 */
[----:B------:R-:W-:Y:S01]  /*1a00*/  IADD3 R13, PT, PT, R13, 0x80, RZ ;  /* 0x000000800d0d7810 */ /* 0x000fe20007ffe0ff */
[----:B------:R-:W-:Y:S06]  /*1a10*/  BRA `(.L_x_196) ;  /* 0xfffffffc00d47947 */ /* 0x000fec000383ffff */
.L_x_197:
        /* <DEDUP_REMOVED lines=14> */
.L_x_217:


//--------------------- .text._ZN3cub18CUB_300001_SM_10006detail9transform16transform_kernelINS2_10policy_hubILb1EN4cuda3std3__45tupleIJN6thrust24THRUST_300001_SM_1000_NS10device_ptrIfEENSA_17counting_iteratorIiNSA_11use_defaultESE_SE_EEEEEE10policy1000Ei13saxpy_functorNSB_INS7_4pairIfiEEEEJPfSF_EEEvT0_iT1_T2_DpNS2_10kernel_argIT3_EE --------------------------
	.section	.text._ZN3cub18CUB_300001_SM_10006detail9transform16transform_kernelINS2_10policy_hubILb1EN4cuda3std3__45tupleIJN6thrust24THRUST_300001_SM_1000_NS10device_ptrIfEENSA_17counting_iteratorIiNSA_11use_defaultESE_SE_EEEEEE10policy1000Ei13saxpy_functorNSB_INS7_4pairIfiEEEEJPfSF_EEEvT0_iT1_T2_DpNS2_10kernel_argIT3_EE,"ax",@progbits
	.align	128
        .global         _ZN3cub18CUB_300001_SM_10006detail9transform16transform_kernelINS2_10policy_hubILb1EN4cuda3std3__45tupleIJN6thrust24THRUST_300001_SM_1000_NS10device_ptrIfEENSA_17counting_iteratorIiNSA_11use_defaultESE_SE_EEEEEE10policy1000Ei13saxpy_functorNSB_INS7_4pairIfiEEEEJPfSF_EEEvT0_iT1_T2_DpNS2_10kernel_argIT3_EE
        .type           _ZN3cub18CUB_300001_SM_10006detail9transform16transform_kernelINS2_10policy_hubILb1EN4cuda3std3__45tupleIJN6thrust24THRUST_300001_SM_1000_NS10device_ptrIfEENSA_17counting_iteratorIiNSA_11use_defaultESE_SE_EEEEEE10policy1000Ei13saxpy_functorNSB_INS7_4pairIfiEEEEJPfSF_EEEvT0_iT1_T2_DpNS2_10kernel_argIT3_EE,@function
        .size           _ZN3cub18CUB_300001_SM_10006detail9transform16transform_kernelINS2_10policy_hubILb1EN4cuda3std3__45tupleIJN6thrust24THRUST_300001_SM_1000_NS10device_ptrIfEENSA_17counting_iteratorIiNSA_11use_defaultESE_SE_EEEEEE10policy1000Ei13saxpy_functorNSB_INS7_4pairIfiEEEEJPfSF_EEEvT0_iT1_T2_DpNS2_10kernel_argIT3_EE,(.L_x_218 - _ZN3cub18CUB_300001_SM_10006detail9transform16transform_kernelINS2_10policy_hubILb1EN4cuda3std3__45tupleIJN6thrust24THRUST_300001_SM_1000_NS10device_ptrIfEENSA_17counting_iteratorIiNSA_11use_defaultESE_SE_EEEEEE10policy1000Ei13saxpy_functorNSB_INS7_4pairIfiEEEEJPfSF_EEEvT0_iT1_T2_DpNS2_10kernel_argIT3_EE)
        .other          _ZN3cub18CUB_300001_SM_10006detail9transform16transform_kernelINS2_10policy_hubILb1EN4cuda3std3__45tupleIJN6thrust24THRUST_300001_SM_1000_NS10device_ptrIfEENSA_17counting_iteratorIiNSA_11use_defaultESE_SE_EEEEEE10policy1000Ei13saxpy_functorNSB_INS7_4pairIfiEEEEJPfSF_EEEvT0_iT1_T2_DpNS2_10kernel_argIT3_EE,@"STO_CUDA_ENTRY STV_DEFAULT"
_ZN3cub18CUB_300001_SM_10006detail9transform16transform_kernelINS2_10policy_hubILb1EN4cuda3std3__45tupleIJN6thrust24THRUST_300001_SM_1000_NS10device_ptrIfEENSA_17counting_iteratorIiNSA_11use_defaultESE_SE_EEEEEE10policy1000Ei13saxpy_functorNSB_INS7_4pairIfiEEEEJPfSF_EEEvT0_iT1_T2_DpNS2_10kernel_argIT3_EE:
.text._ZN3cub18CUB_300001_SM_10006detail9transform16transform_kernelINS2_10policy_hubILb1EN4cuda3std3__45tupleIJN6thrust24THRUST_300001_SM_1000_NS10device_ptrIfEENSA_17counting_iteratorIiNSA_11use_defaultESE_SE_EEEEEE10policy1000Ei13saxpy_functorNSB_INS7_4pairIfiEEEEJPfSF_EEEvT0_iT1_T2_DpNS2_10kernel_argIT3_EE:
[----:B------:R-:W-:Y:S08]  /*0000*/  LDC R1, c[0x0][0x37c] ;  /* 0x0000df00ff017b82 */ /* 0x000ff00000000800 */
[----:B------:R-:W0:Y:S01]  /*0010*/  LDC.64 R10, c[0x0][0x380] ;  /* 0x0000e000ff0a7b82 */ /* 0x000e220000000a00 */
[----:B------:R-:W1:Y:S01]  /*0020*/  S2R R0, SR_TID.X ;  /* 0x0000000000007919 */ /* 0x000e620000002100 */
[----:B------:R-:W2:Y:S01]  /*0030*/  LDCU.64 UR6, c[0x0][0x358] ;  /* 0x00006b00ff0677ac */ /* 0x000ea20008000a00 */
[----:B------:R-:W-:Y:S05]  /*0040*/  BSSY.RECONVERGENT B0, `(.L_x_198) ;  /* 0x0000018000007945 */ /* 0x000fea0003800200 */
[----:B------:R-:W3:Y:S08]  /*0050*/  S2UR UR4, SR_CTAID.X ;  /* 0x00000000000479c3 */ /* 0x000ef00000002500 */
[----:B------:R-:W4:Y:S01]  /*0060*/  LDC.64 R2, c[0x0][0x398] ;  /* 0x0000e600ff027b82 */ /* 0x000f220000000a00 */
[----:B0-----:R-:W-:-:S07]  /*0070*/  SHF.L.U32 R6, R11, 0x7, RZ ;  /* 0x000000070b067819 */ /* 0x001fce00000006ff */
[----:B------:R-:W0:Y:S01]  /*0080*/  LDC.64 R4, c[0x0][0x390] ;  /* 0x0000e400ff047b82 */ /* 0x000e220000000a00 */
[----:B---3--:R-:W-:Y:S01]  /*0090*/  IMAD R7, R6, UR4, RZ ;  /* 0x0000000406077c24 */ /* 0x008fe2000f8e02ff */
[----:B------:R-:W3:Y:S01]  /*00a0*/  LDCU UR4, c[0x0][0x3a8] ;  /* 0x00007500ff0477ac */ /* 0x000ee20008000800 */
[----:B-1----:R-:W-:Y:S02]  /*00b0*/  SHF.L.U32 R15, R0, 0x7, RZ ;  /* 0x00000007000f7819 */ /* 0x002fe400000006ff */
[----:B------:R-:W-:-:S05]  /*00c0*/  IMAD.IADD R9, R10, 0x1, -R7 ;  /* 0x000000010a097824 */ /* 0x000fca00078e0a07 */
[CC--:B------:R-:W-:Y:S02]  /*00d0*/  VIMNMX R8, PT, PT, R6.reuse, R9.reuse, PT ;  /* 0x0000000906087248 */ /* 0x0c0fe40003fe0100 */
[----:B------:R-:W-:-:S03]  /*00e0*/  ISETP.GT.AND P0, PT, R6, R9, PT ;  /* 0x000000090600720c */ /* 0x000fc60003f04270 */
[----:B------:R-:W-:-:S05]  /*00f0*/  IMAD.SHL.U32 R10, R8, 0x4, RZ ;  /* 0x00000004080a7824 */ /* 0x000fca00078e00ff */
[----:B------:R-:W-:Y:S02]  /*0100*/  ISETP.GE.AND P1, PT, R15, R10, PT ;  /* 0x0000000a0f00720c */ /* 0x000fe40003f26270 */
[----:B---3--:R-:W-:-:S11]  /*0110*/  IADD3 R6, PT, PT, R7, UR4, RZ ;  /* 0x0000000407067c10 */ /* 0x008fd6000fffe0ff */
[----:B--2-4-:R-:W-:Y:S05]  /*0120*/  @P1 BRA `(.L_x_199) ;  /* 0x0000000000241947 */ /* 0x014fea0003800000 */
[----:B------:R-:W1:Y:S02]  /*0130*/  LDC.64 R12, c[0x0][0x398] ;  /* 0x0000e600ff0c7b82 */ /* 0x000e640000000a00 */
[----:B-1----:R-:W-:-:S04]  /*0140*/  IMAD.WIDE.U32 R12, R0, 0x80, R12 ;  /* 0x00000080000c7825 */ /* 0x002fc800078e000c */
[----:B------:R-:W-:-:S07]  /*0150*/  IMAD.WIDE R12, R7, 0x4, R12 ;  /* 0x00000004070c7825 */ /* 0x000fce00078e020c */
.L_x_200:
[----:B------:R-:W-:Y:S01]  /*0160*/  VIADD R15, R15, 0x4000 ;  /* 0x000040000f0f7836 */ /* 0x000fe20000000000 */
[----:B------:R1:W-:Y:S04]  /*0170*/  CCTL.E.PF2 [R12] ;  /* 0x000000000c00798f */ /* 0x0003e80000800100 */
[----:B------:R-:W-:Y:S02]  /*0180*/  ISETP.GE.AND P1, PT, R15, R10, PT ;  /* 0x0000000a0f00720c */ /* 0x000fe40003f26270 */
[----:B-1----:R-:W-:-:S04]  /*0190*/  IADD3 R12, P2, PT, R12, 0x4000, RZ ;  /* 0x000040000c0c7810 */ /* 0x002fc80007f5e0ff */
[----:B------:R-:W-:-:S07]  /*01a0*/  IADD3.X R13, PT, PT, RZ, R13, RZ, P2, !PT ;  /* 0x0000000dff0d7210 */ /* 0x000fce00017fe4ff */
[----:B------:R-:W-:Y:S05]  /*01b0*/  @!P1 BRA `(.L_x_200) ;  /* 0xfffffffc00e89947 */ /* 0x000fea000383ffff */
.L_x_199:
[----:B------:R-:W-:Y:S05]  /*01c0*/  BSYNC.RECONVERGENT B0 ;  /* 0x0000000000007941 */ /* 0x000fea0003800200 */
.L_x_198:
[----:B------:R-:W-:-:S04]  /*01d0*/  IMAD.WIDE R2, R7, 0x4, R2 ;  /* 0x0000000407027825 */ /* 0x000fc800078e0202 */
[----:B0-----:R-:W-:Y:S01]  /*01e0*/  IMAD.WIDE R4, R7, 0x8, R4 ;  /* 0x0000000807047825 */ /* 0x001fe200078e0204 */
[----:B------:R-:W-:Y:S06]  /*01f0*/  @P0 BRA `(.L_x_201) ;  /* 0x0000000800f00947 */ /* 0x000fec0003800000 */
[----:B------:R-:W-:-:S13]  /*0200*/  ISETP.GE.AND P0, PT, R11, 0x1, PT ;  /* 0x000000010b00780c */ /* 0x000fda0003f06270 */
[----:B------:R-:W-:Y:S05]  /*0210*/  @!P0 EXIT ;  /* 0x000000000000894d */ /* 0x000fea0003800000 */
[C---:B------:R-:W-:Y:S01]  /*0220*/  ISETP.GE.U32.AND P0, PT, R11.reuse, 0x10, PT ;  /* 0x000000100b00780c */ /* 0x040fe20003f06070 */
[----:B------:R-:W-:Y:S01]  /*0230*/  IMAD.MOV.U32 R9, RZ, RZ, RZ ;  /* 0x000000ffff097224 */ /* 0x000fe200078e00ff */
[----:B------:R-:W-:-:S04]  /*0240*/  LOP3.LUT R22, R11, 0xf, RZ, 0xc0, !PT ;  /* 0x0000000f0b167812 */ /* 0x000fc800078ec0ff */
[----:B------:R-:W-:-:S07]  /*0250*/  ISETP.NE.AND P1, PT, R22, RZ, PT ;  /* 0x000000ff1600720c */ /* 0x000fce0003f25270 */
[----:B------:R-:W-:Y:S06]  /*0260*/  @!P0 BRA `(.L_x_202) ;  /* 0x0000000400748947 */ /* 0x000fec0003800000 */
[----:B------:R-:W-:Y:S01]  /*0270*/  HFMA2 R8, -RZ, RZ, 0, 0 ;  /* 0x00000000ff087431 */ /* 0x000fe200000001ff */
[----:B------:R-:W-:-:S07]  /*0280*/  LOP3.LUT R9, R11, 0x7ffffff0, RZ, 0xc0, !PT ;  /* 0x7ffffff00b097812 */ /* 0x000fce00078ec0ff */
.L_x_203:
[----:B----4-:R-:W-:-:S04]  /*0290*/  IMAD R11, R8, 0x80, R0 ;  /* 0x00000080080b7824 */ /* 0x010fc800078e0200 */
        /* <DEDUP_REMOVED lines=42> */
[----:B------:R1:W-:Y:S04]  /*0540*/  STG.E desc[UR6][R20.64+0x4], R29 ;  /* 0x0000041d14007986 */ /* 0x0003e8000c101906 */
[----:B---3--:R3:W-:Y:S04]  /*0550*/  STG.E desc[UR6][R20.64], R19 ;  /* 0x0000001314007986 */ /* 0x0087e8000c101906 */
[----:B------:R-:W4:Y:S01]  /*0560*/  LDG.E R28, desc[UR6][R12.64] ;  /* 0x000000060c1c7981 */ /* 0x000f22000c1e1900 */
[----:B------:R-:W-:Y:S01]  /*0570*/  IADD3 R25, PT, PT, R11, 0x400, RZ ;  /* 0x000004000b197810 */ /* 0x000fe20007ffe0ff */
[----:B------:R-:W-:-:S04]  /*0580*/  IMAD.WIDE.U32 R14, R26, 0x8, R4 ;  /* 0x000000081a0e7825 */ /* 0x000fc800078e0004 */
[----:B0-----:R-:W-:Y:S02]  /*0590*/  VIADD R23, R10, 0x380 ;  /* 0x000003800a177836 */ /* 0x001fe40000000000 */
[----:B--2---:R-:W-:-:S03]  /*05a0*/  IMAD.WIDE.U32 R16, R25, 0x4, R2 ;  /* 0x0000000419107825 */ /* 0x004fc600078e0002 */
[----:B------:R0:W-:Y:S04]  /*05b0*/  STG.E desc[UR6][R14.64+0x4], R23 ;  /* 0x000004170e007986 */ /* 0x0001e8000c101906 */
[----:B----4-:R2:W-:Y:S04]  /*05c0*/  STG.E desc[UR6][R14.64], R28 ;  /* 0x0000001c0e007986 */ /* 0x0105e8000c101906 */
[----:B------:R-:W4:Y:S01]  /*05d0*/  LDG.E R17, desc[UR6][R16.64] ;  /* 0x0000000610117981 */ /* 0x000f22000c1e1900 */
[----:B------:R-:W-:Y:S01]  /*05e0*/  IADD3 R27, PT, PT, R11, 0x480, RZ ;  /* 0x000004800b1b7810 */ /* 0x000fe20007ffe0ff */
[----:B------:R-:W-:-:S04]  /*05f0*/  IMAD.WIDE.U32 R24, R25, 0x8, R4 ;  /* 0x0000000819187825 */ /* 0x000fc800078e0004 */
[----:B------:R-:W-:Y:S02]  /*0600*/  VIADD R11, R10, 0x400 ;  /* 0x000004000a0b7836 */ /* 0x000fe40000000000 */
[----:B------:R-:W-:-:S03]  /*0610*/  IMAD.WIDE R12, R27, 0x4, R2 ;  /* 0x000000041b0c7825 */ /* 0x000fc600078e0202 */
[----:B------:R-:W-:Y:S04]  /*0620*/  STG.E desc[UR6][R24.64+0x4], R11 ;  /* 0x0000040b18007986 */ /* 0x000fe8000c101906 */
[----:B----4-:R4:W-:Y:S04]  /*0630*/  STG.E desc[UR6][R24.64], R17 ;  /* 0x0000001118007986 */ /* 0x0109e8000c101906 */
[----:B-1----:R-:W5:Y:S01]  /*0640*/  LDG.E R29, desc[UR6][R12.64] ;  /* 0x000000060c1d7981 */ /* 0x002f62000c1e1900 */
[----:B---3--:R-:W-:Y:S01]  /*0650*/  IMAD.WIDE R18, R27, 0x8, R4 ;  /* 0x000000081b127825 */ /* 0x008fe200078e0204 */
[----:B------:R-:W-:-:S05]  /*0660*/  IADD3 R21, PT, PT, R10, 0x480, RZ ;  /* 0x000004800a157810 */ /* 0x000fca0007ffe0ff */
[----:B------:R-:W-:Y:S04]  /*0670*/  STG.E desc[UR6][R18.64+0x4], R21 ;  /* 0x0000041512007986 */ /* 0x000fe8000c101906 */
[----:B-----5:R1:W-:Y:S04]  /*0680*/  STG.E desc[UR6][R18.64], R29 ;  /* 0x0000001d12007986 */ /* 0x0203e8000c101906 */
[----:B0-----:R-:W3:Y:S01]  /*0690*/  LDG.E R23, desc[UR6][R12.64+0x200] ;  /* 0x000200060c177981 */ /* 0x001ee2000c1e1900 */
[----:B--2---:R-:W-:-:S05]  /*06a0*/  VIADD R15, R10, 0x500 ;  /* 0x000005000a0f7836 */ /* 0x004fca0000000000 */
[----:B------:R-:W-:Y:S04]  /*06b0*/  STG.E desc[UR6][R18.64+0x404], R15 ;  /* 0x0004040f12007986 */ /* 0x000fe8000c101906 */
[----:B---3--:R0:W-:Y:S04]  /*06c0*/  STG.E desc[UR6][R18.64+0x400], R23 ;  /* 0x0004001712007986 */ /* 0x0081e8000c101906 */
[----:B----4-:R-:W2:Y:S01]  /*06d0*/  LDG.E R17, desc[UR6][R12.64+0x400] ;  /* 0x000400060c117981 */ /* 0x010ea2000c1e1900 */
[----:B------:R-:W-:-:S05]  /*06e0*/  IADD3 R11, PT, PT, R10, 0x580, RZ ;  /* 0x000005800a0b7810 */ /* 0x000fca0007ffe0ff */
[----:B------:R-:W-:Y:S04]  /*06f0*/  STG.E desc[UR6][R18.64+0x804], R11 ;  /* 0x0008040b12007986 */ /* 0x000fe8000c101906 */
[----:B--2---:R2:W-:Y:S04]  /*0700*/  STG.E desc[UR6][R18.64+0x800], R17 ;  /* 0x0008001112007986 */ /* 0x0045e8000c101906 */
[----:B------:R-:W3:Y:S01]  /*0710*/  LDG.E R27, desc[UR6][R12.64+0x600] ;  /* 0x000600060c1b7981 */ /* 0x000ee2000c1e1900 */
[----:B------:R-:W-:-:S05]  /*0720*/  VIADD R25, R10, 0x600 ;  /* 0x000006000a197836 */ /* 0x000fca0000000000 */
[----:B------:R4:W-:Y:S04]  /*0730*/  STG.E desc[UR6][R18.64+0xc04], R25 ;  /* 0x000c041912007986 */ /* 0x0009e8000c101906 */
[----:B---3--:R4:W-:Y:S04]  /*0740*/  STG.E desc[UR6][R18.64+0xc00], R27 ;  /* 0x000c001b12007986 */ /* 0x0089e8000c101906 */
[----:B-1----:R-:W3:Y:S01]  /*0750*/  LDG.E R29, desc[UR6][R12.64+0x800] ;  /* 0x000800060c1d7981 */ /* 0x002ee2000c1e1900 */
[----:B------:R-:W-:-:S05]  /*0760*/  IADD3 R21, PT, PT, R10, 0x680, RZ ;  /* 0x000006800a157810 */ /* 0x000fca0007ffe0ff */
[----:B------:R4:W-:Y:S04]  /*0770*/  STG.E desc[UR6][R18.64+0x1004], R21 ;  /* 0x0010041512007986 */ /* 0x0009e8000c101906 */
[----:B---3--:R4:W-:Y:S04]  /*0780*/  STG.E desc[UR6][R18.64+0x1000], R29 ;  /* 0x0010001d12007986 */ /* 0x0089e8000c101906 */
[----:B0-----:R-:W3:Y:S01]  /*0790*/  LDG.E R23, desc[UR6][R12.64+0xa00] ;  /* 0x000a00060c177981 */ /* 0x001ee2000c1e1900 */
[----:B------:R-:W-:-:S05]  /*07a0*/  VIADD R15, R10, 0x700 ;  /* 0x000007000a0f7836 */ /* 0x000fca0000000000 */
[----:B------:R4:W-:Y:S04]  /*07b0*/  STG.E desc[UR6][R18.64+0x1404], R15 ;  /* 0x0014040f12007986 */ /* 0x0009e8000c101906 */
[----:B---3--:R4:W-:Y:S04]  /*07c0*/  STG.E desc[UR6][R18.64+0x1400], R23 ;  /* 0x0014001712007986 */ /* 0x0089e8000c101906 */
[----:B--2---:R-:W2:Y:S01]  /*07d0*/  LDG.E R17, desc[UR6][R12.64+0xc00] ;  /* 0x000c00060c117981 */ /* 0x004ea2000c1e1900 */
[----:B------:R-:W-:Y:S01]  /*07e0*/  IADD3 R11, PT, PT, R10, 0x780, RZ ;  /* 0x000007800a0b7810 */ /* 0x000fe20007ffe0ff */
[----:B------:R-:W-:-:S04]  /*07f0*/  VIADD R8, R8, 0x10 ;  /* 0x0000001008087836 */ /* 0x000fc80000000000 */
[----:B------:R4:W-:Y:S01]  /*0800*/  STG.E desc[UR6][R18.64+0x1804], R11 ;  /* 0x0018040b12007986 */ /* 0x0009e2000c101906 */
[----:B------:R-:W-:-:S03]  /*0810*/  ISETP.NE.AND P0, PT, R8, R9, PT ;  /* 0x000000090800720c */ /* 0x000fc60003f05270 */
[----:B--2---:R4:W-:Y:S10]  /*0820*/  STG.E desc[UR6][R18.64+0x1800], R17 ;  /* 0x0018001112007986 */ /* 0x0049f4000c101906 */
[----:B------:R-:W-:Y:S05]  /*0830*/  @P0 BRA `(.L_x_203) ;  /* 0xfffffff800940947 */ /* 0x000fea000383ffff */
.L_x_202:
[----:B------:R-:W-:Y:S05]  /*0840*/  @!P1 EXIT ;  /* 0x000000000000994d */ /* 0x000fea0003800000 */
[----:B------:R-:W0:Y:S01]  /*0850*/  LDCU UR4, c[0x0][0x384] ;  /* 0x00007080ff0477ac */ /* 0x000e220008000800 */
[----:B------:R-:W-:Y:S01]  /*0860*/  ISETP.GE.U32.AND P0, PT, R22, 0x8, PT ;  /* 0x000000081600780c */ /* 0x000fe20003f06070 */
[----:B0-----:R-:W-:-:S06]  /*0870*/  ULOP3.LUT UR5, UR4, 0x7, URZ, 0xc0, !UPT ;  /* 0x0000000704057892 */ /* 0x001fcc000f8ec0ff */
[----:B------:R-:W-:-:S06]  /*0880*/  ISETP.NE.AND P1, PT, RZ, UR5, PT ;  /* 0x00000005ff007c0c */ /* 0x000fcc000bf25270 */
[----:B------:R-:W-:Y:S07]  /*0890*/  @!P0 BRA `(.L_x_204) ;  /* 0x0000000000908947 */ /* 0x000fee0003800000 */
[----:B----4-:R-:W-:-:S05]  /*08a0*/  LEA R15, R9, R0, 0x7 ;  /* 0x00000000090f7211 */ /* 0x010fca00078e38ff */
        /* <DEDUP_REMOVED lines=18> */
[----:B------:R-:W4:Y:S01]  /*09d0*/  LDG.E R29, desc[UR6][R12.64+0x800] ;  /* 0x000800060c1d7981 */ /* 0x000f22000c1e1900 */
[----:B-1----:R-:W-:-:S05]  /*09e0*/  VIADD R21, R15, 0x200 ;  /* 0x000002000f157836 */ /* 0x002fca0000000000 */
[----:B------:R3:W-:Y:S04]  /*09f0*/  STG.E desc[UR6][R10.64+0x1004], R21 ;  /* 0x001004150a007986 */ /* 0x0007e8000c101906 */
[----:B----4-:R3:W-:Y:S04]  /*0a00*/  STG.E desc[UR6][R10.64+0x1000], R29 ;  /* 0x0010001d0a007986 */ /* 0x0107e8000c101906 */
[----:B------:R-:W4:Y:S01]  /*0a10*/  LDG.E R8, desc[UR6][R12.64+0xa00] ;  /* 0x000a00060c087981 */ /* 0x000f22000c1e1900 */
[----:B------:R-:W-:-:S05]  /*0a20*/  IADD3 R19, PT, PT, R15, 0x280, RZ ;  /* 0x000002800f137810 */ /* 0x000fca0007ffe0ff */
[----:B------:R3:W-:Y:S04]  /*0a30*/  STG.E desc[UR6][R10.64+0x1404], R19 ;  /* 0x001404130a007986 */ /* 0x0007e8000c101906 */
[----:B----4-:R3:W-:Y:S04]  /*0a40*/  STG.E desc[UR6][R10.64+0x1400], R8 ;  /* 0x001400080a007986 */ /* 0x0107e8000c101906 */
        /* <DEDUP_REMOVED lines=9> */
.L_x_204:
[----:B------:R-:W-:Y:S05]  /*0ae0*/  @!P1 EXIT ;  /* 0x000000000000994d */ /* 0x000fea0003800000 */
[----:B------:R-:W-:Y:S02]  /*0af0*/  UISETP.GE.U32.AND UP0, UPT, UR5, 0x4, UPT ;  /* 0x000000040500788c */ /* 0x000fe4000bf06070 */
[----:B------:R-:W-:-:S06]  /*0b00*/  ULOP3.LUT UR4, UR4, 0x3, URZ, 0xc0, !UPT ;  /* 0x0000000304047892 */ /* 0x000fcc000f8ec0ff */
[----:B------:R-:W-:Y:S01]  /*0b10*/  ISETP.NE.AND P0, PT, RZ, UR4, PT ;  /* 0x00000004ff007c0c */ /* 0x000fe2000bf05270 */
[----:B------:R-:W-:-:S12]  /*0b20*/  BRA.U !UP0, `(.L_x_205) ;  /* 0x0000000108507547 */ /* 0x000fd8000b800000 */
[----:B---34-:R-:W-:-:S05]  /*0b30*/  LEA R15, R9, R0, 0x7 ;  /* 0x00000000090f7211 */ /* 0x018fca00078e38ff */
        /* <DEDUP_REMOVED lines=19> */
.L_x_205:
[----:B------:R-:W-:Y:S05]  /*0c70*/  @!P0 EXIT ;  /* 0x000000000000894d */ /* 0x000fea0003800000 */
[----:B-1----:R-:W0:Y:S01]  /*0c80*/  LDC.64 R4, c[0x0][0x390] ;  /* 0x0000e400ff047b82 */ /* 0x002e220000000a00 */
[----:B------:R-:W1:Y:S01]  /*0c90*/  LDCU UR5, c[0x0][0x3a8] ;  /* 0x00007500ff0577ac */ /* 0x000e620008000800 */
[----:B------:R-:W-:Y:S01]  /*0ca0*/  LEA R13, R9, R0, 0x7 ;  /* 0x00000000090d7211 */ /* 0x000fe200078e38ff */
[----:B------:R-:W-:Y:S01]  /*0cb0*/  UIADD3 UR4, UPT, UPT, -UR4, URZ, URZ ;  /* 0x000000ff04047290 */ /* 0x000fe2000fffe1ff */
[----:B0-----:R-:W-:-:S03]  /*0cc0*/  IMAD.WIDE R4, R7, 0x8, R4 ;  /* 0x0000000807047825 */ /* 0x001fc600078e0204 */
[----:B---3--:R-:W-:Y:S02]  /*0cd0*/  IADD3 R8, P0, PT, R4, 0x4, RZ ;  /* 0x0000000404087810 */ /* 0x008fe40007f1e0ff */
[----:B-1----:R-:W-:-:S05]  /*0ce0*/  IADD3 R4, PT, PT, R7, UR5, R0 ;  /* 0x0000000507047c10 */ /* 0x002fca000fffe000 */
[----:B----4-:R-:W-:Y:S01]  /*0cf0*/  IMAD R11, R9, 0x80, R4 ;  /* 0x00000080090b7824 */ /* 0x010fe200078e0204 */
[----:B------:R-:W-:-:S07]  /*0d00*/  IADD3.X R9, PT, PT, RZ, R5, RZ, P0, !PT ;  /* 0x00000005ff097210 */ /* 0x000fce00007fe4ff */
.L_x_206:
[----:B0-----:R-:W-:-:S06]  /*0d10*/  IMAD.WIDE R6, R13, 0x4, R2 ;  /* 0x000000040d067825 */ /* 0x001fcc00078e0202 */
[----:B------:R-:W2:Y:S01]  /*0d20*/  LDG.E R7, desc[UR6][R6.64] ;  /* 0x0000000606077981 */ /* 0x000ea2000c1e1900 */
[----:B------:R-:W-:Y:S01]  /*0d30*/  IMAD.WIDE R4, R13, 0x8, R8 ;  /* 0x000000080d047825 */ /* 0x000fe200078e0208 */
[----:B------:R-:W-:-:S03]  /*0d40*/  UIADD3 UR4, UPT, UPT, UR4, 0x1, URZ ;  /* 0x0000000104047890 */ /* 0x000fc6000fffe0ff */
[----:B------:R-:W-:Y:S01]  /*0d50*/  VIADD R13, R13, 0x80 ;  /* 0x000000800d0d7836 */ /* 0x000fe20000000000 */
[----:B------:R-:W-:Y:S01]  /*0d60*/  UISETP.NE.AND UP0, UPT, UR4, URZ, UPT ;  /* 0x000000ff0400728c */ /* 0x000fe2000bf05270 */
[----:B------:R0:W-:Y:S02]  /*0d70*/  STG.E desc[UR6][R4.64], R11 ;  /* 0x0000000b04007986 */ /* 0x0001e4000c101906 */
[----:B0-----:R-:W-:Y:S02]  /*0d80*/  IADD3 R11, PT, PT, R11, 0x80, RZ ;  /* 0x000000800b0b7810 */ /* 0x001fe40007ffe0ff */
[----:B--2---:R0:W-:Y:S04]  /*0d90*/  STG.E desc[UR6][R4.64+-0x4], R7 ;  /* 0xfffffc0704007986 */ /* 0x0041e8000c101906 */
[----:B------:R-:W-:Y:S05]  /*0da0*/  BRA.U UP0, `(.L_x_206) ;  /* 0xfffffffd00d87547 */ /* 0x000fea000b83ffff */
[----:B------:R-:W-:Y:S05]  /*0db0*/  EXIT ;  /* 0x000000000000794d */ /* 0x000fea0003800000 */
.L_x_201:
[----:B------:R-:W-:-:S13]  /*0dc0*/  ISETP.GE.AND P0, PT, R11, 0x1, PT ;  /* 0x000000010b00780c */ /* 0x000fda0003f06270 */
[----:B------:R-:W-:Y:S05]  /*0dd0*/  @!P0 EXIT ;  /* 0x000000000000894d */ /* 0x000fea0003800000 */
[C---:B------:R-:W-:Y:S01]  /*0de0*/  ISETP.GE.U32.AND P0, PT, R11.reuse, 0x8, PT ;  /* 0x000000080b00780c */ /* 0x040fe20003f06070 */
[----:B------:R-:W-:Y:S01]  /*0df0*/  IMAD.MOV.U32 R7, RZ, RZ, RZ ;  /* 0x000000ffff077224 */ /* 0x000fe200078e00ff */
[----:B------:R-:W-:-:S11]  /*0e00*/  LOP3.LUT R14, R11, 0x7, RZ, 0xc0, !PT ;  /* 0x000000070b0e7812 */ /* 0x000fd600078ec0ff */
[----:B------:R-:W-:Y:S05]  /*0e10*/  @!P0 BRA `(.L_x_207) ;  /* 0x0000000000f08947 */ /* 0x000fea0003800000 */
[----:B------:R-:W-:Y:S02]  /*0e20*/  LOP3.LUT R7, R11, 0x7ffffff8, RZ, 0xc0, !PT ;  /* 0x7ffffff80b077812 */ /* 0x000fe400078ec0ff */
[----:B------:R-:W-:-:S07]  /*0e30*/  MOV R9, RZ ;  /* 0x000000ff00097202 */ /* 0x000fce0000000f00 */
.L_x_210:
[----:B0-----:R-:W-:-:S05]  /*0e40*/  IMAD R15, R9, 0x80, R0 ;  /* 0x00000080090f7824 */ /* 0x001fca00078e0200 */
[----:B------:R-:W-:-:S13]  /*0e50*/  ISETP.GE.AND P0, PT, R15, R8, PT ;  /* 0x000000080f00720c */ /* 0x000fda0003f06270 */
[----:B------:R-:W-:-:S05]  /*0e60*/  @!P0 IMAD.WIDE.U32 R12, R15, 0x4, R2 ;  /* 0x000000040f0c8825 */ /* 0x000fca00078e0002 */
[----:B------:R-:W2:Y:S01]  /*0e70*/  @!P0 LDG.E R21, desc[UR6][R12.64] ;  /* 0x000000060c158981 */ /* 0x000ea2000c1e1900 */
[C---:B------:R-:W-:Y:S01]  /*0e80*/  IADD3 R23, PT, PT, R15.reuse, 0x80, RZ ;  /* 0x000000800f177810 */ /* 0x040fe20007ffe0ff */
[----:B------:R-:W-:-:S03]  /*0e90*/  @!P0 IMAD.WIDE.U32 R16, R15, 0x8, R4 ;  /* 0x000000080f108825 */ /* 0x000fc600078e0004 */
[C---:B------:R-:W-:Y:S01]  /*0ea0*/  ISETP.GE.AND P1, PT, R23.reuse, R8, PT ;  /* 0x000000081700720c */ /* 0x040fe20003f26270 */
[----:B------:R-:W-:Y:S02]  /*0eb0*/  @!P0 IMAD.IADD R19, R6, 0x1, R15 ;  /* 0x0000000106138824 */ /* 0x000fe400078e020f */
[----:B------:R-:W-:-:S03]  /*0ec0*/  IMAD.WIDE R10, R23, 0x4, R2 ;  /* 0x00000004170a7825 */ /* 0x000fc600078e0202 */
[----:B------:R-:W-:Y:S01]  /*0ed0*/  @!P0 STG.E desc[UR6][R16.64+0x4], R19 ;  /* 0x0000041310008986 */ /* 0x000fe2000c101906 */
[----:B------:R-:W-:-:S03]  /*0ee0*/  IADD3 R29, PT, PT, R15, 0x100, RZ ;  /* 0x000001000f1d7810 */ /* 0x000fc60007ffe0ff */
[----:B--2---:R0:W-:Y:S04]  /*0ef0*/  @!P0 STG.E desc[UR6][R16.64], R21 ;  /* 0x0000001510008986 */ /* 0x0041e8000c101906 */
        /* <DEDUP_REMOVED lines=11> */
[----:B------:R-:W-:-:S03]  /*0fb0*/  IADD3 R29, PT, PT, R15, 0x200, RZ ;  /* 0x000002000f1d7810 */ /* 0x000fc60007ffe0ff */
[----:B--2---:R0:W-:Y:S04]  /*0fc0*/  @!P0 STG.E desc[UR6][R12.64+0x400], R27 ;  /* 0x0004001b0c008986 */ /* 0x0041e8000c101906 */
[----:B------:R-:W2:Y:S01]  /*0fd0*/  @!P1 LDG.E R21, desc[UR6][R10.64+0x400] ;  /* 0x000400060a159981 */ /* 0x000ea2000c1e1900 */
[----:B------:R-:W-:Y:S01]  /*0fe0*/  ISETP.GE.AND P0, PT, R29, R8, PT ;  /* 0x000000081d00720c */ /* 0x000fe20003f06270 */
[----:B------:R-:W-:-:S05]  /*0ff0*/  @!P1 IMAD.IADD R19, R6, 0x1, R18 ;  /* 0x0000000106139824 */ /* 0x000fca00078e0212 */
[----:B------:R-:W-:Y:S01]  /*1000*/  @!P1 STG.E desc[UR6][R12.64+0x804], R19 ;  /* 0x000804130c009986 */ /* 0x000fe2000c101906 */
[----:B------:R-:W-:-:S03]  /*1010*/  IADD3 R16, PT, PT, R15, 0x280, RZ ;  /* 0x000002800f107810 */ /* 0x000fc60007ffe0ff */
        /* <DEDUP_REMOVED lines=13> */
[----:B------:R-:W-:Y:S01]  /*10f0*/  @!P0 IADD3 R19, PT, PT, R6, R29, RZ ;  /* 0x0000001d06138210 */ /* 0x000fe20007ffe0ff */
[----:B------:R-:W-:Y:S01]  /*1100*/  VIADD R15, R15, 0x380 ;  /* 0x000003800f0f7836 */ /* 0x000fe20000000000 */
[----:B------:R-:W-:Y:S01]  /*1110*/  IADD3 R9, PT, PT, R9, 0x8, RZ ;  /* 0x0000000809097810 */ /* 0x000fe20007ffe0ff */
[----:B------:R-:W-:Y:S02]  /*1120*/  BSSY.RECONVERGENT B0, `(.L_x_208) ;  /* 0x000000a000007945 */ /* 0x000fe40003800200 */
[----:B------:R1:W-:Y:S01]  /*1130*/  @!P0 STG.E desc[UR6][R12.64+0x1404], R19 ;  /* 0x001404130c008986 */ /* 0x0003e2000c101906 */
[----:B------:R-:W-:-:S03]  /*1140*/  ISETP.NE.AND P1, PT, R9, R7, PT ;  /* 0x000000070900720c */ /* 0x000fc60003f25270 */
[----:B--2---:R1:W-:Y:S01]  /*1150*/  @!P0 STG.E desc[UR6][R12.64+0x1400], R21 ;  /* 0x001400150c008986 */ /* 0x0043e2000c101906 */
[----:B------:R-:W-:-:S13]  /*1160*/  ISETP.GE.AND P0, PT, R15, R8, PT ;  /* 0x000000080f00720c */ /* 0x000fda0003f06270 */
[----:B-1----:R-:W-:Y:S05]  /*1170*/  @P0 BRA `(.L_x_209) ;  /* 0x0000000000100947 */ /* 0x002fea0003800000 */
[----:B------:R-:W2:Y:S01]  /*1180*/  LDG.E R11, desc[UR6][R10.64+0xc00] ;  /* 0x000c00060a0b7981 */ /* 0x000ea2000c1e1900 */
[----:B------:R-:W-:-:S05]  /*1190*/  IMAD.IADD R15, R6, 0x1, R15 ;  /* 0x00000001060f7824 */ /* 0x000fca00078e020f */
[----:B------:R0:W-:Y:S04]  /*11a0*/  STG.E desc[UR6][R12.64+0x1804], R15 ;  /* 0x0018040f0c007986 */ /* 0x0001e8000c101906 */
[----:B--2---:R0:W-:Y:S02]  /*11b0*/  STG.E desc[UR6][R12.64+0x1800], R11 ;  /* 0x0018000b0c007986 */ /* 0x0041e4000c101906 */
.L_x_209:
[----:B------:R-:W-:Y:S05]  /*11c0*/  BSYNC.RECONVERGENT B0 ;  /* 0x0000000000007941 */ /* 0x000fea0003800200 */
.L_x_208:
[----:B------:R-:W-:Y:S05]  /*11d0*/  @P1 BRA `(.L_x_210) ;  /* 0xfffffffc00181947 */ /* 0x000fea000383ffff */
.L_x_207:
[----:B------:R-:W-:-:S13]  /*11e0*/  ISETP.NE.AND P0, PT, R14, RZ, PT ;  /* 0x000000ff0e00720c */ /* 0x000fda0003f05270 */
[----:B------:R-:W-:Y:S05]  /*11f0*/  @!P0 EXIT ;  /* 0x000000000000894d */ /* 0x000fea0003800000 */
[----:B------:R-:W1:Y:S01]  /*1200*/  LDC R9, c[0x0][0x384] ;  /* 0x0000e100ff097b82 */ /* 0x000e620000000800 */
        /* <DEDUP_REMOVED lines=8> */
[C---:B------:R-:W-:Y:S01]  /*1290*/  VIADD R23, R27.reuse, 0x80 ;  /* 0x000000801b177836 */ /* 0x040fe20000000000 */
[----:B------:R-:W-:Y:S01]  /*12a0*/  @!P2 IADD3 R19, PT, PT, R6, R27, RZ ;  /* 0x0000001b0613a210 */ /* 0x000fe20007ffe0ff */
[----:B------:R-:W-:-:S03]  /*12b0*/  @!P2 IMAD.WIDE R12, R27, 0x8, R4 ;  /* 0x000000081b0ca825 */ /* 0x000fc600078e0204 */
[C---:B------:R-:W-:Y:S02]  /*12c0*/  ISETP.GE.AND P1, PT, R23.reuse, R8, PT ;  /* 0x000000081700720c */ /* 0x040fe40003f26270 */
[----:B------:R-:W-:Y:S11]  /*12d0*/  @!P2 STG.E desc[UR6][R12.64+0x4], R19 ;  /* 0x000004130c00a986 */ /* 0x000ff6000c101906 */
[----:B------:R-:W-:Y:S01]  /*12e0*/  @!P1 IMAD.WIDE R14, R23, 0x4, R2 ;  /* 0x00000004170e9825 */ /* 0x000fe200078e0202 */
[----:B--2---:R0:W-:Y:S04]  /*12f0*/  @!P2 STG.E desc[UR6][R12.64], R21 ;  /* 0x000000150c00a986 */ /* 0x0041e8000c101906 */
[----:B------:R-:W2:Y:S01]  /*1300*/  @!P1 LDG.E R25, desc[UR6][R14.64] ;  /* 0x000000060e199981 */ /* 0x000ea2000c1e1900 */
[----:B------:R-:W-:-:S02]  /*1310*/  VIADD R29, R27, 0x100 ;  /* 0x000001001b1d7836 */ /* 0x000fc40000000000 */
[----:B------:R-:W-:Y:S01]  /*1320*/  @!P1 IMAD.WIDE R10, R23, 0x8, R4 ;  /* 0x00000008170a9825 */ /* 0x000fe200078e0204 */
[----:B------:R-:W-:Y:S02]  /*1330*/  @!P1 IADD3 R23, PT, PT, R6, R23, RZ ;  /* 0x0000001706179210 */ /* 0x000fe40007ffe0ff */
[----:B------:R-:W-:-:S03]  /*1340*/  ISETP.GE.AND P2, PT, R29, R8, PT ;  /* 0x000000081d00720c */ /* 0x000fc60003f46270 */
[----:B------:R-:W-:Y:S10]  /*1350*/  @!P1 STG.E desc[UR6][R10.64+0x4], R23 ;  /* 0x000004170a009986 */ /* 0x000ff4000c101906 */
[----:B------:R-:W-:Y:S01]  /*1360*/  @!P2 IMAD.WIDE R16, R29, 0x4, R2 ;  /* 0x000000041d10a825 */ /* 0x000fe200078e0202 */
[----:B--2---:R1:W-:Y:S05]  /*1370*/  @!P1 STG.E desc[UR6][R10.64], R25 ;  /* 0x000000190a009986 */ /* 0x0043ea000c101906 */
[----:B------:R-:W2:Y:S01]  /*1380*/  @!P2 LDG.E R17, desc[UR6][R16.64] ;  /* 0x000000061011a981 */ /* 0x000ea2000c1e1900 */
[----:B------:R-:W-:Y:S01]  /*1390*/  VIADD R27, R27, 0x180 ;  /* 0x000001801b1b7836 */ /* 0x000fe20000000000 */
[----:B0-----:R-:W-:Y:S01]  /*13a0*/  @!P2 IADD3 R21, PT, PT, R6, R29, RZ ;  /* 0x0000001d0615a210 */ /* 0x001fe20007ffe0ff */
[----:B------:R-:W-:-:S03]  /*13b0*/  @!P2 IMAD.WIDE R12, R29, 0x8, R4 ;  /* 0x000000081d0ca825 */ /* 0x000fc600078e0204 */
[C---:B------:R-:W-:Y:S02]  /*13c0*/  ISETP.GE.AND P1, PT, R27.reuse, R8, PT ;  /* 0x000000081b00720c */ /* 0x040fe40003f26270 */
[----:B------:R3:W-:Y:S11]  /*13d0*/  @!P2 STG.E desc[UR6][R12.64+0x4], R21 ;  /* 0x000004150c00a986 */ /* 0x0007f6000c101906 */
[C---:B------:R-:W-:Y:S01]  /*13e0*/  @!P1 IMAD.WIDE R14, R27.reuse, 0x4, R2 ;  /* 0x000000041b0e9825 */ /* 0x040fe200078e0202 */
[----:B--2---:R3:W-:Y:S05]  /*13f0*/  @!P2 STG.E desc[UR6][R12.64], R17 ;  /* 0x000000110c00a986 */ /* 0x0047ea000c101906 */
[----:B------:R-:W2:Y:S01]  /*1400*/  @!P1 LDG.E R15, desc[UR6][R14.64] ;  /* 0x000000060e0f9981 */ /* 0x000ea2000c1e1900 */
[----:B------:R-:W-:Y:S01]  /*1410*/  @!P1 IMAD.WIDE R18, R27, 0x8, R4 ;  /* 0x000000081b129825 */ /* 0x000fe200078e0204 */
[----:B------:R-:W-:-:S03]  /*1420*/  IADD3 R7, PT, PT, R7, 0x4, RZ ;  /* 0x0000000407077810 */ /* 0x000fc60007ffe0ff */
[----:B-1----:R-:W-:-:S05]  /*1430*/  @!P1 IMAD.IADD R11, R6, 0x1, R27 ;  /* 0x00000001060b9824 */ /* 0x002fca00078e021b */
[----:B------:R3:W-:Y:S04]  /*1440*/  @!P1 STG.E desc[UR6][R18.64+0x4], R11 ;  /* 0x0000040b12009986 */ /* 0x0007e8000c101906 */
[----:B--2---:R3:W-:Y:S02]  /*1450*/  @!P1 STG.E desc[UR6][R18.64], R15 ;  /* 0x0000000f12009986 */ /* 0x0047e4000c101906 */
.L_x_211:
        /* <DEDUP_REMOVED lines=18> */
[----:B------:R-:W-:-:S03]  /*1580*/  @!P2 IADD3 R19, PT, PT, R6, R19, RZ ;  /* 0x000000130613a210 */ /* 0x000fc60007ffe0ff */
[----:B------:R-:W-:Y:S02]  /*1590*/  VIADD R7, R7, 0x2 ;  /* 0x0000000207077836 */ /* 0x000fe40000000000 */
[----:B------:R1:W-:Y:S04]  /*15a0*/  @!P2 STG.E desc[UR6][R16.64+0x4], R19 ;  /* 0x000004131000a986 */ /* 0x0003e8000c101906 */
[----:B--2---:R1:W-:Y:S02]  /*15b0*/  @!P2 STG.E desc[UR6][R16.64], R15 ;  /* 0x0000000f1000a986 */ /* 0x0043e4000c101906 */
.L_x_212:
[----:B------:R-:W-:Y:S05]  /*15c0*/  @P0 EXIT ;  /* 0x000000000000094d */ /* 0x000fea0003800000 */
[----:B------:R-:W-:-:S04]  /*15d0*/  LEA R7, R7, R0, 0x7 ;  /* 0x0000000007077211 */ /* 0x000fc800078e38ff */
        /* <DEDUP_REMOVED lines=9> */
.L_x_213:
        /* <DEDUP_REMOVED lines=9> */
.L_x_218:


//--------------------- .text._ZN3cub18CUB_300001_SM_10006detail11EmptyKernelIvEEvv --------------------------
	.section	.text._ZN3cub18CUB_300001_SM_10006detail11EmptyKernelIvEEvv,"ax",@progbits
	.align	128
        .global         _ZN3cub18CUB_300001_SM_10006detail11EmptyKernelIvEEvv
        .type           _ZN3cub18CUB_300001_SM_10006detail11EmptyKernelIvEEvv,@function
        .size           _ZN3cub18CUB_300001_SM_10006detail11EmptyKernelIvEEvv,(.L_x_219 - _ZN3cub18CUB_300001_SM_10006detail11EmptyKernelIvEEvv)
        .other          _ZN3cub18CUB_300001_SM_10006detail11EmptyKernelIvEEvv,@"STO_CUDA_ENTRY STV_DEFAULT"
_ZN3cub18CUB_300001_SM_10006detail11EmptyKernelIvEEvv:
.text._ZN3cub18CUB_300001_SM_10006detail11EmptyKernelIvEEvv:
[----:B------:R-:W-:Y:S01]  /*0000*/  LDC R1, c[0x0][0x37c] ;  /* 0x0000df00ff017b82 */ /* 0x000fe20000000800 */
[----:B------:R-:W-:Y:S05]  /*0010*/  EXIT ;  /* 0x000000000000794d */ /* 0x000fea0003800000 */
.L_x_214:
        /* <DEDUP_REMOVED lines=14> */
.L_x_219:


//--------------------- .nv.shared._ZN3cub18CUB_300001_SM_10006detail6select23DeviceSelectSweepKernelINS2_10policy_hubIN4cuda3std3__44pairIfiEENS0_8NullTypeEiLb0ELNS0_10SelectImplE0EE10Policy1000EN6thrust24THRUST_300001_SM_1000_NS10device_ptrIS9_EEPSA_SH_PlNS0_13ScanTileStateIiLb1EEE7is_trueSA_iNS2_19streaming_context_tIlLb1EEELSB_0EEEvT0_T1_T2_T3_T4_T5_T6_T7_iT8_NS1_7vsmem_tE --------------------------
	.section	.nv.shared._ZN3cub18CUB_300001_SM_10006detail6select23DeviceSelectSweepKernelINS2_10policy_hubIN4cuda3std3__44pairIfiEENS0_8NullTypeEiLb0ELNS0_10SelectImplE0EE10Policy1000EN6thrust24THRUST_300001_SM_1000_NS10device_ptrIS9_EEPSA_SH_PlNS0_13ScanTileStateIiLb1EEE7is_trueSA_iNS2_19streaming_context_tIlLb1EEELSB_0EEEvT0_T1_T2_T3_T4_T5_T6_T7_iT8_NS1_7vsmem_tE,"aw",@nobits
	.sectionflags	@""
	.align	16
.nv.shared._ZN3cub18CUB_300001_SM_10006detail6select23DeviceSelectSweepKernelINS2_10policy_hubIN4cuda3std3__44pairIfiEENS0_8NullTypeEiLb0ELNS0_10SelectImplE0EE10Policy1000EN6thrust24THRUST_300001_SM_1000_NS10device_ptrIS9_EEPSA_SH_PlNS0_13ScanTileStateIiLb1EEE7is_trueSA_iNS2_19streaming_context_tIlLb1EEELSB_0EEEvT0_T1_T2_T3_T4_T5_T6_T7_iT8_NS1_7vsmem_tE:
	.zero		6144


//--------------------- .nv.shared.reserved.0     --------------------------
	.section	.nv.shared.reserved.0,"aw",@nobits
	.weak		__nv_reservedSMEM_offset_0_alias
	.size		__nv_reservedSMEM_offset_0_alias, 0, 64
	.other		__nv_reservedSMEM_offset_0_alias,@"STO_CUDA_RESERVED_SHARED STV_DEFAULT"
__nv_reservedSMEM_offset_0_alias:
	.zero		0
	.zero		64


//--------------------- .nv.global                --------------------------
	.section	.nv.global,"aw",@nobits
.nv.global:
	.type		_ZN34_INTERNAL_b257de64_4_k_cu_f3b3385b6thrust24THRUST_300001_SM_1000_NS12placeholders2_8E,@object
	.size		_ZN34_INTERNAL_b257de64_4_k_cu_f3b3385b6thrust24THRUST_300001_SM_1000_NS12placeholders2_8E,(_ZN34_INTERNAL_b257de64_4_k_cu_f3b3385b4cuda3std3__436_GLOBAL__N__b257de64_4_k_cu_f3b3385b6ignoreE - _ZN34_INTERNAL_b257de64_4_k_cu_f3b3385b6thrust24THRUST_300001_SM_1000_NS12placeholders2_8E)
_ZN34_INTERNAL_b257de64_4_k_cu_f3b3385b6thrust24THRUST_300001_SM_1000_NS12placeholders2_8E:
	.zero		1
	.type		_ZN34_INTERNAL_b257de64_4_k_cu_f3b3385b4cuda3std3__436_GLOBAL__N__b257de64_4_k_cu_f3b3385b6ignoreE,@object
	.size		_ZN34_INTERNAL_b257de64_4_k_cu_f3b3385b4cuda3std3__436_GLOBAL__N__b257de64_4_k_cu_f3b3385b6ignoreE,(_ZN34_INTERNAL_b257de64_4_k_cu_f3b3385b4cuda3std6ranges3__45__cpo4dataE - _ZN34_INTERNAL_b257de64_4_k_cu_f3b3385b4cuda3std3__436_GLOBAL__N__b257de64_4_k_cu_f3b3385b6ignoreE)
_ZN34_INTERNAL_b257de64_4_k_cu_f3b3385b4cuda3std3__436_GLOBAL__N__b257de64_4_k_cu_f3b3385b6ignoreE:
	.zero		1
	.type		_ZN34_INTERNAL_b257de64_4_k_cu_f3b3385b4cuda3std6ranges3__45__cpo4dataE,@object
	.size		_ZN34_INTERNAL_b257de64_4_k_cu_f3b3385b4cuda3std6ranges3__45__cpo4dataE,(_ZN34_INTERNAL_b257de64_4_k_cu_f3b3385b6thrust24THRUST_300001_SM_1000_NS6system3cpp3parE - _ZN34_INTERNAL_b257de64_4_k_cu_f3b3385b4cuda3std6ranges3__45__cpo4dataE)
_ZN34_INTERNAL_b257de64_4_k_cu_f3b3385b4cuda3std6ranges3__45__cpo4dataE:
	.zero		1
	.type		_ZN34_INTERNAL_b257de64_4_k_cu_f3b3385b6thrust24THRUST_300001_SM_1000_NS6system3cpp3parE,@object
	.size		_ZN34_INTERNAL_b257de64_4_k_cu_f3b3385b6thrust24THRUST_300001_SM_1000_NS6system3cpp3parE,(_ZN34_INTERNAL_b257de64_4_k_cu_f3b3385b4cuda3std3__45__cpo5beginE - _ZN34_INTERNAL_b257de64_4_k_cu_f3b3385b6thrust24THRUST_300001_SM_1000_NS6system3cpp3parE)
_ZN34_INTERNAL_b257de64_4_k_cu_f3b3385b6thrust24THRUST_300001_SM_1000_NS6system3cpp3parE:
	.zero		1
	.type		_ZN34_INTERNAL_b257de64_4_k_cu_f3b3385b4cuda3std3__45__cpo5beginE,@object
	.size		_ZN34_INTERNAL_b257de64_4_k_cu_f3b3385b4cuda3std3__45__cpo5beginE,(_ZN34_INTERNAL_b257de64_4_k_cu_f3b3385b4cuda3std6ranges3__45__cpo5beginE - _ZN34_INTERNAL_b257de64_4_k_cu_f3b3385b4cuda3std3__45__cpo5beginE)
_ZN34_INTERNAL_b257de64_4_k_cu_f3b3385b4cuda3std3__45__cpo5beginE:
	.zero		1
	.type		_ZN34_INTERNAL_b257de64_4_k_cu_f3b3385b4cuda3std6ranges3__45__cpo5beginE,@object
	.size		_ZN34_INTERNAL_b257de64_4_k_cu_f3b3385b4cuda3std6ranges3__45__cpo5beginE,(_ZN34_INTERNAL_b257de64_4_k_cu_f3b3385b6thrust24THRUST_300001_SM_1000_NS6deviceE - _ZN34_INTERNAL_b257de64_4_k_cu_f3b3385b4cuda3std6ranges3__45__cpo5beginE)
_ZN34_INTERNAL_b257de64_4_k_cu_f3b3385b4cuda3std6ranges3__45__cpo5beginE:
	.zero		1
	.type		_ZN34_INTERNAL_b257de64_4_k_cu_f3b3385b6thrust24THRUST_300001_SM_1000_NS6deviceE,@object
	.size		_ZN34_INTERNAL_b257de64_4_k_cu_f3b3385b6thrust24THRUST_300001_SM_1000_NS6deviceE,(_ZN34_INTERNAL_b257de64_4_k_cu_f3b3385b4cuda3std3__47nulloptE - _ZN34_INTERNAL_b257de64_4_k_cu_f3b3385b6thrust24THRUST_300001_SM_1000_NS6deviceE)
_ZN34_INTERNAL_b257de64_4_k_cu_f3b3385b6thrust24THRUST_300001_SM_1000_NS6deviceE:
	.zero		1
	.type		_ZN34_INTERNAL_b257de64_4_k_cu_f3b3385b4cuda3std3__47nulloptE,@object
	.size		_ZN34_INTERNAL_b257de64_4_k_cu_f3b3385b4cuda3std3__47nulloptE,(_ZN34_INTERNAL_b257de64_4_k_cu_f3b3385b4cuda3std6ranges3__45__cpo8distanceE - _ZN34_INTERNAL_b257de64_4_k_cu_f3b3385b4cuda3std3__47nulloptE)
_ZN34_INTERNAL_b257de64_4_k_cu_f3b3385b4cuda3std3__47nulloptE:
	.zero		1
	.type		_ZN34_INTERNAL_b257de64_4_k_cu_f3b3385b4cuda3std6ranges3__45__cpo8distanceE,@object
	.size		_ZN34_INTERNAL_b257de64_4_k_cu_f3b3385b4cuda3std6ranges3__45__cpo8distanceE,(_ZN34_INTERNAL_b257de64_4_k_cu_f3b3385b6thrust24THRUST_300001_SM_1000_NS12placeholders2_4E - _ZN34_INTERNAL_b257de64_4_k_cu_f3b3385b4cuda3std6ranges3__45__cpo8distanceE)
_ZN34_INTERNAL_b257de64_4_k_cu_f3b3385b4cuda3std6ranges3__45__cpo8distanceE:
	.zero		1
	.type		_ZN34_INTERNAL_b257de64_4_k_cu_f3b3385b6thrust24THRUST_300001_SM_1000_NS12placeholders2_4E,@object
	.size		_ZN34_INTERNAL_b257de64_4_k_cu_f3b3385b6thrust24THRUST_300001_SM_1000_NS12placeholders2_4E,(_ZN34_INTERNAL_b257de64_4_k_cu_f3b3385b4cuda3std3__45__cpo6rbeginE - _ZN34_INTERNAL_b257de64_4_k_cu_f3b3385b6thrust24THRUST_300001_SM_1000_NS12placeholders2_4E)
_ZN34_INTERNAL_b257de64_4_k_cu_f3b3385b6thrust24THRUST_300001_SM_1000_NS12placeholders2_4E:
	.zero		1
	.type		_ZN34_INTERNAL_b257de64_4_k_cu_f3b3385b4cuda3std3__45__cpo6rbeginE,@object
	.size		_ZN34_INTERNAL_b257de64_4_k_cu_f3b3385b4cuda3std3__45__cpo6rbeginE,(_ZN34_INTERNAL_b257de64_4_k_cu_f3b3385b4cuda3std6ranges3__45__cpo7advanceE - _ZN34_INTERNAL_b257de64_4_k_cu_f3b3385b4cuda3std3__45__cpo6rbeginE)
_ZN34_INTERNAL_b257de64_4_k_cu_f3b3385b4cuda3std3__45__cpo6rbeginE:
	.zero		1
	.type		_ZN34_INTERNAL_b257de64_4_k_cu_f3b3385b4cuda3std6ranges3__45__cpo7advanceE,@object
	.size		_ZN34_INTERNAL_b257de64_4_k_cu_f3b3385b4cuda3std6ranges3__45__cpo7advanceE,(_ZN34_INTERNAL_b257de64_4_k_cu_f3b3385b6thrust24THRUST_300001_SM_1000_NS12placeholders3_10E - _ZN34_INTERNAL_b257de64_4_k_cu_f3b3385b4cuda3std6ranges3__45__cpo7advanceE)
_ZN34_INTERNAL_b257de64_4_k_cu_f3b3385b4cuda3std6ranges3__45__cpo7advanceE:
	.zero		1
	.type		_ZN34_INTERNAL_b257de64_4_k_cu_f3b3385b6thrust24THRUST_300001_SM_1000_NS12placeholders3_10E,@object
	.size		_ZN34_INTERNAL_b257de64_4_k_cu_f3b3385b6thrust24THRUST_300001_SM_1000_NS12placeholders3_10E,(_ZN34_INTERNAL_b257de64_4_k_cu_f3b3385b4cuda3std3__48in_placeE - _ZN34_INTERNAL_b257de64_4_k_cu_f3b3385b6thrust24THRUST_300001_SM_1000_NS12placeholders3_10E)
_ZN34_INTERNAL_b257de64_4_k_cu_f3b3385b6thrust24THRUST_300001_SM_1000_NS12placeholders3_10E:
	.zero		1
	.type		_ZN34_INTERNAL_b257de64_4_k_cu_f3b3385b4cuda3std3__48in_placeE,@object
	.size		_ZN34_INTERNAL_b257de64_4_k_cu_f3b3385b4cuda3std3__48in_placeE,(_ZN34_INTERNAL_b257de64_4_k_cu_f3b3385b4cuda3std6ranges3__45__cpo4sizeE - _ZN34_INTERNAL_b257de64_4_k_cu_f3b3385b4cuda3std3__48in_placeE)
_ZN34_INTERNAL_b257de64_4_k_cu_f3b3385b4cuda3std3__48in_placeE:
	.zero		1
	.type		_ZN34_INTERNAL_b257de64_4_k_cu_f3b3385b4cuda3std6ranges3__45__cpo4sizeE,@object
	.size		_ZN34_INTERNAL_b257de64_4_k_cu_f3b3385b4cuda3std6ranges3__45__cpo4sizeE,(_ZN34_INTERNAL_b257de64_4_k_cu_f3b3385b6thrust24THRUST_300001_SM_1000_NS12placeholders2_2E - _ZN34_INTERNAL_b257de64_4_k_cu_f3b3385b4cuda3std6ranges3__45__cpo4sizeE)
_ZN34_INTERNAL_b257de64_4_k_cu_f3b3385b4cuda3std6ranges3__45__cpo4sizeE:
	.zero		1
	.type		_ZN34_INTERNAL_b257de64_4_k_cu_f3b3385b6thrust24THRUST_300001_SM_1000_NS12placeholders2_2E,@object
	.size		_ZN34_INTERNAL_b257de64_4_k_cu_f3b3385b6thrust24THRUST_300001_SM_1000_NS12placeholders2_2E,(_ZN34_INTERNAL_b257de64_4_k_cu_f3b3385b4cuda3std3__45__cpo6cbeginE - _ZN34_INTERNAL_b257de64_4_k_cu_f3b3385b6thrust24THRUST_300001_SM_1000_NS12placeholders2_2E)
_ZN34_INTERNAL_b257de64_4_k_cu_f3b3385b6thrust24THRUST_300001_SM_1000_NS12placeholders2_2E:
	.zero		1
	.type		_ZN34_INTERNAL_b257de64_4_k_cu_f3b3385b4cuda3std3__45__cpo6cbeginE,@object
	.size		_ZN34_INTERNAL_b257de64_4_k_cu_f3b3385b4cuda3std3__45__cpo6cbeginE,(_ZN34_INTERNAL_b257de64_4_k_cu_f3b3385b4cuda3std6ranges3__45__cpo6cbeginE - _ZN34_INTERNAL_b257de64_4_k_cu_f3b3385b4cuda3std3__45__cpo6cbeginE)
_ZN34_INTERNAL_b257de64_4_k_cu_f3b3385b4cuda3std3__45__cpo6cbeginE:
	.zero		1
	.type		_ZN34_INTERNAL_b257de64_4_k_cu_f3b3385b4cuda3std6ranges3__45__cpo6cbeginE,@object
	.size		_ZN34_INTERNAL_b257de64_4_k_cu_f3b3385b4cuda3std6ranges3__45__cpo6cbeginE,(_ZN34_INTERNAL_b257de64_4_k_cu_f3b3385b6thrust24THRUST_300001_SM_1000_NS12placeholders2_6E - _ZN34_INTERNAL_b257de64_4_k_cu_f3b3385b4cuda3std6ranges3__45__cpo6cbeginE)
_ZN34_INTERNAL_b257de64_4_k_cu_f3b3385b4cuda3std6ranges3__45__cpo6cbeginE:
	.zero		1
	.type		_ZN34_INTERNAL_b257de64_4_k_cu_f3b3385b6thrust24THRUST_300001_SM_1000_NS12placeholders2_6E,@object
	.size		_ZN34_INTERNAL_b257de64_4_k_cu_f3b3385b6thrust24THRUST_300001_SM_1000_NS12placeholders2_6E,(_ZN34_INTERNAL_b257de64_4_k_cu_f3b3385b4cuda3std3__45__cpo7crbeginE - _ZN34_INTERNAL_b257de64_4_k_cu_f3b3385b6thrust24THRUST_300001_SM_1000_NS12placeholders2_6E)
_ZN34_INTERNAL_b257de64_4_k_cu_f3b3385b6thrust24THRUST_300001_SM_1000_NS12placeholders2_6E:
	.zero		1
	.type		_ZN34_INTERNAL_b257de64_4_k_cu_f3b3385b4cuda3std3__45__cpo7crbeginE,@object
	.size		_ZN34_INTERNAL_b257de64_4_k_cu_f3b3385b4cuda3std3__45__cpo7crbeginE,(_ZN34_INTERNAL_b257de64_4_k_cu_f3b3385b4cuda3std6ranges3__45__cpo4nextE - _ZN34_INTERNAL_b257de64_4_k_cu_f3b3385b4cuda3std3__45__cpo7crbeginE)
_ZN34_INTERNAL_b257de64_4_k_cu_f3b3385b4cuda3std3__45__cpo7crbeginE:
	.zero		1
	.type		_ZN34_INTERNAL_b257de64_4_k_cu_f3b3385b4cuda3std6ranges3__45__cpo4nextE,@object
	.size		_ZN34_INTERNAL_b257de64_4_k_cu_f3b3385b4cuda3std6ranges3__45__cpo4nextE,(_ZN34_INTERNAL_b257de64_4_k_cu_f3b3385b4cuda3std6ranges3__45__cpo4swapE - _ZN34_INTERNAL_b257de64_4_k_cu_f3b3385b4cuda3std6ranges3__45__cpo4nextE)
_ZN34_INTERNAL_b257de64_4_k_cu_f3b3385b4cuda3std6ranges3__45__cpo4nextE:
	.zero		1
	.type		_ZN34_INTERNAL_b257de64_4_k_cu_f3b3385b4cuda3std6ranges3__45__cpo4swapE,@object
	.size		_ZN34_INTERNAL_b257de64_4_k_cu_f3b3385b4cuda3std6ranges3__45__cpo4swapE,(_ZN34_INTERNAL_b257de64_4_k_cu_f3b3385b6thrust24THRUST_300001_SM_1000_NS8cuda_cub10par_nosyncE - _ZN34_INTERNAL_b257de64_4_k_cu_f3b3385b4cuda3std6ranges3__45__cpo4swapE)
_ZN34_INTERNAL_b257de64_4_k_cu_f3b3385b4cuda3std6ranges3__45__cpo4swapE:
	.zero		1
	.type		_ZN34_INTERNAL_b257de64_4_k_cu_f3b3385b6thrust24THRUST_300001_SM_1000_NS8cuda_cub10par_nosyncE,@object
	.size		_ZN34_INTERNAL_b257de64_4_k_cu_f3b3385b6thrust24THRUST_300001_SM_1000_NS8cuda_cub10par_nosyncE,(_ZN34_INTERNAL_b257de64_4_k_cu_f3b3385b6thrust24THRUST_300001_SM_1000_NS3seqE - _ZN34_INTERNAL_b257de64_4_k_cu_f3b3385b6thrust24THRUST_300001_SM_1000_NS8cuda_cub10par_nosyncE)
_ZN34_INTERNAL_b257de64_4_k_cu_f3b3385b6thrust24THRUST_300001_SM_1000_NS8cuda_cub10par_nosyncE:
	.zero		1
	.type		_ZN34_INTERNAL_b257de64_4_k_cu_f3b3385b6thrust24THRUST_300001_SM_1000_NS3seqE,@object
	.size		_ZN34_INTERNAL_b257de64_4_k_cu_f3b3385b6thrust24THRUST_300001_SM_1000_NS3seqE,(_ZN34_INTERNAL_b257de64_4_k_cu_f3b3385b4cuda3std3__420unreachable_sentinelE - _ZN34_INTERNAL_b257de64_4_k_cu_f3b3385b6thrust24THRUST_300001_SM_1000_NS3seqE)
_ZN34_INTERNAL_b257de64_4_k_cu_f3b3385b6thrust24THRUST_300001_SM_1000_NS3seqE:
	.zero		1
	.type		_ZN34_INTERNAL_b257de64_4_k_cu_f3b3385b4cuda3std3__420unreachable_sentinelE,@object
	.size		_ZN34_INTERNAL_b257de64_4_k_cu_f3b3385b4cuda3std3__420unreachable_sentinelE,(_ZN34_INTERNAL_b257de64_4_k_cu_f3b3385b4cuda3std6ranges3__45__cpo5ssizeE - _ZN34_INTERNAL_b257de64_4_k_cu_f3b3385b4cuda3std3__420unreachable_sentinelE)
_ZN34_INTERNAL_b257de64_4_k_cu_f3b3385b4cuda3std3__420unreachable_sentinelE:
	.zero		1
	.type		_ZN34_INTERNAL_b257de64_4_k_cu_f3b3385b4cuda3std6ranges3__45__cpo5ssizeE,@object
	.size		_ZN34_INTERNAL_b257de64_4_k_cu_f3b3385b4cuda3std6ranges3__45__cpo5ssizeE,(_ZN34_INTERNAL_b257de64_4_k_cu_f3b3385b6thrust24THRUST_300001_SM_1000_NS12placeholders2_3E - _ZN34_INTERNAL_b257de64_4_k_cu_f3b3385b4cuda3std6ranges3__45__cpo5ssizeE)
_ZN34_INTERNAL_b257de64_4_k_cu_f3b3385b4cuda3std6ranges3__45__cpo5ssizeE:
	.zero		1
	.type		_ZN34_INTERNAL_b257de64_4_k_cu_f3b3385b6thrust24THRUST_300001_SM_1000_NS12placeholders2_3E,@object
	.size		_ZN34_INTERNAL_b257de64_4_k_cu_f3b3385b6thrust24THRUST_300001_SM_1000_NS12placeholders2_3E,(_ZN34_INTERNAL_b257de64_4_k_cu_f3b3385b4cuda3std3__45__cpo4cendE - _ZN34_INTERNAL_b257de64_4_k_cu_f3b3385b6thrust24THRUST_300001_SM_1000_NS12placeholders2_3E)
_ZN34_INTERNAL_b257de64_4_k_cu_f3b3385b6thrust24THRUST_300001_SM_1000_NS12placeholders2_3E:
	.zero		1
	.type		_ZN34_INTERNAL_b257de64_4_k_cu_f3b3385b4cuda3std3__45__cpo4cendE,@object
	.size		_ZN34_INTERNAL_b257de64_4_k_cu_f3b3385b4cuda3std3__45__cpo4cendE,(_ZN34_INTERNAL_b257de64_4_k_cu_f3b3385b4cuda3std6ranges3__45__cpo4cendE - _ZN34_INTERNAL_b257de64_4_k_cu_f3b3385b4cuda3std3__45__cpo4cendE)
_ZN34_INTERNAL_b257de64_4_k_cu_f3b3385b4cuda3std3__45__cpo4cendE:
	.zero		1
	.type		_ZN34_INTERNAL_b257de64_4_k_cu_f3b3385b4cuda3std6ranges3__45__cpo4cendE,@object
	.size		_ZN34_INTERNAL_b257de64_4_k_cu_f3b3385b4cuda3std6ranges3__45__cpo4cendE,(_ZN34_INTERNAL_b257de64_4_k_cu_f3b3385b6thrust24THRUST_300001_SM_1000_NS12placeholders2_7E - _ZN34_INTERNAL_b257de64_4_k_cu_f3b3385b4cuda3std6ranges3__45__cpo4cendE)
_ZN34_INTERNAL_b257de64_4_k_cu_f3b3385b4cuda3std6ranges3__45__cpo4cendE:
	.zero		1
	.type		_ZN34_INTERNAL_b257de64_4_k_cu_f3b3385b6thrust24THRUST_300001_SM_1000_NS12placeholders2_7E,@object
	.size		_ZN34_INTERNAL_b257de64_4_k_cu_f3b3385b6thrust24THRUST_300001_SM_1000_NS12placeholders2_7E,(_ZN34_INTERNAL_b257de64_4_k_cu_f3b3385b4cuda3std3__45__cpo5crendE - _ZN34_INTERNAL_b257de64_4_k_cu_f3b3385b6thrust24THRUST_300001_SM_1000_NS12placeholders2_7E)
_ZN34_INTERNAL_b257de64_4_k_cu_f3b3385b6thrust24THRUST_300001_SM_1000_NS12placeholders2_7E:
	.zero		1
	.type		_ZN34_INTERNAL_b257de64_4_k_cu_f3b3385b4cuda3std3__45__cpo5crendE,@object
	.size		_ZN34_INTERNAL_b257de64_4_k_cu_f3b3385b4cuda3std3__45__cpo5crendE,(_ZN34_INTERNAL_b257de64_4_k_cu_f3b3385b4cuda3std6ranges3__45__cpo4prevE - _ZN34_INTERNAL_b257de64_4_k_cu_f3b3385b4cuda3std3__45__cpo5crendE)
_ZN34_INTERNAL_b257de64_4_k_cu_f3b3385b4cuda3std3__45__cpo5crendE:
	.zero		1
	.type		_ZN34_INTERNAL_b257de64_4_k_cu_f3b3385b4cuda3std6ranges3__45__cpo4prevE,@object
	.size		_ZN34_INTERNAL_b257de64_4_k_cu_f3b3385b4cuda3std6ranges3__45__cpo4prevE,(_ZN34_INTERNAL_b257de64_4_k_cu_f3b3385b4cuda3std6ranges3__45__cpo9iter_moveE - _ZN34_INTERNAL_b257de64_4_k_cu_f3b3385b4cuda3std6ranges3__45__cpo4prevE)
_ZN34_INTERNAL_b257de64_4_k_cu_f3b3385b4cuda3std6ranges3__45__cpo4prevE:
	.zero		1
	.type		_ZN34_INTERNAL_b257de64_4_k_cu_f3b3385b4cuda3std6ranges3__45__cpo9iter_moveE,@object
	.size		_ZN34_INTERNAL_b257de64_4_k_cu_f3b3385b4cuda3std6ranges3__45__cpo9iter_moveE,(_ZN34_INTERNAL_b257de64_4_k_cu_f3b3385b6thrust24THRUST_300001_SM_1000_NS6system6detail10sequential3seqE - _ZN34_INTERNAL_b257de64_4_k_cu_f3b3385b4cuda3std6ranges3__45__cpo9iter_moveE)
_ZN34_INTERNAL_b257de64_4_k_cu_f3b3385b4cuda3std6ranges3__45__cpo9iter_moveE:
	.zero		1
	.type		_ZN34_INTERNAL_b257de64_4_k_cu_f3b3385b6thrust24THRUST_300001_SM_1000_NS6system6detail10sequential3seqE,@object
	.size		_ZN34_INTERNAL_b257de64_4_k_cu_f3b3385b6thrust24THRUST_300001_SM_1000_NS6system6detail10sequential3seqE,(_ZN34_INTERNAL_b257de64_4_k_cu_f3b3385b6thrust24THRUST_300001_SM_1000_NS12placeholders2_9E - _ZN34_INTERNAL_b257de64_4_k_cu_f3b3385b6thrust24THRUST_300001_SM_1000_NS6system6detail10sequential3seqE)
_ZN34_INTERNAL_b257de64_4_k_cu_f3b3385b6thrust24THRUST_300001_SM_1000_NS6system6detail10sequential3seqE:
	.zero		1
	.type		_ZN34_INTERNAL_b257de64_4_k_cu_f3b3385b6thrust24THRUST_300001_SM_1000_NS12placeholders2_9E,@object
	.size		_ZN34_INTERNAL_b257de64_4_k_cu_f3b3385b6thrust24THRUST_300001_SM_1000_NS12placeholders2_9E,(_ZN34_INTERNAL_b257de64_4_k_cu_f3b3385b4cuda3std3__419piecewise_constructE - _ZN34_INTERNAL_b257de64_4_k_cu_f3b3385b6thrust24THRUST_300001_SM_1000_NS12placeholders2_9E)
_ZN34_INTERNAL_b257de64_4_k_cu_f3b3385b6thrust24THRUST_300001_SM_1000_NS12placeholders2_9E:
	.zero		1
	.type		_ZN34_INTERNAL_b257de64_4_k_cu_f3b3385b4cuda3std3__419piecewise_constructE,@object
	.size		_ZN34_INTERNAL_b257de64_4_k_cu_f3b3385b4cuda3std3__419piecewise_constructE,(_ZN34_INTERNAL_b257de64_4_k_cu_f3b3385b4cuda3std6ranges3__45__cpo5cdataE - _ZN34_INTERNAL_b257de64_4_k_cu_f3b3385b4cuda3std3__419piecewise_constructE)
_ZN34_INTERNAL_b257de64_4_k_cu_f3b3385b4cuda3std3__419piecewise_constructE:
	.zero		1
	.type		_ZN34_INTERNAL_b257de64_4_k_cu_f3b3385b4cuda3std6ranges3__45__cpo5cdataE,@object
	.size		_ZN34_INTERNAL_b257de64_4_k_cu_f3b3385b4cuda3std6ranges3__45__cpo5cdataE,(_ZN34_INTERNAL_b257de64_4_k_cu_f3b3385b6thrust24THRUST_300001_SM_1000_NS12placeholders2_1E - _ZN34_INTERNAL_b257de64_4_k_cu_f3b3385b4cuda3std6ranges3__45__cpo5cdataE)
_ZN34_INTERNAL_b257de64_4_k_cu_f3b3385b4cuda3std6ranges3__45__cpo5cdataE:
	.zero		1
	.type		_ZN34_INTERNAL_b257de64_4_k_cu_f3b3385b6thrust24THRUST_300001_SM_1000_NS12placeholders2_1E,@object
	.size		_ZN34_INTERNAL_b257de64_4_k_cu_f3b3385b6thrust24THRUST_300001_SM_1000_NS12placeholders2_1E,(_ZN34_INTERNAL_b257de64_4_k_cu_f3b3385b4cuda3std3__45__cpo3endE - _ZN34_INTERNAL_b257de64_4_k_cu_f3b3385b6thrust24THRUST_300001_SM_1000_NS12placeholders2_1E)
_ZN34_INTERNAL_b257de64_4_k_cu_f3b3385b6thrust24THRUST_300001_SM_1000_NS12placeholders2_1E:
	.zero		1
	.type		_ZN34_INTERNAL_b257de64_4_k_cu_f3b3385b4cuda3std3__45__cpo3endE,@object
	.size		_ZN34_INTERNAL_b257de64_4_k_cu_f3b3385b4cuda3std3__45__cpo3endE,(_ZN34_INTERNAL_b257de64_4_k_cu_f3b3385b4cuda3std6ranges3__45__cpo3endE - _ZN34_INTERNAL_b257de64_4_k_cu_f3b3385b4cuda3std3__45__cpo3endE)
_ZN34_INTERNAL_b257de64_4_k_cu_f3b3385b4cuda3std3__45__cpo3endE:
	.zero		1
	.type		_ZN34_INTERNAL_b257de64_4_k_cu_f3b3385b4cuda3std6ranges3__45__cpo3endE,@object
	.size		_ZN34_INTERNAL_b257de64_4_k_cu_f3b3385b4cuda3std6ranges3__45__cpo3endE,(_ZN34_INTERNAL_b257de64_4_k_cu_f3b3385b6thrust24THRUST_300001_SM_1000_NS12placeholders2_5E - _ZN34_INTERNAL_b257de64_4_k_cu_f3b3385b4cuda3std6ranges3__45__cpo3endE)
_ZN34_INTERNAL_b257de64_4_k_cu_f3b3385b4cuda3std6ranges3__45__cpo3endE:
	.zero		1
	.type		_ZN34_INTERNAL_b257de64_4_k_cu_f3b3385b6thrust24THRUST_300001_SM_1000_NS12placeholders2_5E,@object
	.size		_ZN34_INTERNAL_b257de64_4_k_cu_f3b3385b6thrust24THRUST_300001_SM_1000_NS12placeholders2_5E,(_ZN34_INTERNAL_b257de64_4_k_cu_f3b3385b4cuda3std3__45__cpo4rendE - _ZN34_INTERNAL_b257de64_4_k_cu_f3b3385b6thrust24THRUST_300001_SM_1000_NS12placeholders2_5E)
_ZN34_INTERNAL_b257de64_4_k_cu_f3b3385b6thrust24THRUST_300001_SM_1000_NS12placeholders2_5E:
	.zero		1
	.type		_ZN34_INTERNAL_b257de64_4_k_cu_f3b3385b4cuda3std3__45__cpo4rendE,@object
	.size		_ZN34_INTERNAL_b257de64_4_k_cu_f3b3385b4cuda3std3__45__cpo4rendE,(_ZN34_INTERNAL_b257de64_4_k_cu_f3b3385b4cuda3std6ranges3__45__cpo9iter_swapE - _ZN34_INTERNAL_b257de64_4_k_cu_f3b3385b4cuda3std3__45__cpo4rendE)
_ZN34_INTERNAL_b257de64_4_k_cu_f3b3385b4cuda3std3__45__cpo4rendE:
	.zero		1
	.type		_ZN34_INTERNAL_b257de64_4_k_cu_f3b3385b4cuda3std6ranges3__45__cpo9iter_swapE,@object
	.size		_ZN34_INTERNAL_b257de64_4_k_cu_f3b3385b4cuda3std6ranges3__45__cpo9iter_swapE,(_ZN34_INTERNAL_b257de64_4_k_cu_f3b3385b4cuda3std3__48unexpectE - _ZN34_INTERNAL_b257de64_4_k_cu_f3b3385b4cuda3std6ranges3__45__cpo9iter_swapE)
_ZN34_INTERNAL_b257de64_4_k_cu_f3b3385b4cuda3std6ranges3__45__cpo9iter_swapE:
	.zero		1
	.type		_ZN34_INTERNAL_b257de64_4_k_cu_f3b3385b4cuda3std3__48unexpectE,@object
	.size		_ZN34_INTERNAL_b257de64_4_k_cu_f3b3385b4cuda3std3__48unexpectE,(_ZN34_INTERNAL_b257de64_4_k_cu_f3b3385b6thrust24THRUST_300001_SM_1000_NS8cuda_cub3parE - _ZN34_INTERNAL_b257de64_4_k_cu_f3b3385b4cuda3std3__48unexpectE)
_ZN34_INTERNAL_b257de64_4_k_cu_f3b3385b4cuda3std3__48unexpectE:
	.zero		1
	.type		_ZN34_INTERNAL_b257de64_4_k_cu_f3b3385b6thrust24THRUST_300001_SM_1000_NS8cuda_cub3parE,@object
	.size		_ZN34_INTERNAL_b257de64_4_k_cu_f3b3385b6thrust24THRUST_300001_SM_1000_NS8cuda_cub3parE,(.L_29 - _ZN34_INTERNAL_b257de64_4_k_cu_f3b3385b6thrust24THRUST_300001_SM_1000_NS8cuda_cub3parE)
_ZN34_INTERNAL_b257de64_4_k_cu_f3b3385b6thrust24THRUST_300001_SM_1000_NS8cuda_cub3parE:
	.zero		1
.L_29:


//--------------------- .nv.constant0._ZN3cub18CUB_300001_SM_10006detail6select23DeviceSelectSweepKernelINS2_10policy_hubIN4cuda3std3__44pairIfiEENS0_8NullTypeEiLb0ELNS0_10SelectImplE0EE10Policy1000EN6thrust24THRUST_300001_SM_1000_NS10device_ptrIS9_EEPSA_SH_PlNS0_13ScanTileStateIiLb1EEE7is_trueSA_iNS2_19streaming_context_tIlLb1EEELSB_0EEEvT0_T1_T2_T3_T4_T5_T6_T7_iT8_NS1_7vsmem_tE --------------------------
	.section	.nv.constant0._ZN3cub18CUB_300001_SM_10006detail6select23DeviceSelectSweepKernelINS2_10policy_hubIN4cuda3std3__44pairIfiEENS0_8NullTypeEiLb0ELNS0_10SelectImplE0EE10Policy1000EN6thrust24THRUST_300001_SM_1000_NS10device_ptrIS9_EEPSA_SH_PlNS0_13ScanTileStateIiLb1EEE7is_trueSA_iNS2_19streaming_context_tIlLb1EEELSB_0EEEvT0_T1_T2_T3_T4_T5_T6_T7_iT8_NS1_7vsmem_tE,"a",@progbits
	.sectionflags	@""
	.align	4
.nv.constant0._ZN3cub18CUB_300001_SM_10006detail6select23DeviceSelectSweepKernelINS2_10policy_hubIN4cuda3std3__44pairIfiEENS0_8NullTypeEiLb0ELNS0_10SelectImplE0EE10Policy1000EN6thrust24THRUST_300001_SM_1000_NS10device_ptrIS9_EEPSA_SH_PlNS0_13ScanTileStateIiLb1EEE7is_trueSA_iNS2_19streaming_context_tIlLb1EEELSB_0EEEvT0_T1_T2_T3_T4_T5_T6_T7_iT8_NS1_7vsmem_tE:
	.zero		1000


//--------------------- .nv.constant0._ZN3cub18CUB_300001_SM_10006detail4scan23DeviceCompactInitKernelINS0_13ScanTileStateIiLb1EEEPlEEvT_iT0_ --------------------------
	.section	.nv.constant0._ZN3cub18CUB_300001_SM_10006detail4scan23DeviceCompactInitKernelINS0_13ScanTileStateIiLb1EEEPlEEvT_iT0_,"a",@progbits
	.sectionflags	@""
	.align	4
.nv.constant0._ZN3cub18CUB_300001_SM_10006detail4scan23DeviceCompactInitKernelINS0_13ScanTileStateIiLb1EEEPlEEvT_iT0_:
	.zero		920


//--------------------- .nv.constant0._ZN3cub18CUB_300001_SM_10006detail9transform16transform_kernelINS2_10policy_hubILb1EN4cuda3std3__45tupleIJN6thrust24THRUST_300001_SM_1000_NS10device_ptrIfEENSA_17counting_iteratorIiNSA_11use_defaultESE_SE_EEEEEE10policy1000El13saxpy_functorNSB_INS7_4pairIfiEEEEJPfSF_EEEvT0_iT1_T2_DpNS2_10kernel_argIT3_EE --------------------------
	.section	.nv.constant0._ZN3cub18CUB_300001_SM_10006detail9transform16transform_kernelINS2_10policy_hubILb1EN4cuda3std3__45tupleIJN6thrust24THRUST_300001_SM_1000_NS10device_ptrIfEENSA_17counting_iteratorIiNSA_11use_defaultESE_SE_EEEEEE10policy1000El13saxpy_functorNSB_INS7_4pairIfiEEEEJPfSF_EEEvT0_iT1_T2_DpNS2_10kernel_argIT3_EE,"a",@progbits
	.sectionflags	@""
	.align	4
.nv.constant0._ZN3cub18CUB_300001_SM_10006detail9transform16transform_kernelINS2_10policy_hubILb1EN4cuda3std3__45tupleIJN6thrust24THRUST_300001_SM_1000_NS10device_ptrIfEENSA_17counting_iteratorIiNSA_11use_defaultESE_SE_EEEEEE10policy1000El13saxpy_functorNSB_INS7_4pairIfiEEEEJPfSF_EEEvT0_iT1_T2_DpNS2_10kernel_argIT3_EE:
	.zero		952


//--------------------- .nv.constant0._ZN3cub18CUB_300001_SM_10006detail9transform16transform_kernelINS2_10policy_hubILb1EN4cuda3std3__45tupleIJN6thrust24THRUST_300001_SM_1000_NS10device_ptrIfEENSA_17counting_iteratorIiNSA_11use_defaultESE_SE_EEEEEE10policy1000Ei13saxpy_functorNSB_INS7_4pairIfiEEEEJPfSF_EEEvT0_iT1_T2_DpNS2_10kernel_argIT3_EE --------------------------
	.section	.nv.constant0._ZN3cub18CUB_300001_SM_10006detail9transform16transform_kernelINS2_10policy_hubILb1EN4cuda3std3__45tupleIJN6thrust24THRUST_300001_SM_1000_NS10device_ptrIfEENSA_17counting_iteratorIiNSA_11use_defaultESE_SE_EEEEEE10policy1000Ei13saxpy_functorNSB_INS7_4pairIfiEEEEJPfSF_EEEvT0_iT1_T2_DpNS2_10kernel_argIT3_EE,"a",@progbits
	.sectionflags	@""
	.align	4
.nv.constant0._ZN3cub18CUB_300001_SM_10006detail9transform16transform_kernelINS2_10policy_hubILb1EN4cuda3std3__45tupleIJN6thrust24THRUST_300001_SM_1000_NS10device_ptrIfEENSA_17counting_iteratorIiNSA_11use_defaultESE_SE_EEEEEE10policy1000Ei13saxpy_functorNSB_INS7_4pairIfiEEEEJPfSF_EEEvT0_iT1_T2_DpNS2_10kernel_argIT3_EE:
	.zero		952


//--------------------- .nv.constant0._ZN3cub18CUB_300001_SM_10006detail11EmptyKernelIvEEvv --------------------------
	.section	.nv.constant0._ZN3cub18CUB_300001_SM_10006detail11EmptyKernelIvEEvv,"a",@progbits
	.sectionflags	@""
	.align	4
.nv.constant0._ZN3cub18CUB_300001_SM_10006detail11EmptyKernelIvEEvv:
	.zero		896


//--------------------- SYMBOLS --------------------------

	.type		.nv.reservedSmem.offset0,@object
	.size		.nv.reservedSmem.offset0,0x4
	.type		.nv.reservedSmem.cap,@object
	.size		.nv.reservedSmem.cap,0x4
